	.target	sm_90

	.elftype	@"ET_EXEC"


//--------------------- .note.nv.tkinfo           --------------------------
	.section	.note.nv.tkinfo,"",@"SHT_NOTE"
	.sectionflags	@"SHF_NOTE_NV_TKINFO"
	.tkinfo
        /*0018*/ 	.word	0x00000002
        /*0030*/ 	.string	""
        /*0030*/ 	.string	"ptxas"
        /*0030*/ 	.string	"Cuda compilation tools, release 13.0, V13.0.88"
        /*0030*/ 	.string	"Build cuda_13.0.r13.0/compiler.36424714_0"
        /*0030*/ 	.string	"-v  -O 3 -arch sm_90 -m 64 "



//--------------------- .note.nv.cuinfo           --------------------------
	.section	.note.nv.cuinfo,"",@"SHT_NOTE"
	.sectionflags	@"SHF_NOTE_NV_CUINFO"
        /*0018*/ 	.short	0x0002
        /*001a*/ 	.short	0x005a
        /*001c*/ 	.short	0x0082
	.zero		2


//--------------------- .nv.info                  --------------------------
	.section	.nv.info,"",@"SHT_CUDA_INFO"
	.align	4


	//----- nvinfo : EIATTR_REGCOUNT
	.align		4
        /*0000*/ 	.byte	0x04, 0x2f
        /*0002*/ 	.short	(.L_4 - .L_3)
	.align		4
.L_3:
        /*0004*/ 	.word	index@(ntt_bfield)
        /*0008*/ 	.word	0x00000020


	//----- nvinfo : EIATTR_FRAME_SIZE
	.align		4
.L_4:
        /*000c*/ 	.byte	0x04, 0x11
        /*000e*/ 	.short	(.L_6 - .L_5)
	.align		4
.L_5:
        /*0010*/ 	.word	index@(ntt_bfield)
        /*0014*/ 	.word	0x00000000


	//----- nvinfo : EIATTR_REGCOUNT
	.align		4
.L_6:
        /*0018*/ 	.byte	0x04, 0x2f
        /*001a*/ 	.short	(.L_8 - .L_7)
	.align		4
.L_7:
        /*001c*/ 	.word	index@(intt_bfield)
        /*0020*/ 	.word	0x00000020


	//----- nvinfo : EIATTR_FRAME_SIZE
	.align		4
.L_8:
        /*0024*/ 	.byte	0x04, 0x11
        /*0026*/ 	.short	(.L_10 - .L_9)
	.align		4
.L_9:
        /*0028*/ 	.word	index@(intt_bfield)
        /*002c*/ 	.word	0x00000000


	//----- nvinfo : EIATTR_REGCOUNT
	.align		4
.L_10:
        /*0030*/ 	.byte	0x04, 0x2f
        /*0032*/ 	.short	(.L_12 - .L_11)
	.align		4
.L_11:
        /*0034*/ 	.word	index@(ntt_bfield_fused_coset)
        /*0038*/ 	.word	0x00000020


	//----- nvinfo : EIATTR_FRAME_SIZE
	.align		4
.L_12:
        /*003c*/ 	.byte	0x04, 0x11
        /*003e*/ 	.short	(.L_14 - .L_13)
	.align		4
.L_13:
        /*0040*/ 	.word	index@(ntt_bfield_fused_coset)
        /*0044*/ 	.word	0x00000000


	//----- nvinfo : EIATTR_REGCOUNT
	.align		4
.L_14:
        /*0048*/ 	.byte	0x04, 0x2f
        /*004a*/ 	.short	(.L_16 - .L_15)
	.align		4
.L_15:
        /*004c*/ 	.word	index@(ntt_bfield_fused_coset_strided_old)
        /*0050*/ 	.word	0x00000022


	//----- nvinfo : EIATTR_FRAME_SIZE
	.align		4
.L_16:
        /*0054*/ 	.byte	0x04, 0x11
        /*0056*/ 	.short	(.L_18 - .L_17)
	.align		4
.L_17:
        /*0058*/ 	.word	index@(ntt_bfield_fused_coset_strided_old)
        /*005c*/ 	.word	0x00000010


	//----- nvinfo : EIATTR_REGCOUNT
	.align		4
.L_18:
        /*0060*/ 	.byte	0x04, 0x2f
        /*0062*/ 	.short	(.L_20 - .L_19)
	.align		4
.L_19:
        /*0064*/ 	.word	index@(ntt_bfield_extract)
        /*0068*/ 	.word	0x0000000e


	//----- nvinfo : EIATTR_FRAME_SIZE
	.align		4
.L_20:
        /*006c*/ 	.byte	0x04, 0x11
        /*006e*/ 	.short	(.L_22 - .L_21)
	.align		4
.L_21:
        /*0070*/ 	.word	index@(ntt_bfield_extract)
        /*0074*/ 	.word	0x00000000


	//----- nvinfo : EIATTR_REGCOUNT
	.align		4
.L_22:
        /*0078*/ 	.byte	0x04, 0x2f
        /*007a*/ 	.short	(.L_24 - .L_23)
	.align		4
.L_23:
        /*007c*/ 	.word	index@(ntt_bfield_restore)
        /*0080*/ 	.word	0x0000000e


	//----- nvinfo : EIATTR_FRAME_SIZE
	.align		4
.L_24:
        /*0084*/ 	.byte	0x04, 0x11
        /*0086*/ 	.short	(.L_26 - .L_25)
	.align		4
.L_25:
        /*0088*/ 	.word	index@(ntt_bfield_restore)
        /*008c*/ 	.word	0x00000000


	//----- nvinfo : EIATTR_REGCOUNT
	.align		4
.L_26:
        /*0090*/ 	.byte	0x04, 0x2f
        /*0092*/ 	.short	(.L_28 - .L_27)
	.align		4
.L_27:
        /*0094*/ 	.word	index@(poly_fill_table_bfield)
        /*0098*/ 	.word	0x00000016


	//----- nvinfo : EIATTR_FRAME_SIZE
	.align		4
.L_28:
        /*009c*/ 	.byte	0x04, 0x11
        /*009e*/ 	.short	(.L_30 - .L_29)
	.align		4
.L_29:
        /*00a0*/ 	.word	index@(poly_fill_table_bfield)
        /*00a4*/ 	.word	0x00000000


	//----- nvinfo : EIATTR_REGCOUNT
	.align		4
.L_30:
        /*00a8*/ 	.byte	0x04, 0x2f
        /*00aa*/ 	.short	(.L_32 - .L_31)
	.align		4
.L_31:
        /*00ac*/ 	.word	index@(ntt_bfield_init_omegas)
        /*00b0*/ 	.word	0x0000001c


	//----- nvinfo : EIATTR_FRAME_SIZE
	.align		4
.L_32:
        /*00b4*/ 	.byte	0x04, 0x11
        /*00b6*/ 	.short	(.L_34 - .L_33)
	.align		4
.L_33:
        /*00b8*/ 	.word	index@(ntt_bfield_init_omegas)
        /*00bc*/ 	.word	0x00000000


	//----- nvinfo : EIATTR_REGCOUNT
	.align		4
.L_34:
        /*00c0*/ 	.byte	0x04, 0x2f
        /*00c2*/ 	.short	(.L_36 - .L_35)
	.align		4
.L_35:
        /*00c4*/ 	.word	index@(ntt_bfield_fused_coset_single)
        /*00c8*/ 	.word	0x00000024


	//----- nvinfo : EIATTR_FRAME_SIZE
	.align		4
.L_36:
        /*00cc*/ 	.byte	0x04, 0x11
        /*00ce*/ 	.short	(.L_38 - .L_37)
	.align		4
.L_37:
        /*00d0*/ 	.word	index@(ntt_bfield_fused_coset_single)
        /*00d4*/ 	.word	0x00000000


	//----- nvinfo : EIATTR_REGCOUNT
	.align		4
.L_38:
        /*00d8*/ 	.byte	0x04, 0x2f
        /*00da*/ 	.short	(.L_40 - .L_39)
	.align		4
.L_39:
        /*00dc*/ 	.word	index@(ntt_bfield_fused_coset_strided)
        /*00e0*/ 	.word	0x00000022


	//----- nvinfo : EIATTR_FRAME_SIZE
	.align		4
.L_40:
        /*00e4*/ 	.byte	0x04, 0x11
        /*00e6*/ 	.short	(.L_42 - .L_41)
	.align		4
.L_41:
        /*00e8*/ 	.word	index@(ntt_bfield_fused_coset_strided)
        /*00ec*/ 	.word	0x00000010


	//----- nvinfo : EIATTR_REGCOUNT
	.align		4
.L_42:
        /*00f0*/ 	.byte	0x04, 0x2f
        /*00f2*/ 	.short	(.L_44 - .L_43)
	.align		4
.L_43:
        /*00f4*/ 	.word	index@(intt_bfield_strided)
        /*00f8*/ 	.word	0x00000020


	//----- nvinfo : EIATTR_FRAME_SIZE
	.align		4
.L_44:
        /*00fc*/ 	.byte	0x04, 0x11
        /*00fe*/ 	.short	(.L_46 - .L_45)
	.align		4
.L_45:
        /*0100*/ 	.word	index@(intt_bfield_strided)
        /*0104*/ 	.word	0x00000000


	//----- nvinfo : EIATTR_REGCOUNT
	.align		4
.L_46:
        /*0108*/ 	.byte	0x04, 0x2f
        /*010a*/ 	.short	(.L_48 - .L_47)
	.align		4
.L_47:
        /*010c*/ 	.word	index@(intt_bfield_fused_unscale)
        /*0110*/ 	.word	0x00000022


	//----- nvinfo : EIATTR_FRAME_SIZE
	.align		4
.L_48:
        /*0114*/ 	.byte	0x04, 0x11
        /*0116*/ 	.short	(.L_50 - .L_49)
	.align		4
.L_49:
        /*0118*/ 	.word	index@(intt_bfield_fused_unscale)
        /*011c*/ 	.word	0x00000000


	//----- nvinfo : EIATTR_REGCOUNT
	.align		4
.L_50:
        /*0120*/ 	.byte	0x04, 0x2f
        /*0122*/ 	.short	(.L_52 - .L_51)
	.align		4
.L_51:
        /*0124*/ 	.word	index@(intt_bfield_fused_unscale_randomize)
        /*0128*/ 	.word	0x00000020


	//----- nvinfo : EIATTR_FRAME_SIZE
	.align		4
.L_52:
        /*012c*/ 	.byte	0x04, 0x11
        /*012e*/ 	.short	(.L_54 - .L_53)
	.align		4
.L_53:
        /*0130*/ 	.word	index@(intt_bfield_fused_unscale_randomize)
        /*0134*/ 	.word	0x00000000


	//----- nvinfo : EIATTR_MIN_STACK_SIZE
	.align		4
.L_54:
        /*0138*/ 	.byte	0x04, 0x12
        /*013a*/ 	.short	(.L_56 - .L_55)
	.align		4
.L_55:
        /*013c*/ 	.word	index@(intt_bfield_fused_unscale_randomize)
        /*0140*/ 	.word	0x00000000


	//----- nvinfo : EIATTR_MIN_STACK_SIZE
	.align		4
.L_56:
        /*0144*/ 	.byte	0x04, 0x12
        /*0146*/ 	.short	(.L_58 - .L_57)
	.align		4
.L_57:
        /*0148*/ 	.word	index@(intt_bfield_fused_unscale)
        /*014c*/ 	.word	0x00000000


	//----- nvinfo : EIATTR_MIN_STACK_SIZE
	.align		4
.L_58:
        /*0150*/ 	.byte	0x04, 0x12
        /*0152*/ 	.short	(.L_60 - .L_59)
	.align		4
.L_59:
        /*0154*/ 	.word	index@(intt_bfield_strided)
        /*0158*/ 	.word	0x00000000


	//----- nvinfo : EIATTR_MIN_STACK_SIZE
	.align		4
.L_60:
        /*015c*/ 	.byte	0x04, 0x12
        /*015e*/ 	.short	(.L_62 - .L_61)
	.align		4
.L_61:
        /*0160*/ 	.word	index@(ntt_bfield_fused_coset_strided)
        /*0164*/ 	.word	0x00000010


	//----- nvinfo : EIATTR_MIN_STACK_SIZE
	.align		4
.L_62:
        /*0168*/ 	.byte	0x04, 0x12
        /*016a*/ 	.short	(.L_64 - .L_63)
	.align		4
.L_63:
        /*016c*/ 	.word	index@(ntt_bfield_fused_coset_single)
        /*0170*/ 	.word	0x00000000


	//----- nvinfo : EIATTR_MIN_STACK_SIZE
	.align		4
.L_64:
        /*0174*/ 	.byte	0x04, 0x12
        /*0176*/ 	.short	(.L_66 - .L_65)
	.align		4
.L_65:
        /*0178*/ 	.word	index@(ntt_bfield_init_omegas)
        /*017c*/ 	.word	0x00000000


	//----- nvinfo : EIATTR_MIN_STACK_SIZE
	.align		4
.L_66:
        /*0180*/ 	.byte	0x04, 0x12
        /*0182*/ 	.short	(.L_68 - .L_67)
	.align		4
.L_67:
        /*0184*/ 	.word	index@(poly_fill_table_bfield)
        /*0188*/ 	.word	0x00000000


	//----- nvinfo : EIATTR_MIN_STACK_SIZE
	.align		4
.L_68:
        /*018c*/ 	.byte	0x04, 0x12
        /*018e*/ 	.short	(.L_70 - .L_69)
	.align		4
.L_69:
        /*0190*/ 	.word	index@(ntt_bfield_restore)
        /*0194*/ 	.word	0x00000000


	//----- nvinfo : EIATTR_MIN_STACK_SIZE
	.align		4
.L_70:
        /*0198*/ 	.byte	0x04, 0x12
        /*019a*/ 	.short	(.L_72 - .L_71)
	.align		4
.L_71:
        /*019c*/ 	.word	index@(ntt_bfield_extract)
        /*01a0*/ 	.word	0x00000000


	//----- nvinfo : EIATTR_MIN_STACK_SIZE
	.align		4
.L_72:
        /*01a4*/ 	.byte	0x04, 0x12
        /*01a6*/ 	.short	(.L_74 - .L_73)
	.align		4
.L_73:
        /*01a8*/ 	.word	index@(ntt_bfield_fused_coset_strided_old)
        /*01ac*/ 	.word	0x00000010


	//----- nvinfo : EIATTR_MIN_STACK_SIZE
	.align		4
.L_74:
        /*01b0*/ 	.byte	0x04, 0x12
        /*01b2*/ 	.short	(.L_76 - .L_75)
	.align		4
.L_75:
        /*01b4*/ 	.word	index@(ntt_bfield_fused_coset)
        /*01b8*/ 	.word	0x00000000


	//----- nvinfo : EIATTR_MIN_STACK_SIZE
	.align		4
.L_76:
        /*01bc*/ 	.byte	0x04, 0x12
        /*01be*/ 	.short	(.L_78 - .L_77)
	.align		4
.L_77:
        /*01c0*/ 	.word	index@(intt_bfield)
        /*01c4*/ 	.word	0x00000000


	//----- nvinfo : EIATTR_MIN_STACK_SIZE
	.align		4
.L_78:
        /*01c8*/ 	.byte	0x04, 0x12
        /*01ca*/ 	.short	(.L_80 - .L_79)
	.align		4
.L_79:
        /*01cc*/ 	.word	index@(ntt_bfield)
        /*01d0*/ 	.word	0x00000000
.L_80:


//--------------------- .nv.compat                --------------------------
	.section	.nv.compat,"",@"SHT_CUDA_COMPAT_INFO"
	.align	4
        /*0000*/ 	.byte	0x02, 0x09, 0x00, 0x00, 0x02, 0x02, 0x01, 0x00, 0x02, 0x05, 0x05, 0x00, 0x03, 0x07, 0x01, 0x01
        /*0010*/ 	.byte	0x02, 0x03, 0x00, 0x00, 0x02, 0x06, 0x01, 0x00, 0x04, 0x0b, 0x08, 0x00, 0x00, 0x00, 0x00, 0x00
        /*0020*/ 	.byte	0x00, 0x00, 0x00, 0x00


//--------------------- .nv.info.intt_bfield_fused_unscale_randomize --------------------------
	.section	.nv.info.intt_bfield_fused_unscale_randomize,"",@"SHT_CUDA_INFO"
	.sectionflags	@""
	.align	4


	//----- nvinfo : EIATTR_CUDA_API_VERSION
	.align		4
        /*0000*/ 	.byte	0x04, 0x37
        /*0002*/ 	.short	(.L_82 - .L_81)
.L_81:
        /*0004*/ 	.word	0x00000082


	//----- nvinfo : EIATTR_KPARAM_INFO
	.align		4
.L_82:
        /*0008*/ 	.byte	0x04, 0x17
        /*000a*/ 	.short	(.L_84 - .L_83)
.L_83:
        /*000c*/ 	.word	0x00000000
        /*0010*/ 	.short	0x0007
        /*0012*/ 	.short	0x0038
        /*0014*/ 	.byte	0x00, 0xf0, 0x11, 0x00


	//----- nvinfo : EIATTR_KPARAM_INFO
	.align		4
.L_84:
        /*0018*/ 	.byte	0x04, 0x17
        /*001a*/ 	.short	(.L_86 - .L_85)
.L_85:
        /*001c*/ 	.word	0x00000000
        /*0020*/ 	.short	0x0006
        /*0022*/ 	.short	0x0030
        /*0024*/ 	.byte	0x00, 0xf0, 0x21, 0x00


	//----- nvinfo : EIATTR_KPARAM_INFO
	.align		4
.L_86:
        /*0028*/ 	.byte	0x04, 0x17
        /*002a*/ 	.short	(.L_88 - .L_87)
.L_87:
        /*002c*/ 	.word	0x00000000
        /*0030*/ 	.short	0x0005
        /*0032*/ 	.short	0x0028
        /*0034*/ 	.byte	0x00, 0xf0, 0x21, 0x00


	//----- nvinfo : EIATTR_KPARAM_INFO
	.align		4
.L_88:
        /*0038*/ 	.byte	0x04, 0x17
        /*003a*/ 	.short	(.L_90 - .L_89)
.L_89:
        /*003c*/ 	.word	0x00000000
        /*0040*/ 	.short	0x0004
        /*0042*/ 	.short	0x0020
        /*0044*/ 	.byte	0x00, 0xf0, 0x21, 0x00


	//----- nvinfo : EIATTR_KPARAM_INFO
	.align		4
.L_90:
        /*0048*/ 	.byte	0x04, 0x17
        /*004a*/ 	.short	(.L_92 - .L_91)
.L_91:
        /*004c*/ 	.word	0x00000000
        /*0050*/ 	.short	0x0003
        /*0052*/ 	.short	0x0018
        /*0054*/ 	.byte	0x00, 0xf0, 0x21, 0x00


	//----- nvinfo : EIATTR_KPARAM_INFO
	.align		4
.L_92:
        /*0058*/ 	.byte	0x04, 0x17
        /*005a*/ 	.short	(.L_94 - .L_93)
.L_93:
        /*005c*/ 	.word	0x00000000
        /*0060*/ 	.short	0x0002
        /*0062*/ 	.short	0x0010
        /*0064*/ 	.byte	0x00, 0xf0, 0x11, 0x00


	//----- nvinfo : EIATTR_KPARAM_INFO
	.align		4
.L_94:
        /*0068*/ 	.byte	0x04, 0x17
        /*006a*/ 	.short	(.L_96 - .L_95)
.L_95:
        /*006c*/ 	.word	0x00000000
        /*0070*/ 	.short	0x0001
        /*0072*/ 	.short	0x0008
        /*0074*/ 	.byte	0x00, 0xf0, 0x21, 0x00


	//----- nvinfo : EIATTR_KPARAM_INFO
	.align		4
.L_96:
        /*0078*/ 	.byte	0x04, 0x17
        /*007a*/ 	.short	(.L_98 - .L_97)
.L_97:
        /*007c*/ 	.word	0x00000000
        /*0080*/ 	.short	0x0000
        /*0082*/ 	.short	0x0000
        /*0084*/ 	.byte	0x00, 0xf0, 0x21, 0x00


	//----- nvinfo : EIATTR_SPARSE_MMA_MASK
	.align		4
.L_98:
        /*0088*/ 	.byte	0x03, 0x50
        /*008a*/ 	.short	0x0000


	//----- nvinfo : EIATTR_MAXREG_COUNT
	.align		4
        /*008c*/ 	.byte	0x03, 0x1b
        /*008e*/ 	.short	0x00ff


	//----- nvinfo : EIATTR_NUM_BARRIERS
	.align		4
        /*0090*/ 	.byte	0x02, 0x4c
        /*0092*/ 	.byte	0x01
	.zero		1


	//----- nvinfo : EIATTR_MERCURY_ISA_VERSION
	.align		4
        /*0094*/ 	.byte	0x03, 0x5f
        /*0096*/ 	.short	0x0101


	//----- nvinfo : EIATTR_EXIT_INSTR_OFFSETS
	.align		4
        /*0098*/ 	.byte	0x04, 0x1c
        /*009a*/ 	.short	(.L_100 - .L_99)


	//   ....[0]....
.L_99:
        /*009c*/ 	.word	0x00004ac0


	//   ....[1]....
        /*00a0*/ 	.word	0x00004eb0


	//----- nvinfo : EIATTR_CRS_STACK_SIZE
	.align		4
.L_100:
        /*00a4*/ 	.byte	0x04, 0x1e
        /*00a6*/ 	.short	(.L_102 - .L_101)
.L_101:
        /*00a8*/ 	.word	0x00000000


	//----- nvinfo : EIATTR_CBANK_PARAM_SIZE
	.align		4
.L_102:
        /*00ac*/ 	.byte	0x03, 0x19
        /*00ae*/ 	.short	0x003c


	//----- nvinfo : EIATTR_PARAM_CBANK
	.align		4
        /*00b0*/ 	.byte	0x04, 0x0a
        /*00b2*/ 	.short	(.L_104 - .L_103)
	.align		4
.L_103:
        /*00b4*/ 	.word	index@(.nv.constant0.intt_bfield_fused_unscale_randomize)
        /*00b8*/ 	.short	0x0210
        /*00ba*/ 	.short	0x003c


	//----- nvinfo : EIATTR_SW_WAR
	.align		4
.L_104:
        /*00bc*/ 	.byte	0x04, 0x36
        /*00be*/ 	.short	(.L_106 - .L_105)
.L_105:
        /*00c0*/ 	.word	0x00000008
.L_106:


//--------------------- .nv.info.intt_bfield_fused_unscale --------------------------
	.section	.nv.info.intt_bfield_fused_unscale,"",@"SHT_CUDA_INFO"
	.sectionflags	@""
	.align	4


	//----- nvinfo : EIATTR_CUDA_API_VERSION
	.align		4
        /*0000*/ 	.byte	0x04, 0x37
        /*0002*/ 	.short	(.L_108 - .L_107)
.L_107:
        /*0004*/ 	.word	0x00000082


	//----- nvinfo : EIATTR_KPARAM_INFO
	.align		4
.L_108:
        /*0008*/ 	.byte	0x04, 0x17
        /*000a*/ 	.short	(.L_110 - .L_109)
.L_109:
        /*000c*/ 	.word	0x00000000
        /*0010*/ 	.short	0x0004
        /*0012*/ 	.short	0x0020
        /*0014*/ 	.byte	0x00, 0xf0, 0x11, 0x00


	//----- nvinfo : EIATTR_KPARAM_INFO
	.align		4
.L_110:
        /*0018*/ 	.byte	0x04, 0x17
        /*001a*/ 	.short	(.L_112 - .L_111)
.L_111:
        /*001c*/ 	.word	0x00000000
        /*0020*/ 	.short	0x0003
        /*0022*/ 	.short	0x0018
        /*0024*/ 	.byte	0x00, 0xf0, 0x21, 0x00


	//----- nvinfo : EIATTR_KPARAM_INFO
	.align		4
.L_112:
        /*0028*/ 	.byte	0x04, 0x17
        /*002a*/ 	.short	(.L_114 - .L_113)
.L_113:
        /*002c*/ 	.word	0x00000000
        /*0030*/ 	.short	0x0002
        /*0032*/ 	.short	0x0010
        /*0034*/ 	.byte	0x00, 0xf0, 0x21, 0x00


	//----- nvinfo : EIATTR_KPARAM_INFO
	.align		4
.L_114:
        /*0038*/ 	.byte	0x04, 0x17
        /*003a*/ 	.short	(.L_116 - .L_115)
.L_115:
        /*003c*/ 	.word	0x00000000
        /*0040*/ 	.short	0x0001
        /*0042*/ 	.short	0x0008
        /*0044*/ 	.byte	0x00, 0xf0, 0x21, 0x00


	//----- nvinfo : EIATTR_KPARAM_INFO
	.align		4
.L_116:
        /*0048*/ 	.byte	0x04, 0x17
        /*004a*/ 	.short	(.L_118 - .L_117)
.L_117:
        /*004c*/ 	.word	0x00000000
        /*0050*/ 	.short	0x0000
        /*0052*/ 	.short	0x0000
        /*0054*/ 	.byte	0x00, 0xf0, 0x21, 0x00


	//----- nvinfo : EIATTR_SPARSE_MMA_MASK
	.align		4
.L_118:
        /*0058*/ 	.byte	0x03, 0x50
        /*005a*/ 	.short	0x0000


	//----- nvinfo : EIATTR_MAXREG_COUNT
	.align		4
        /*005c*/ 	.byte	0x03, 0x1b
        /*005e*/ 	.short	0x00ff


	//----- nvinfo : EIATTR_NUM_BARRIERS
	.align		4
        /*0060*/ 	.byte	0x02, 0x4c
        /*0062*/ 	.byte	0x01
	.zero		1


	//----- nvinfo : EIATTR_MERCURY_ISA_VERSION
	.align		4
        /*0064*/ 	.byte	0x03, 0x5f
        /*0066*/ 	.short	0x0101


	//----- nvinfo : EIATTR_EXIT_INSTR_OFFSETS
	.align		4
        /*0068*/ 	.byte	0x04, 0x1c
        /*006a*/ 	.short	(.L_120 - .L_119)


	//   ....[0]....
.L_119:
        /*006c*/ 	.word	0x00004a30


	//   ....[1]....
        /*0070*/ 	.word	0x00004c60


	//----- nvinfo : EIATTR_CRS_STACK_SIZE
	.align		4
.L_120:
        /*0074*/ 	.byte	0x04, 0x1e
        /*0076*/ 	.short	(.L_122 - .L_121)
.L_121:
        /*0078*/ 	.word	0x00000000


	//----- nvinfo : EIATTR_CBANK_PARAM_SIZE
	.align		4
.L_122:
        /*007c*/ 	.byte	0x03, 0x19
        /*007e*/ 	.short	0x0024


	//----- nvinfo : EIATTR_PARAM_CBANK
	.align		4
        /*0080*/ 	.byte	0x04, 0x0a
        /*0082*/ 	.short	(.L_124 - .L_123)
	.align		4
.L_123:
        /*0084*/ 	.word	index@(.nv.constant0.intt_bfield_fused_unscale)
        /*0088*/ 	.short	0x0210
        /*008a*/ 	.short	0x0024


	//----- nvinfo : EIATTR_SW_WAR
	.align		4
.L_124:
        /*008c*/ 	.byte	0x04, 0x36
        /*008e*/ 	.short	(.L_126 - .L_125)
.L_125:
        /*0090*/ 	.word	0x00000008
.L_126:


//--------------------- .nv.info.intt_bfield_strided --------------------------
	.section	.nv.info.intt_bfield_strided,"",@"SHT_CUDA_INFO"
	.sectionflags	@""
	.align	4


	//----- nvinfo : EIATTR_CUDA_API_VERSION
	.align		4
        /*0000*/ 	.byte	0x04, 0x37
        /*0002*/ 	.short	(.L_128 - .L_127)
.L_127:
        /*0004*/ 	.word	0x00000082


	//----- nvinfo : EIATTR_KPARAM_INFO
	.align		4
.L_128:
        /*0008*/ 	.byte	0x04, 0x17
        /*000a*/ 	.short	(.L_130 - .L_129)
.L_129:
        /*000c*/ 	.word	0x00000000
        /*0010*/ 	.short	0x0004
        /*0012*/ 	.short	0x0020
        /*0014*/ 	.byte	0x00, 0xf0, 0x11, 0x00


	//----- nvinfo : EIATTR_KPARAM_INFO
	.align		4
.L_130:
        /*0018*/ 	.byte	0x04, 0x17
        /*001a*/ 	.short	(.L_132 - .L_131)
.L_131:
        /*001c*/ 	.word	0x00000000
        /*0020*/ 	.short	0x0003
        /*0022*/ 	.short	0x0018
        /*0024*/ 	.byte	0x00, 0xf0, 0x21, 0x00


	//----- nvinfo : EIATTR_KPARAM_INFO
	.align		4
.L_132:
        /*0028*/ 	.byte	0x04, 0x17
        /*002a*/ 	.short	(.L_134 - .L_133)
.L_133:
        /*002c*/ 	.word	0x00000000
        /*0030*/ 	.short	0x0002
        /*0032*/ 	.short	0x0010
        /*0034*/ 	.byte	0x00, 0xf0, 0x21, 0x00


	//----- nvinfo : EIATTR_KPARAM_INFO
	.align		4
.L_134:
        /*0038*/ 	.byte	0x04, 0x17
        /*003a*/ 	.short	(.L_136 - .L_135)
.L_135:
        /*003c*/ 	.word	0x00000000
        /*0040*/ 	.short	0x0001
        /*0042*/ 	.short	0x0008
        /*0044*/ 	.byte	0x00, 0xf0, 0x21, 0x00


	//----- nvinfo : EIATTR_KPARAM_INFO
	.align		4
.L_136:
        /*0048*/ 	.byte	0x04, 0x17
        /*004a*/ 	.short	(.L_138 - .L_137)
.L_137:
        /*004c*/ 	.word	0x00000000
        /*0050*/ 	.short	0x0000
        /*0052*/ 	.short	0x0000
        /*0054*/ 	.byte	0x00, 0xf0, 0x21, 0x00


	//----- nvinfo : EIATTR_SPARSE_MMA_MASK
	.align		4
.L_138:
        /*0058*/ 	.byte	0x03, 0x50
        /*005a*/ 	.short	0x0000


	//----- nvinfo : EIATTR_MAXREG_COUNT
	.align		4
        /*005c*/ 	.byte	0x03, 0x1b
        /*005e*/ 	.short	0x00ff


	//----- nvinfo : EIATTR_NUM_BARRIERS
	.align		4
        /*0060*/ 	.byte	0x02, 0x4c
        /*0062*/ 	.byte	0x01
	.zero		1


	//----- nvinfo : EIATTR_MERCURY_ISA_VERSION
	.align		4
        /*0064*/ 	.byte	0x03, 0x5f
        /*0066*/ 	.short	0x0101


	//----- nvinfo : EIATTR_EXIT_INSTR_OFFSETS
	.align		4
        /*0068*/ 	.byte	0x04, 0x1c
        /*006a*/ 	.short	(.L_140 - .L_139)


	//   ....[0]....
.L_139:
        /*006c*/ 	.word	0x00002a60


	//   ....[1]....
        /*0070*/ 	.word	0x00003ba0


	//----- nvinfo : EIATTR_CRS_STACK_SIZE
	.align		4
.L_140:
        /*0074*/ 	.byte	0x04, 0x1e
        /*0076*/ 	.short	(.L_142 - .L_141)
.L_141:
        /*0078*/ 	.word	0x00000000


	//----- nvinfo : EIATTR_CBANK_PARAM_SIZE
	.align		4
.L_142:
        /*007c*/ 	.byte	0x03, 0x19
        /*007e*/ 	.short	0x0024


	//----- nvinfo : EIATTR_PARAM_CBANK
	.align		4
        /*0080*/ 	.byte	0x04, 0x0a
        /*0082*/ 	.short	(.L_144 - .L_143)
	.align		4
.L_143:
        /*0084*/ 	.word	index@(.nv.constant0.intt_bfield_strided)
        /*0088*/ 	.short	0x0210
        /*008a*/ 	.short	0x0024


	//----- nvinfo : EIATTR_SW_WAR
	.align		4
.L_144:
        /*008c*/ 	.byte	0x04, 0x36
        /*008e*/ 	.short	(.L_146 - .L_145)
.L_145:
        /*0090*/ 	.word	0x00000008
.L_146:


//--------------------- .nv.info.ntt_bfield_fused_coset_strided --------------------------
	.section	.nv.info.ntt_bfield_fused_coset_strided,"",@"SHT_CUDA_INFO"
	.sectionflags	@""
	.align	4


	//----- nvinfo : EIATTR_CUDA_API_VERSION
	.align		4
        /*0000*/ 	.byte	0x04, 0x37
        /*0002*/ 	.short	(.L_148 - .L_147)
.L_147:
        /*0004*/ 	.word	0x00000082


	//----- nvinfo : EIATTR_KPARAM_INFO
	.align		4
.L_148:
        /*0008*/ 	.byte	0x04, 0x17
        /*000a*/ 	.short	(.L_150 - .L_149)
.L_149:
        /*000c*/ 	.word	0x00000000
        /*0010*/ 	.short	0x0005
        /*0012*/ 	.short	0x0028
        /*0014*/ 	.byte	0x00, 0xf0, 0x11, 0x00


	//----- nvinfo : EIATTR_KPARAM_INFO
	.align		4
.L_150:
        /*0018*/ 	.byte	0x04, 0x17
        /*001a*/ 	.short	(.L_152 - .L_151)
.L_151:
        /*001c*/ 	.word	0x00000000
        /*0020*/ 	.short	0x0004
        /*0022*/ 	.short	0x0020
        /*0024*/ 	.byte	0x00, 0xf0, 0x21, 0x00


	//----- nvinfo : EIATTR_KPARAM_INFO
	.align		4
.L_152:
        /*0028*/ 	.byte	0x04, 0x17
        /*002a*/ 	.short	(.L_154 - .L_153)
.L_153:
        /*002c*/ 	.word	0x00000000
        /*0030*/ 	.short	0x0003
        /*0032*/ 	.short	0x0018
        /*0034*/ 	.byte	0x00, 0xf0, 0x21, 0x00


	//----- nvinfo : EIATTR_KPARAM_INFO
	.align		4
.L_154:
        /*0038*/ 	.byte	0x04, 0x17
        /*003a*/ 	.short	(.L_156 - .L_155)
.L_155:
        /*003c*/ 	.word	0x00000000
        /*0040*/ 	.short	0x0002
        /*0042*/ 	.short	0x0010
        /*0044*/ 	.byte	0x00, 0xf0, 0x21, 0x00


	//----- nvinfo : EIATTR_KPARAM_INFO
	.align		4
.L_156:
        /*0048*/ 	.byte	0x04, 0x17
        /*004a*/ 	.short	(.L_158 - .L_157)
.L_157:
        /*004c*/ 	.word	0x00000000
        /*0050*/ 	.short	0x0001
        /*0052*/ 	.short	0x0008
        /*0054*/ 	.byte	0x00, 0xf0, 0x21, 0x00


	//----- nvinfo : EIATTR_KPARAM_INFO
	.align		4
.L_158:
        /*0058*/ 	.byte	0x04, 0x17
        /*005a*/ 	.short	(.L_160 - .L_159)
.L_159:
        /*005c*/ 	.word	0x00000000
        /*0060*/ 	.short	0x0000
        /*0062*/ 	.short	0x0000
        /*0064*/ 	.byte	0x00, 0xf0, 0x21, 0x00


	//----- nvinfo : EIATTR_SPARSE_MMA_MASK
	.align		4
.L_160:
        /*0068*/ 	.byte	0x03, 0x50
        /*006a*/ 	.short	0x0000


	//----- nvinfo : EIATTR_MAXREG_COUNT
	.align		4
        /*006c*/ 	.byte	0x03, 0x1b
        /*006e*/ 	.short	0x00ff


	//----- nvinfo : EIATTR_NUM_BARRIERS
	.align		4
        /*0070*/ 	.byte	0x02, 0x4c
        /*0072*/ 	.byte	0x01
	.zero		1


	//----- nvinfo : EIATTR_EXTERNS
	.align		4
        /*0074*/ 	.byte	0x04, 0x0f
        /*0076*/ 	.short	(.L_162 - .L_161)


	//   ....[0]....
	.align		4
.L_161:
        /*0078*/ 	.word	index@(vprintf)


	//----- nvinfo : EIATTR_MERCURY_ISA_VERSION
	.align		4
.L_162:
        /*007c*/ 	.byte	0x03, 0x5f
        /*007e*/ 	.short	0x0101


	//----- nvinfo : EIATTR_SYSCALL_OFFSETS
	.align		4
        /*0080*/ 	.byte	0x04, 0x46
        /*0082*/ 	.short	(.L_164 - .L_163)


	//   ....[0]....
.L_163:
        /*0084*/ 	.word	0x000001c0


	//   ....[1]....
        /*0088*/ 	.word	0x00001020


	//   ....[2]....
        /*008c*/ 	.word	0x00004e60


	//----- nvinfo : EIATTR_EXIT_INSTR_OFFSETS
	.align		4
.L_164:
        /*0090*/ 	.byte	0x04, 0x1c
        /*0092*/ 	.short	(.L_166 - .L_165)


	//   ....[0]....
.L_165:
        /*0094*/ 	.word	0x00004db0


	//   ....[1]....
        /*0098*/ 	.word	0x00004e70


	//----- nvinfo : EIATTR_CRS_STACK_SIZE
	.align		4
.L_166:
        /*009c*/ 	.byte	0x04, 0x1e
        /*009e*/ 	.short	(.L_168 - .L_167)
.L_167:
        /*00a0*/ 	.word	0x00000000


	//----- nvinfo : EIATTR_CBANK_PARAM_SIZE
	.align		4
.L_168:
        /*00a4*/ 	.byte	0x03, 0x19
        /*00a6*/ 	.short	0x002c


	//----- nvinfo : EIATTR_PARAM_CBANK
	.align		4
        /*00a8*/ 	.byte	0x04, 0x0a
        /*00aa*/ 	.short	(.L_170 - .L_169)
	.align		4
.L_169:
        /*00ac*/ 	.word	index@(.nv.constant0.ntt_bfield_fused_coset_strided)
        /*00b0*/ 	.short	0x0210
        /*00b2*/ 	.short	0x002c


	//----- nvinfo : EIATTR_SW_WAR
	.align		4
.L_170:
        /*00b4*/ 	.byte	0x04, 0x36
        /*00b6*/ 	.short	(.L_172 - .L_171)
.L_171:
        /*00b8*/ 	.word	0x00000008
.L_172:


//--------------------- .nv.info.ntt_bfield_fused_coset_single --------------------------
	.section	.nv.info.ntt_bfield_fused_coset_single,"",@"SHT_CUDA_INFO"
	.sectionflags	@""
	.align	4


	//----- nvinfo : EIATTR_CUDA_API_VERSION
	.align		4
        /*0000*/ 	.byte	0x04, 0x37
        /*0002*/ 	.short	(.L_174 - .L_173)
.L_173:
        /*0004*/ 	.word	0x00000082


	//----- nvinfo : EIATTR_KPARAM_INFO
	.align		4
.L_174:
        /*0008*/ 	.byte	0x04, 0x17
        /*000a*/ 	.short	(.L_176 - .L_175)
.L_175:
        /*000c*/ 	.word	0x00000000
        /*0010*/ 	.short	0x0006
        /*0012*/ 	.short	0x0030
        /*0014*/ 	.byte	0x00, 0xf0, 0x21, 0x00


	//----- nvinfo : EIATTR_KPARAM_INFO
	.align		4
.L_176:
        /*0018*/ 	.byte	0x04, 0x17
        /*001a*/ 	.short	(.L_178 - .L_177)
.L_177:
        /*001c*/ 	.word	0x00000000
        /*0020*/ 	.short	0x0005
        /*0022*/ 	.short	0x0028
        /*0024*/ 	.byte	0x00, 0xf0, 0x21, 0x00


	//----- nvinfo : EIATTR_KPARAM_INFO
	.align		4
.L_178:
        /*0028*/ 	.byte	0x04, 0x17
        /*002a*/ 	.short	(.L_180 - .L_179)
.L_179:
        /*002c*/ 	.word	0x00000000
        /*0030*/ 	.short	0x0004
        /*0032*/ 	.short	0x0020
        /*0034*/ 	.byte	0x00, 0xf0, 0x21, 0x00


	//----- nvinfo : EIATTR_KPARAM_INFO
	.align		4
.L_180:
        /*0038*/ 	.byte	0x04, 0x17
        /*003a*/ 	.short	(.L_182 - .L_181)
.L_181:
        /*003c*/ 	.word	0x00000000
        /*0040*/ 	.short	0x0003
        /*0042*/ 	.short	0x0018
        /*0044*/ 	.byte	0x00, 0xf0, 0x21, 0x00


	//----- nvinfo : EIATTR_KPARAM_INFO
	.align		4
.L_182:
        /*0048*/ 	.byte	0x04, 0x17
        /*004a*/ 	.short	(.L_184 - .L_183)
.L_183:
        /*004c*/ 	.word	0x00000000
        /*0050*/ 	.short	0x0002
        /*0052*/ 	.short	0x0010
        /*0054*/ 	.byte	0x00, 0xf0, 0x21, 0x00


	//----- nvinfo : EIATTR_KPARAM_INFO
	.align		4
.L_184:
        /*0058*/ 	.byte	0x04, 0x17
        /*005a*/ 	.short	(.L_186 - .L_185)
.L_185:
        /*005c*/ 	.word	0x00000000
        /*0060*/ 	.short	0x0001
        /*0062*/ 	.short	0x0008
        /*0064*/ 	.byte	0x00, 0xf0, 0x21, 0x00


	//----- nvinfo : EIATTR_KPARAM_INFO
	.align		4
.L_186:
        /*0068*/ 	.byte	0x04, 0x17
        /*006a*/ 	.short	(.L_188 - .L_187)
.L_187:
        /*006c*/ 	.word	0x00000000
        /*0070*/ 	.short	0x0000
        /*0072*/ 	.short	0x0000
        /*0074*/ 	.byte	0x00, 0xf0, 0x21, 0x00


	//----- nvinfo : EIATTR_SPARSE_MMA_MASK
	.align		4
.L_188:
        /*0078*/ 	.byte	0x03, 0x50
        /*007a*/ 	.short	0x0000


	//----- nvinfo : EIATTR_MAXREG_COUNT
	.align		4
        /*007c*/ 	.byte	0x03, 0x1b
        /*007e*/ 	.short	0x00ff


	//----- nvinfo : EIATTR_NUM_BARRIERS
	.align		4
        /*0080*/ 	.byte	0x02, 0x4c
        /*0082*/ 	.byte	0x01
	.zero		1


	//----- nvinfo : EIATTR_MERCURY_ISA_VERSION
	.align		4
        /*0084*/ 	.byte	0x03, 0x5f
        /*0086*/ 	.short	0x0101


	//----- nvinfo : EIATTR_INT_WARP_WIDE_INSTR_OFFSETS
	.align		4
        /*0088*/ 	.byte	0x04, 0x31
        /*008a*/ 	.short	(.L_190 - .L_189)


	//   ....[0]....
.L_189:
        /*008c*/ 	.word	0x00000e50


	//   ....[1]....
        /*0090*/ 	.word	0x00000fb0


	//   ....[2]....
        /*0094*/ 	.word	0x00001300


	//   ....[3]....
        /*0098*/ 	.word	0x00001470


	//   ....[4]....
        /*009c*/ 	.word	0x00001af0


	//   ....[5]....
        /*00a0*/ 	.word	0x00001c60


	//----- nvinfo : EIATTR_COOP_GROUP_MASK_REGIDS
	.align		4
.L_190:
        /*00a4*/ 	.byte	0x04, 0x29
        /*00a6*/ 	.short	(.L_192 - .L_191)


	//   ....[0]....
.L_191:
        /*00a8*/ 	.word	0xffffffff


	//   ....[1]....
        /*00ac*/ 	.word	0xffffffff


	//   ....[2]....
        /*00b0*/ 	.word	0xffffffff


	//   ....[3]....
        /*00b4*/ 	.word	0xffffffff


	//   ....[4]....
        /*00b8*/ 	.word	0xffffffff


	//   ....[5]....
        /*00bc*/ 	.word	0x05000000


	//   ....[6]....
        /*00c0*/ 	.word	0xffffffff


	//   ....[7]....
        /*00c4*/ 	.word	0x05000000


	//   ....[8]....
        /*00c8*/ 	.word	0x05000000


	//   ....[9]....
        /*00cc*/ 	.word	0x05000000


	//   ....[10]....
        /*00d0*/ 	.word	0x05000000


	//----- nvinfo : EIATTR_COOP_GROUP_INSTR_OFFSETS
	.align		4
.L_192:
        /*00d4*/ 	.byte	0x04, 0x28
        /*00d6*/ 	.short	(.L_194 - .L_193)


	//   ....[0]....
.L_193:
        /*00d8*/ 	.word	0x00000de0


	//   ....[1]....
        /*00dc*/ 	.word	0x00001060


	//   ....[2]....
        /*00e0*/ 	.word	0x000012b0


	//   ....[3]....
        /*00e4*/ 	.word	0x00001520


	//   ....[4]....
        /*00e8*/ 	.word	0x00001aa0


	//   ....[5]....
        /*00ec*/ 	.word	0x00001d70


	//   ....[6]....
        /*00f0*/ 	.word	0x00001dc0


	//   ....[7]....
        /*00f4*/ 	.word	0x00001e40


	//   ....[8]....
        /*00f8*/ 	.word	0x00001ef0


	//   ....[9]....
        /*00fc*/ 	.word	0x00001fa0


	//   ....[10]....
        /*0100*/ 	.word	0x00002050


	//----- nvinfo : EIATTR_EXIT_INSTR_OFFSETS
	.align		4
.L_194:
        /*0104*/ 	.byte	0x04, 0x1c
        /*0106*/ 	.short	(.L_196 - .L_195)


	//   ....[0]....
.L_195:
        /*0108*/ 	.word	0x00001db0


	//   ....[1]....
        /*010c*/ 	.word	0x00001dd0


	//----- nvinfo : EIATTR_CRS_STACK_SIZE
	.align		4
.L_196:
        /*0110*/ 	.byte	0x04, 0x1e
        /*0112*/ 	.short	(.L_198 - .L_197)
.L_197:
        /*0114*/ 	.word	0x00000000


	//----- nvinfo : EIATTR_CBANK_PARAM_SIZE
	.align		4
.L_198:
        /*0118*/ 	.byte	0x03, 0x19
        /*011a*/ 	.short	0x0038


	//----- nvinfo : EIATTR_PARAM_CBANK
	.align		4
        /*011c*/ 	.byte	0x04, 0x0a
        /*011e*/ 	.short	(.L_200 - .L_199)
	.align		4
.L_199:
        /*0120*/ 	.word	index@(.nv.constant0.ntt_bfield_fused_coset_single)
        /*0124*/ 	.short	0x0210
        /*0126*/ 	.short	0x0038


	//----- nvinfo : EIATTR_SW_WAR
	.align		4
.L_200:
        /*0128*/ 	.byte	0x04, 0x36
        /*012a*/ 	.short	(.L_202 - .L_201)
.L_201:
        /*012c*/ 	.word	0x00000008
.L_202:


//--------------------- .nv.info.ntt_bfield_init_omegas --------------------------
	.section	.nv.info.ntt_bfield_init_omegas,"",@"SHT_CUDA_INFO"
	.sectionflags	@""
	.align	4


	//----- nvinfo : EIATTR_CUDA_API_VERSION
	.align		4
        /*0000*/ 	.byte	0x04, 0x37
        /*0002*/ 	.short	(.L_204 - .L_203)
.L_203:
        /*0004*/ 	.word	0x00000082


	//----- nvinfo : EIATTR_KPARAM_INFO
	.align		4
.L_204:
        /*0008*/ 	.byte	0x04, 0x17
        /*000a*/ 	.short	(.L_206 - .L_205)
.L_205:
        /*000c*/ 	.word	0x00000000
        /*0010*/ 	.short	0x0002
        /*0012*/ 	.short	0x0010
        /*0014*/ 	.byte	0x00, 0xf0, 0x21, 0x00


	//----- nvinfo : EIATTR_KPARAM_INFO
	.align		4
.L_206:
        /*0018*/ 	.byte	0x04, 0x17
        /*001a*/ 	.short	(.L_208 - .L_207)
.L_207:
        /*001c*/ 	.word	0x00000000
        /*0020*/ 	.short	0x0001
        /*0022*/ 	.short	0x0008
        /*0024*/ 	.byte	0x00, 0xf0, 0x21, 0x00


	//----- nvinfo : EIATTR_KPARAM_INFO
	.align		4
.L_208:
        /*0028*/ 	.byte	0x04, 0x17
        /*002a*/ 	.short	(.L_210 - .L_209)
.L_209:
        /*002c*/ 	.word	0x00000000
        /*0030*/ 	.short	0x0000
        /*0032*/ 	.short	0x0000
        /*0034*/ 	.byte	0x00, 0xf0, 0x21, 0x00


	//----- nvinfo : EIATTR_SPARSE_MMA_MASK
	.align		4
.L_210:
        /*0038*/ 	.byte	0x03, 0x50
        /*003a*/ 	.short	0x0000


	//----- nvinfo : EIATTR_MAXREG_COUNT
	.align		4
        /*003c*/ 	.byte	0x03, 0x1b
        /*003e*/ 	.short	0x00ff


	//----- nvinfo : EIATTR_MERCURY_ISA_VERSION
	.align		4
        /*0040*/ 	.byte	0x03, 0x5f
        /*0042*/ 	.short	0x0101


	//----- nvinfo : EIATTR_EXIT_INSTR_OFFSETS
	.align		4
        /*0044*/ 	.byte	0x04, 0x1c
        /*0046*/ 	.short	(.L_212 - .L_211)


	//   ....[0]....
.L_211:
        /*0048*/ 	.word	0x000011a0


	//   ....[1]....
        /*004c*/ 	.word	0x000013d0


	//----- nvinfo : EIATTR_CRS_STACK_SIZE
	.align		4
.L_212:
        /*0050*/ 	.byte	0x04, 0x1e
        /*0052*/ 	.short	(.L_214 - .L_213)
.L_213:
        /*0054*/ 	.word	0x00000000


	//----- nvinfo : EIATTR_CBANK_PARAM_SIZE
	.align		4
.L_214:
        /*0058*/ 	.byte	0x03, 0x19
        /*005a*/ 	.short	0x0018


	//----- nvinfo : EIATTR_PARAM_CBANK
	.align		4
        /*005c*/ 	.byte	0x04, 0x0a
        /*005e*/ 	.short	(.L_216 - .L_215)
	.align		4
.L_215:
        /*0060*/ 	.word	index@(.nv.constant0.ntt_bfield_init_omegas)
        /*0064*/ 	.short	0x0210
        /*0066*/ 	.short	0x0018


	//----- nvinfo : EIATTR_SW_WAR
	.align		4
.L_216:
        /*0068*/ 	.byte	0x04, 0x36
        /*006a*/ 	.short	(.L_218 - .L_217)
.L_217:
        /*006c*/ 	.word	0x00000008
.L_218:


//--------------------- .nv.info.poly_fill_table_bfield --------------------------
	.section	.nv.info.poly_fill_table_bfield,"",@"SHT_CUDA_INFO"
	.sectionflags	@""
	.align	4


	//----- nvinfo : EIATTR_CUDA_API_VERSION
	.align		4
        /*0000*/ 	.byte	0x04, 0x37
        /*0002*/ 	.short	(.L_220 - .L_219)
.L_219:
        /*0004*/ 	.word	0x00000082


	//----- nvinfo : EIATTR_KPARAM_INFO
	.align		4
.L_220:
        /*0008*/ 	.byte	0x04, 0x17
        /*000a*/ 	.short	(.L_222 - .L_221)
.L_221:
        /*000c*/ 	.word	0x00000000
        /*0010*/ 	.short	0x0007
        /*0012*/ 	.short	0x0038
        /*0014*/ 	.byte	0x00, 0xf0, 0x21, 0x00


	//----- nvinfo : EIATTR_KPARAM_INFO
	.align		4
.L_222:
        /*0018*/ 	.byte	0x04, 0x17
        /*001a*/ 	.short	(.L_224 - .L_223)
.L_223:
        /*001c*/ 	.word	0x00000000
        /*0020*/ 	.short	0x0006
        /*0022*/ 	.short	0x0030
        /*0024*/ 	.byte	0x00, 0xf0, 0x21, 0x00


	//----- nvinfo : EIATTR_KPARAM_INFO
	.align		4
.L_224:
        /*0028*/ 	.byte	0x04, 0x17
        /*002a*/ 	.short	(.L_226 - .L_225)
.L_225:
        /*002c*/ 	.word	0x00000000
        /*0030*/ 	.short	0x0005
        /*0032*/ 	.short	0x0028
        /*0034*/ 	.byte	0x00, 0xf0, 0x21, 0x00


	//----- nvinfo : EIATTR_KPARAM_INFO
	.align		4
.L_226:
        /*0038*/ 	.byte	0x04, 0x17
        /*003a*/ 	.short	(.L_228 - .L_227)
.L_227:
        /*003c*/ 	.word	0x00000000
        /*0040*/ 	.short	0x0004
        /*0042*/ 	.short	0x0020
        /*0044*/ 	.byte	0x00, 0xf0, 0x21, 0x00


	//----- nvinfo : EIATTR_KPARAM_INFO
	.align		4
.L_228:
        /*0048*/ 	.byte	0x04, 0x17
        /*004a*/ 	.short	(.L_230 - .L_229)
.L_229:
        /*004c*/ 	.word	0x00000000
        /*0050*/ 	.short	0x0003
        /*0052*/ 	.short	0x0018
        /*0054*/ 	.byte	0x00, 0xf0, 0x21, 0x00


	//----- nvinfo : EIATTR_KPARAM_INFO
	.align		4
.L_230:
        /*0058*/ 	.byte	0x04, 0x17
        /*005a*/ 	.short	(.L_232 - .L_231)
.L_231:
        /*005c*/ 	.word	0x00000000
        /*0060*/ 	.short	0x0002
        /*0062*/ 	.short	0x0010
        /*0064*/ 	.byte	0x00, 0xf0, 0x21, 0x00


	//----- nvinfo : EIATTR_KPARAM_INFO
	.align		4
.L_232:
        /*0068*/ 	.byte	0x04, 0x17
        /*006a*/ 	.short	(.L_234 - .L_233)
.L_233:
        /*006c*/ 	.word	0x00000000
        /*0070*/ 	.short	0x0001
        /*0072*/ 	.short	0x0008
        /*0074*/ 	.byte	0x00, 0xf0, 0x21, 0x00


	//----- nvinfo : EIATTR_KPARAM_INFO
	.align		4
.L_234:
        /*0078*/ 	.byte	0x04, 0x17
        /*007a*/ 	.short	(.L_236 - .L_235)
.L_235:
        /*007c*/ 	.word	0x00000000
        /*0080*/ 	.short	0x0000
        /*0082*/ 	.short	0x0000
        /*0084*/ 	.byte	0x00, 0xf0, 0x21, 0x00


	//----- nvinfo : EIATTR_SPARSE_MMA_MASK
	.align		4
.L_236:
        /*0088*/ 	.byte	0x03, 0x50
        /*008a*/ 	.short	0x0000


	//----- nvinfo : EIATTR_MAXREG_COUNT
	.align		4
        /*008c*/ 	.byte	0x03, 0x1b
        /*008e*/ 	.short	0x00ff


	//----- nvinfo : EIATTR_NUM_BARRIERS
	.align		4
        /*0090*/ 	.byte	0x02, 0x4c
        /*0092*/ 	.byte	0x01
	.zero		1


	//----- nvinfo : EIATTR_MERCURY_ISA_VERSION
	.align		4
        /*0094*/ 	.byte	0x03, 0x5f
        /*0096*/ 	.short	0x0101


	//----- nvinfo : EIATTR_EXIT_INSTR_OFFSETS
	.align		4
        /*0098*/ 	.byte	0x04, 0x1c
        /*009a*/ 	.short	(.L_238 - .L_237)


	//   ....[0]....
.L_237:
        /*009c*/ 	.word	0x00000090


	//   ....[1]....
        /*00a0*/ 	.word	0x000003e0


	//   ....[2]....
        /*00a4*/ 	.word	0x00000510


	//----- nvinfo : EIATTR_CRS_STACK_SIZE
	.align		4
.L_238:
        /*00a8*/ 	.byte	0x04, 0x1e
        /*00aa*/ 	.short	(.L_240 - .L_239)
.L_239:
        /*00ac*/ 	.word	0x00000000


	//----- nvinfo : EIATTR_CBANK_PARAM_SIZE
	.align		4
.L_240:
        /*00b0*/ 	.byte	0x03, 0x19
        /*00b2*/ 	.short	0x0040


	//----- nvinfo : EIATTR_PARAM_CBANK
	.align		4
        /*00b4*/ 	.byte	0x04, 0x0a
        /*00b6*/ 	.short	(.L_242 - .L_241)
	.align		4
.L_241:
        /*00b8*/ 	.word	index@(.nv.constant0.poly_fill_table_bfield)
        /*00bc*/ 	.short	0x0210
        /*00be*/ 	.short	0x0040


	//----- nvinfo : EIATTR_SW_WAR
	.align		4
.L_242:
        /*00c0*/ 	.byte	0x04, 0x36
        /*00c2*/ 	.short	(.L_244 - .L_243)
.L_243:
        /*00c4*/ 	.word	0x00000008
.L_244:


//--------------------- .nv.info.ntt_bfield_restore --------------------------
	.section	.nv.info.ntt_bfield_restore,"",@"SHT_CUDA_INFO"
	.sectionflags	@""
	.align	4


	//----- nvinfo : EIATTR_CUDA_API_VERSION
	.align		4
        /*0000*/ 	.byte	0x04, 0x37
        /*0002*/ 	.short	(.L_246 - .L_245)
.L_245:
        /*0004*/ 	.word	0x00000082


	//----- nvinfo : EIATTR_KPARAM_INFO
	.align		4
.L_246:
        /*0008*/ 	.byte	0x04, 0x17
        /*000a*/ 	.short	(.L_248 - .L_247)
.L_247:
        /*000c*/ 	.word	0x00000000
        /*0010*/ 	.short	0x0004
        /*0012*/ 	.short	0x0020
        /*0014*/ 	.byte	0x00, 0xf0, 0x21, 0x00


	//----- nvinfo : EIATTR_KPARAM_INFO
	.align		4
.L_248:
        /*0018*/ 	.byte	0x04, 0x17
        /*001a*/ 	.short	(.L_250 - .L_249)
.L_249:
        /*001c*/ 	.word	0x00000000
        /*0020*/ 	.short	0x0003
        /*0022*/ 	.short	0x0018
        /*0024*/ 	.byte	0x00, 0xf0, 0x21, 0x00


	//----- nvinfo : EIATTR_KPARAM_INFO
	.align		4
.L_250:
        /*0028*/ 	.byte	0x04, 0x17
        /*002a*/ 	.short	(.L_252 - .L_251)
.L_251:
        /*002c*/ 	.word	0x00000000
        /*0030*/ 	.short	0x0002
        /*0032*/ 	.short	0x0010
        /*0034*/ 	.byte	0x00, 0xf0, 0x21, 0x00


	//----- nvinfo : EIATTR_KPARAM_INFO
	.align		4
.L_252:
        /*0038*/ 	.byte	0x04, 0x17
        /*003a*/ 	.short	(.L_254 - .L_253)
.L_253:
        /*003c*/ 	.word	0x00000000
        /*0040*/ 	.short	0x0001
        /*0042*/ 	.short	0x0008
        /*0044*/ 	.byte	0x00, 0xf0, 0x21, 0x00


	//----- nvinfo : EIATTR_KPARAM_INFO
	.align		4
.L_254:
        /*0048*/ 	.byte	0x04, 0x17
        /*004a*/ 	.short	(.L_256 - .L_255)
.L_255:
        /*004c*/ 	.word	0x00000000
        /*0050*/ 	.short	0x0000
        /*0052*/ 	.short	0x0000
        /*0054*/ 	.byte	0x00, 0xf0, 0x21, 0x00


	//----- nvinfo : EIATTR_SPARSE_MMA_MASK
	.align		4
.L_256:
        /*0058*/ 	.byte	0x03, 0x50
        /*005a*/ 	.short	0x0000


	//----- nvinfo : EIATTR_MAXREG_COUNT
	.align		4
        /*005c*/ 	.byte	0x03, 0x1b
        /*005e*/ 	.short	0x00ff


	//----- nvinfo : EIATTR_MERCURY_ISA_VERSION
	.align		4
        /*0060*/ 	.byte	0x03, 0x5f
        /*0062*/ 	.short	0x0101


	//----- nvinfo : EIATTR_EXIT_INSTR_OFFSETS
	.align		4
        /*0064*/ 	.byte	0x04, 0x1c
        /*0066*/ 	.short	(.L_258 - .L_257)


	//   ....[0]....
.L_257:
        /*0068*/ 	.word	0x00000080


	//   ....[1]....
        /*006c*/ 	.word	0x00000210


	//----- nvinfo : EIATTR_CRS_STACK_SIZE
	.align		4
.L_258:
        /*0070*/ 	.byte	0x04, 0x1e
        /*0072*/ 	.short	(.L_260 - .L_259)
.L_259:
        /*0074*/ 	.word	0x00000000


	//----- nvinfo : EIATTR_CBANK_PARAM_SIZE
	.align		4
.L_260:
        /*0078*/ 	.byte	0x03, 0x19
        /*007a*/ 	.short	0x0028


	//----- nvinfo : EIATTR_PARAM_CBANK
	.align		4
        /*007c*/ 	.byte	0x04, 0x0a
        /*007e*/ 	.short	(.L_262 - .L_261)
	.align		4
.L_261:
        /*0080*/ 	.word	index@(.nv.constant0.ntt_bfield_restore)
        /*0084*/ 	.short	0x0210
        /*0086*/ 	.short	0x0028


	//----- nvinfo : EIATTR_SW_WAR
	.align		4
.L_262:
        /*0088*/ 	.byte	0x04, 0x36
        /*008a*/ 	.short	(.L_264 - .L_263)
.L_263:
        /*008c*/ 	.word	0x00000008
.L_264:


//--------------------- .nv.info.ntt_bfield_extract --------------------------
	.section	.nv.info.ntt_bfield_extract,"",@"SHT_CUDA_INFO"
	.sectionflags	@""
	.align	4


	//----- nvinfo : EIATTR_CUDA_API_VERSION
	.align		4
        /*0000*/ 	.byte	0x04, 0x37
        /*0002*/ 	.short	(.L_266 - .L_265)
.L_265:
        /*0004*/ 	.word	0x00000082


	//----- nvinfo : EIATTR_KPARAM_INFO
	.align		4
.L_266:
        /*0008*/ 	.byte	0x04, 0x17
        /*000a*/ 	.short	(.L_268 - .L_267)
.L_267:
        /*000c*/ 	.word	0x00000000
        /*0010*/ 	.short	0x0004
        /*0012*/ 	.short	0x0020
        /*0014*/ 	.byte	0x00, 0xf0, 0x21, 0x00


	//----- nvinfo : EIATTR_KPARAM_INFO
	.align		4
.L_268:
        /*0018*/ 	.byte	0x04, 0x17
        /*001a*/ 	.short	(.L_270 - .L_269)
.L_269:
        /*001c*/ 	.word	0x00000000
        /*0020*/ 	.short	0x0003
        /*0022*/ 	.short	0x0018
        /*0024*/ 	.byte	0x00, 0xf0, 0x21, 0x00


	//----- nvinfo : EIATTR_KPARAM_INFO
	.align		4
.L_270:
        /*0028*/ 	.byte	0x04, 0x17
        /*002a*/ 	.short	(.L_272 - .L_271)
.L_271:
        /*002c*/ 	.word	0x00000000
        /*0030*/ 	.short	0x0002
        /*0032*/ 	.short	0x0010
        /*0034*/ 	.byte	0x00, 0xf0, 0x21, 0x00


	//----- nvinfo : EIATTR_KPARAM_INFO
	.align		4
.L_272:
        /*0038*/ 	.byte	0x04, 0x17
        /*003a*/ 	.short	(.L_274 - .L_273)
.L_273:
        /*003c*/ 	.word	0x00000000
        /*0040*/ 	.short	0x0001
        /*0042*/ 	.short	0x0008
        /*0044*/ 	.byte	0x00, 0xf0, 0x21, 0x00


	//----- nvinfo : EIATTR_KPARAM_INFO
	.align		4
.L_274:
        /*0048*/ 	.byte	0x04, 0x17
        /*004a*/ 	.short	(.L_276 - .L_275)
.L_275:
        /*004c*/ 	.word	0x00000000
        /*0050*/ 	.short	0x0000
        /*0052*/ 	.short	0x0000
        /*0054*/ 	.byte	0x00, 0xf0, 0x21, 0x00


	//----- nvinfo : EIATTR_SPARSE_MMA_MASK
	.align		4
.L_276:
        /*0058*/ 	.byte	0x03, 0x50
        /*005a*/ 	.short	0x0000


	//----- nvinfo : EIATTR_MAXREG_COUNT
	.align		4
        /*005c*/ 	.byte	0x03, 0x1b
        /*005e*/ 	.short	0x00ff


	//----- nvinfo : EIATTR_MERCURY_ISA_VERSION
	.align		4
        /*0060*/ 	.byte	0x03, 0x5f
        /*0062*/ 	.short	0x0101


	//----- nvinfo : EIATTR_EXIT_INSTR_OFFSETS
	.align		4
        /*0064*/ 	.byte	0x04, 0x1c
        /*0066*/ 	.short	(.L_278 - .L_277)


	//   ....[0]....
.L_277:
        /*0068*/ 	.word	0x00000080


	//   ....[1]....
        /*006c*/ 	.word	0x00000210


	//----- nvinfo : EIATTR_CRS_STACK_SIZE
	.align		4
.L_278:
        /*0070*/ 	.byte	0x04, 0x1e
        /*0072*/ 	.short	(.L_280 - .L_279)
.L_279:
        /*0074*/ 	.word	0x00000000


	//----- nvinfo : EIATTR_CBANK_PARAM_SIZE
	.align		4
.L_280:
        /*0078*/ 	.byte	0x03, 0x19
        /*007a*/ 	.short	0x0028


	//----- nvinfo : EIATTR_PARAM_CBANK
	.align		4
        /*007c*/ 	.byte	0x04, 0x0a
        /*007e*/ 	.short	(.L_282 - .L_281)
	.align		4
.L_281:
        /*0080*/ 	.word	index@(.nv.constant0.ntt_bfield_extract)
        /*0084*/ 	.short	0x0210
        /*0086*/ 	.short	0x0028


	//----- nvinfo : EIATTR_SW_WAR
	.align		4
.L_282:
        /*0088*/ 	.byte	0x04, 0x36
        /*008a*/ 	.short	(.L_284 - .L_283)
.L_283:
        /*008c*/ 	.word	0x00000008
.L_284:


//--------------------- .nv.info.ntt_bfield_fused_coset_strided_old --------------------------
	.section	.nv.info.ntt_bfield_fused_coset_strided_old,"",@"SHT_CUDA_INFO"
	.sectionflags	@""
	.align	4


	//----- nvinfo : EIATTR_CUDA_API_VERSION
	.align		4
        /*0000*/ 	.byte	0x04, 0x37
        /*0002*/ 	.short	(.L_286 - .L_285)
.L_285:
        /*0004*/ 	.word	0x00000082


	//----- nvinfo : EIATTR_KPARAM_INFO
	.align		4
.L_286:
        /*0008*/ 	.byte	0x04, 0x17
        /*000a*/ 	.short	(.L_288 - .L_287)
.L_287:
        /*000c*/ 	.word	0x00000000
        /*0010*/ 	.short	0x0005
        /*0012*/ 	.short	0x0028
        /*0014*/ 	.byte	0x00, 0xf0, 0x11, 0x00


	//----- nvinfo : EIATTR_KPARAM_INFO
	.align		4
.L_288:
        /*0018*/ 	.byte	0x04, 0x17
        /*001a*/ 	.short	(.L_290 - .L_289)
.L_289:
        /*001c*/ 	.word	0x00000000
        /*0020*/ 	.short	0x0004
        /*0022*/ 	.short	0x0020
        /*0024*/ 	.byte	0x00, 0xf0, 0x21, 0x00


	//----- nvinfo : EIATTR_KPARAM_INFO
	.align		4
.L_290:
        /*0028*/ 	.byte	0x04, 0x17
        /*002a*/ 	.short	(.L_292 - .L_291)
.L_291:
        /*002c*/ 	.word	0x00000000
        /*0030*/ 	.short	0x0003
        /*0032*/ 	.short	0x0018
        /*0034*/ 	.byte	0x00, 0xf0, 0x21, 0x00


	//----- nvinfo : EIATTR_KPARAM_INFO
	.align		4
.L_292:
        /*0038*/ 	.byte	0x04, 0x17
        /*003a*/ 	.short	(.L_294 - .L_293)
.L_293:
        /*003c*/ 	.word	0x00000000
        /*0040*/ 	.short	0x0002
        /*0042*/ 	.short	0x0010
        /*0044*/ 	.byte	0x00, 0xf0, 0x21, 0x00


	//----- nvinfo : EIATTR_KPARAM_INFO
	.align		4
.L_294:
        /*0048*/ 	.byte	0x04, 0x17
        /*004a*/ 	.short	(.L_296 - .L_295)
.L_295:
        /*004c*/ 	.word	0x00000000
        /*0050*/ 	.short	0x0001
        /*0052*/ 	.short	0x0008
        /*0054*/ 	.byte	0x00, 0xf0, 0x21, 0x00


	//----- nvinfo : EIATTR_KPARAM_INFO
	.align		4
.L_296:
        /*0058*/ 	.byte	0x04, 0x17
        /*005a*/ 	.short	(.L_298 - .L_297)
.L_297:
        /*005c*/ 	.word	0x00000000
        /*0060*/ 	.short	0x0000
        /*0062*/ 	.short	0x0000
        /*0064*/ 	.byte	0x00, 0xf0, 0x21, 0x00


	//----- nvinfo : EIATTR_SPARSE_MMA_MASK
	.align		4
.L_298:
        /*0068*/ 	.byte	0x03, 0x50
        /*006a*/ 	.short	0x0000


	//----- nvinfo : EIATTR_MAXREG_COUNT
	.align		4
        /*006c*/ 	.byte	0x03, 0x1b
        /*006e*/ 	.short	0x00ff


	//----- nvinfo : EIATTR_NUM_BARRIERS
	.align		4
        /*0070*/ 	.byte	0x02, 0x4c
        /*0072*/ 	.byte	0x01
	.zero		1


	//----- nvinfo : EIATTR_EXTERNS
	.align		4
        /*0074*/ 	.byte	0x04, 0x0f
        /*0076*/ 	.short	(.L_300 - .L_299)


	//   ....[0]....
	.align		4
.L_299:
        /*0078*/ 	.word	index@(vprintf)


	//----- nvinfo : EIATTR_MERCURY_ISA_VERSION
	.align		4
.L_300:
        /*007c*/ 	.byte	0x03, 0x5f
        /*007e*/ 	.short	0x0101


	//----- nvinfo : EIATTR_SYSCALL_OFFSETS
	.align		4
        /*0080*/ 	.byte	0x04, 0x46
        /*0082*/ 	.short	(.L_302 - .L_301)


	//   ....[0]....
.L_301:
        /*0084*/ 	.word	0x000001c0


	//   ....[1]....
        /*0088*/ 	.word	0x00001020


	//   ....[2]....
        /*008c*/ 	.word	0x00004e60


	//----- nvinfo : EIATTR_EXIT_INSTR_OFFSETS
	.align		4
.L_302:
        /*0090*/ 	.byte	0x04, 0x1c
        /*0092*/ 	.short	(.L_304 - .L_303)


	//   ....[0]....
.L_303:
        /*0094*/ 	.word	0x00004db0


	//   ....[1]....
        /*0098*/ 	.word	0x00004e70


	//----- nvinfo : EIATTR_CRS_STACK_SIZE
	.align		4
.L_304:
        /*009c*/ 	.byte	0x04, 0x1e
        /*009e*/ 	.short	(.L_306 - .L_305)
.L_305:
        /*00a0*/ 	.word	0x00000000


	//----- nvinfo : EIATTR_CBANK_PARAM_SIZE
	.align		4
.L_306:
        /*00a4*/ 	.byte	0x03, 0x19
        /*00a6*/ 	.short	0x002c


	//----- nvinfo : EIATTR_PARAM_CBANK
	.align		4
        /*00a8*/ 	.byte	0x04, 0x0a
        /*00aa*/ 	.short	(.L_308 - .L_307)
	.align		4
.L_307:
        /*00ac*/ 	.word	index@(.nv.constant0.ntt_bfield_fused_coset_strided_old)
        /*00b0*/ 	.short	0x0210
        /*00b2*/ 	.short	0x002c


	//----- nvinfo : EIATTR_SW_WAR
	.align		4
.L_308:
        /*00b4*/ 	.byte	0x04, 0x36
        /*00b6*/ 	.short	(.L_310 - .L_309)
.L_309:
        /*00b8*/ 	.word	0x00000008
.L_310:


//--------------------- .nv.info.ntt_bfield_fused_coset --------------------------
	.section	.nv.info.ntt_bfield_fused_coset,"",@"SHT_CUDA_INFO"
	.sectionflags	@""
	.align	4


	//----- nvinfo : EIATTR_CUDA_API_VERSION
	.align		4
        /*0000*/ 	.byte	0x04, 0x37
        /*0002*/ 	.short	(.L_312 - .L_311)
.L_311:
        /*0004*/ 	.word	0x00000082


	//----- nvinfo : EIATTR_KPARAM_INFO
	.align		4
.L_312:
        /*0008*/ 	.byte	0x04, 0x17
        /*000a*/ 	.short	(.L_314 - .L_313)
.L_313:
        /*000c*/ 	.word	0x00000000
        /*0010*/ 	.short	0x0004
        /*0012*/ 	.short	0x0020
        /*0014*/ 	.byte	0x00, 0xf0, 0x11, 0x00


	//----- nvinfo : EIATTR_KPARAM_INFO
	.align		4
.L_314:
        /*0018*/ 	.byte	0x04, 0x17
        /*001a*/ 	.short	(.L_316 - .L_315)
.L_315:
        /*001c*/ 	.word	0x00000000
        /*0020*/ 	.short	0x0003
        /*0022*/ 	.short	0x0018
        /*0024*/ 	.byte	0x00, 0xf0, 0x21, 0x00


	//----- nvinfo : EIATTR_KPARAM_INFO
	.align		4
.L_316:
        /*0028*/ 	.byte	0x04, 0x17
        /*002a*/ 	.short	(.L_318 - .L_317)
.L_317:
        /*002c*/ 	.word	0x00000000
        /*0030*/ 	.short	0x0002
        /*0032*/ 	.short	0x0010
        /*0034*/ 	.byte	0x00, 0xf0, 0x21, 0x00


	//----- nvinfo : EIATTR_KPARAM_INFO
	.align		4
.L_318:
        /*0038*/ 	.byte	0x04, 0x17
        /*003a*/ 	.short	(.L_320 - .L_319)
.L_319:
        /*003c*/ 	.word	0x00000000
        /*0040*/ 	.short	0x0001
        /*0042*/ 	.short	0x0008
        /*0044*/ 	.byte	0x00, 0xf0, 0x21, 0x00


	//----- nvinfo : EIATTR_KPARAM_INFO
	.align		4
.L_320:
        /*0048*/ 	.byte	0x04, 0x17
        /*004a*/ 	.short	(.L_322 - .L_321)
.L_321:
        /*004c*/ 	.word	0x00000000
        /*0050*/ 	.short	0x0000
        /*0052*/ 	.short	0x0000
        /*0054*/ 	.byte	0x00, 0xf0, 0x21, 0x00


	//----- nvinfo : EIATTR_SPARSE_MMA_MASK
	.align		4
.L_322:
        /*0058*/ 	.byte	0x03, 0x50
        /*005a*/ 	.short	0x0000


	//----- nvinfo : EIATTR_MAXREG_COUNT
	.align		4
        /*005c*/ 	.byte	0x03, 0x1b
        /*005e*/ 	.short	0x00ff


	//----- nvinfo : EIATTR_NUM_BARRIERS
	.align		4
        /*0060*/ 	.byte	0x02, 0x4c
        /*0062*/ 	.byte	0x01
	.zero		1


	//----- nvinfo : EIATTR_MERCURY_ISA_VERSION
	.align		4
        /*0064*/ 	.byte	0x03, 0x5f
        /*0066*/ 	.short	0x0101


	//----- nvinfo : EIATTR_EXIT_INSTR_OFFSETS
	.align		4
        /*0068*/ 	.byte	0x04, 0x1c
        /*006a*/ 	.short	(.L_324 - .L_323)


	//   ....[0]....
.L_323:
        /*006c*/ 	.word	0x000038a0


	//   ....[1]....
        /*0070*/ 	.word	0x000056c0


	//----- nvinfo : EIATTR_CRS_STACK_SIZE
	.align		4
.L_324:
        /*0074*/ 	.byte	0x04, 0x1e
        /*0076*/ 	.short	(.L_326 - .L_325)
.L_325:
        /*0078*/ 	.word	0x00000000


	//----- nvinfo : EIATTR_CBANK_PARAM_SIZE
	.align		4
.L_326:
        /*007c*/ 	.byte	0x03, 0x19
        /*007e*/ 	.short	0x0024


	//----- nvinfo : EIATTR_PARAM_CBANK
	.align		4
        /*0080*/ 	.byte	0x04, 0x0a
        /*0082*/ 	.short	(.L_328 - .L_327)
	.align		4
.L_327:
        /*0084*/ 	.word	index@(.nv.constant0.ntt_bfield_fused_coset)
        /*0088*/ 	.short	0x0210
        /*008a*/ 	.short	0x0024


	//----- nvinfo : EIATTR_SW_WAR
	.align		4
.L_328:
        /*008c*/ 	.byte	0x04, 0x36
        /*008e*/ 	.short	(.L_330 - .L_329)
.L_329:
        /*0090*/ 	.word	0x00000008
.L_330:


//--------------------- .nv.info.intt_bfield      --------------------------
	.section	.nv.info.intt_bfield,"",@"SHT_CUDA_INFO"
	.sectionflags	@""
	.align	4


	//----- nvinfo : EIATTR_CUDA_API_VERSION
	.align		4
        /*0000*/ 	.byte	0x04, 0x37
        /*0002*/ 	.short	(.L_332 - .L_331)
.L_331:
        /*0004*/ 	.word	0x00000082


	//----- nvinfo : EIATTR_KPARAM_INFO
	.align		4
.L_332:
        /*0008*/ 	.byte	0x04, 0x17
        /*000a*/ 	.short	(.L_334 - .L_333)
.L_333:
        /*000c*/ 	.word	0x00000000
        /*0010*/ 	.short	0x0003
        /*0012*/ 	.short	0x0018
        /*0014*/ 	.byte	0x00, 0xf0, 0x11, 0x00


	//----- nvinfo : EIATTR_KPARAM_INFO
	.align		4
.L_334:
        /*0018*/ 	.byte	0x04, 0x17
        /*001a*/ 	.short	(.L_336 - .L_335)
.L_335:
        /*001c*/ 	.word	0x00000000
        /*0020*/ 	.short	0x0002
        /*0022*/ 	.short	0x0010
        /*0024*/ 	.byte	0x00, 0xf0, 0x21, 0x00


	//----- nvinfo : EIATTR_KPARAM_INFO
	.align		4
.L_336:
        /*0028*/ 	.byte	0x04, 0x17
        /*002a*/ 	.short	(.L_338 - .L_337)
.L_337:
        /*002c*/ 	.word	0x00000000
        /*0030*/ 	.short	0x0001
        /*0032*/ 	.short	0x0008
        /*0034*/ 	.byte	0x00, 0xf0, 0x21, 0x00


	//----- nvinfo : EIATTR_KPARAM_INFO
	.align		4
.L_338:
        /*0038*/ 	.byte	0x04, 0x17
        /*003a*/ 	.short	(.L_340 - .L_339)
.L_339:
        /*003c*/ 	.word	0x00000000
        /*0040*/ 	.short	0x0000
        /*0042*/ 	.short	0x0000
        /*0044*/ 	.byte	0x00, 0xf0, 0x21, 0x00


	//----- nvinfo : EIATTR_SPARSE_MMA_MASK
	.align		4
.L_340:
        /*0048*/ 	.byte	0x03, 0x50
        /*004a*/ 	.short	0x0000


	//----- nvinfo : EIATTR_MAXREG_COUNT
	.align		4
        /*004c*/ 	.byte	0x03, 0x1b
        /*004e*/ 	.short	0x00ff


	//----- nvinfo : EIATTR_NUM_BARRIERS
	.align		4
        /*0050*/ 	.byte	0x02, 0x4c
        /*0052*/ 	.byte	0x01
	.zero		1


	//----- nvinfo : EIATTR_MERCURY_ISA_VERSION
	.align		4
        /*0054*/ 	.byte	0x03, 0x5f
        /*0056*/ 	.short	0x0101


	//----- nvinfo : EIATTR_EXIT_INSTR_OFFSETS
	.align		4
        /*0058*/ 	.byte	0x04, 0x1c
        /*005a*/ 	.short	(.L_342 - .L_341)


	//   ....[0]....
.L_341:
        /*005c*/ 	.word	0x00002af0


	//   ....[1]....
        /*0060*/ 	.word	0x00004900


	//----- nvinfo : EIATTR_CRS_STACK_SIZE
	.align		4
.L_342:
        /*0064*/ 	.byte	0x04, 0x1e
        /*0066*/ 	.short	(.L_344 - .L_343)
.L_343:
        /*0068*/ 	.word	0x00000000


	//----- nvinfo : EIATTR_CBANK_PARAM_SIZE
	.align		4
.L_344:
        /*006c*/ 	.byte	0x03, 0x19
        /*006e*/ 	.short	0x001c


	//----- nvinfo : EIATTR_PARAM_CBANK
	.align		4
        /*0070*/ 	.byte	0x04, 0x0a
        /*0072*/ 	.short	(.L_346 - .L_345)
	.align		4
.L_345:
        /*0074*/ 	.word	index@(.nv.constant0.intt_bfield)
        /*0078*/ 	.short	0x0210
        /*007a*/ 	.short	0x001c


	//----- nvinfo : EIATTR_SW_WAR
	.align		4
.L_346:
        /*007c*/ 	.byte	0x04, 0x36
        /*007e*/ 	.short	(.L_348 - .L_347)
.L_347:
        /*0080*/ 	.word	0x00000008
.L_348:


//--------------------- .nv.info.ntt_bfield       --------------------------
	.section	.nv.info.ntt_bfield,"",@"SHT_CUDA_INFO"
	.sectionflags	@""
	.align	4


	//----- nvinfo : EIATTR_CUDA_API_VERSION
	.align		4
        /*0000*/ 	.byte	0x04, 0x37
        /*0002*/ 	.short	(.L_350 - .L_349)
.L_349:
        /*0004*/ 	.word	0x00000082


	//----- nvinfo : EIATTR_KPARAM_INFO
	.align		4
.L_350:
        /*0008*/ 	.byte	0x04, 0x17
        /*000a*/ 	.short	(.L_352 - .L_351)
.L_351:
        /*000c*/ 	.word	0x00000000
        /*0010*/ 	.short	0x0003
        /*0012*/ 	.short	0x0018
        /*0014*/ 	.byte	0x00, 0xf0, 0x11, 0x00


	//----- nvinfo : EIATTR_KPARAM_INFO
	.align		4
.L_352:
        /*0018*/ 	.byte	0x04, 0x17
        /*001a*/ 	.short	(.L_354 - .L_353)
.L_353:
        /*001c*/ 	.word	0x00000000
        /*0020*/ 	.short	0x0002
        /*0022*/ 	.short	0x0010
        /*0024*/ 	.byte	0x00, 0xf0, 0x21, 0x00


	//----- nvinfo : EIATTR_KPARAM_INFO
	.align		4
.L_354:
        /*0028*/ 	.byte	0x04, 0x17
        /*002a*/ 	.short	(.L_356 - .L_355)
.L_355:
        /*002c*/ 	.word	0x00000000
        /*0030*/ 	.short	0x0001
        /*0032*/ 	.short	0x0008
        /*0034*/ 	.byte	0x00, 0xf0, 0x21, 0x00


	//----- nvinfo : EIATTR_KPARAM_INFO
	.align		4
.L_356:
        /*0038*/ 	.byte	0x04, 0x17
        /*003a*/ 	.short	(.L_358 - .L_357)
.L_357:
        /*003c*/ 	.word	0x00000000
        /*0040*/ 	.short	0x0000
        /*0042*/ 	.short	0x0000
        /*0044*/ 	.byte	0x00, 0xf0, 0x21, 0x00


	//----- nvinfo : EIATTR_SPARSE_MMA_MASK
	.align		4
.L_358:
        /*0048*/ 	.byte	0x03, 0x50
        /*004a*/ 	.short	0x0000


	//----- nvinfo : EIATTR_MAXREG_COUNT
	.align		4
        /*004c*/ 	.byte	0x03, 0x1b
        /*004e*/ 	.short	0x00ff


	//----- nvinfo : EIATTR_NUM_BARRIERS
	.align		4
        /*0050*/ 	.byte	0x02, 0x4c
        /*0052*/ 	.byte	0x01
	.zero		1


	//----- nvinfo : EIATTR_MERCURY_ISA_VERSION
	.align		4
        /*0054*/ 	.byte	0x03, 0x5f
        /*0056*/ 	.short	0x0101


	//----- nvinfo : EIATTR_EXIT_INSTR_OFFSETS
	.align		4
        /*0058*/ 	.byte	0x04, 0x1c
        /*005a*/ 	.short	(.L_360 - .L_359)


	//   ....[0]....
.L_359:
        /*005c*/ 	.word	0x00002af0


	//   ....[1]....
        /*0060*/ 	.word	0x00004900


	//----- nvinfo : EIATTR_CRS_STACK_SIZE
	.align		4
.L_360:
        /*0064*/ 	.byte	0x04, 0x1e
        /*0066*/ 	.short	(.L_362 - .L_361)
.L_361:
        /*0068*/ 	.word	0x00000000


	//----- nvinfo : EIATTR_CBANK_PARAM_SIZE
	.align		4
.L_362:
        /*006c*/ 	.byte	0x03, 0x19
        /*006e*/ 	.short	0x001c


	//----- nvinfo : EIATTR_PARAM_CBANK
	.align		4
        /*0070*/ 	.byte	0x04, 0x0a
        /*0072*/ 	.short	(.L_364 - .L_363)
	.align		4
.L_363:
        /*0074*/ 	.word	index@(.nv.constant0.ntt_bfield)
        /*0078*/ 	.short	0x0210
        /*007a*/ 	.short	0x001c


	//----- nvinfo : EIATTR_SW_WAR
	.align		4
.L_364:
        /*007c*/ 	.byte	0x04, 0x36
        /*007e*/ 	.short	(.L_366 - .L_365)
.L_365:
        /*0080*/ 	.word	0x00000008
.L_366:


//--------------------- .nv.callgraph             --------------------------
	.section	.nv.callgraph,"",@"SHT_CUDA_CALLGRAPH"
	.align	4
	.sectionentsize	8
	.align		4
        /*0000*/ 	.word	0x00000000
	.align		4
        /*0004*/ 	.word	0xffffffff
	.align		4
        /*0008*/ 	.word	index@(ntt_bfield_fused_coset_strided)
	.align		4
        /*000c*/ 	.word	index@(vprintf)
	.align		4
        /*0010*/ 	.word	index@(ntt_bfield_fused_coset_strided_old)
	.align		4
        /*0014*/ 	.word	index@(vprintf)
	.align		4
        /*0018*/ 	.word	0x00000000
	.align		4
        /*001c*/ 	.word	0xfffffffe
	.align		4
        /*0020*/ 	.word	0x00000000
	.align		4
        /*0024*/ 	.word	0xfffffffd
	.align		4
        /*0028*/ 	.word	0x00000000
	.align		4
        /*002c*/ 	.word	0xfffffffc


//--------------------- .nv.constant4             --------------------------
	.section	.nv.constant4,"a",@progbits
	.align	8
	.align		8
.nv.constant4:
        /*0000*/ 	.dword	$str
	.align		8
        /*0008*/ 	.dword	$str$1
	.align		8
        /*0010*/ 	.dword	$str$2
	.align		8
        /*0018*/ 	.dword	vprintf


//--------------------- .text.intt_bfield_fused_unscale_randomize --------------------------
	.section	.text.intt_bfield_fused_unscale_randomize,"ax",@progbits
	.align	128
        .global         intt_bfield_fused_unscale_randomize
        .type           intt_bfield_fused_unscale_randomize,@function
        .size           intt_bfield_fused_unscale_randomize,(.L_x_409 - intt_bfield_fused_unscale_randomize)
        .other          intt_bfield_fused_unscale_randomize,@"STO_CUDA_ENTRY STV_DEFAULT"
intt_bfield_fused_unscale_randomize:
.text.intt_bfield_fused_unscale_randomize:
[----:B------:R-:W-:Y:S01]  /*0000*/  LDC R1, c[0x0][0x28] ;  /* 0x00000a00ff017b82 */ /* 0x000fe20000000800 */
[----:B------:R-:W0:Y:S01]  /*0010*/  S2R R0, SR_TID.X ;  /* 0x0000000000007919 */ /* 0x000e220000002100 */
[----:B------:R-:W-:-:S06]  /*0020*/  ULDC.64 UR4, c[0x0][0x218] ;  /* 0x0000860000047ab9 */ /* 0x000fcc0000000a00 */
[----:B------:R-:W1:Y:S01]  /*0030*/  S2UR UR7, SR_CTAID.X ;  /* 0x00000000000779c3 */ /* 0x000e620000002500 */
[----:B------:R-:W-:Y:S01]  /*0040*/  IMAD.U32 R9, RZ, RZ, UR4 ;  /* 0x00000004ff097e24 */ /* 0x000fe2000f8e00ff */
[----:B------:R-:W-:Y:S01]  /*0050*/  ULDC.64 UR28, c[0x0][0x208] ;  /* 0x00008200001c7ab9 */ /* 0x000fe20000000a00 */
[----:B------:R-:W-:Y:S01]  /*0060*/  IMAD.U32 R11, RZ, RZ, UR5 ;  /* 0x00000005ff0b7e24 */ /* 0x000fe2000f8e00ff */
[----:B------:R-:W-:Y:S01]  /*0070*/  ULDC UR5, c[0x0][0x220] ;  /* 0x0000880000057ab9 */ /* 0x000fe20000000800 */
[----:B------:R-:W-:Y:S01]  /*0080*/  BSSY B0, `(.L_x_0) ;  /* 0x000002a000007945 */ /* 0x000fe20003800000 */
[----:B------:R-:W-:Y:S01]  /*0090*/  R2UR UR8, R9 ;  /* 0x00000000090872ca */ /* 0x000fe200000e0000 */
[----:B------:R-:W-:Y:S01]  /*00a0*/  IMAD.MOV.U32 R2, RZ, RZ, RZ ;  /* 0x000000ffff027224 */ /* 0x000fe200078e00ff */
[----:B------:R-:W-:-:S11]  /*00b0*/  R2UR UR4, R11 ;  /* 0x000000000b0472ca */ /* 0x000fd600000e0000 */
[----:B------:R-:W-:-:S04]  /*00c0*/  UIADD3 UR8, UP0, UR5, UR8, URZ ;  /* 0x0000000805087290 */ /* 0x000fc8000ff1e03f */
[----:B------:R-:W-:Y:S02]  /*00d0*/  UIADD3.X UR4, URZ, UR4, URZ, UP0, !UPT ;  /* 0x000000043f047290 */ /* 0x000fe400087fe43f */
[----:B-1----:R-:W-:Y:S02]  /*00e0*/  UIMAD.WIDE.U32 UR8, UR8, UR7, URZ ;  /* 0x00000007080872a5 */ /* 0x002fe4000f8e003f */
[----:B------:R-:W-:Y:S02]  /*00f0*/  UIMAD UR4, UR4, UR7, URZ ;  /* 0x00000007040472a4 */ /* 0x000fe4000f8e023f */
[----:B------:R-:W-:Y:S01]  /*0100*/  UIMAD UR7, UR7, UR5, URZ ;  /* 0x00000005070772a4 */ /* 0x000fe2000f8e023f */
[----:B0-----:R-:W-:Y:S01]  /*0110*/  ISETP.GE.U32.AND P0, PT, R0, R9, PT ;  /* 0x000000090000720c */ /* 0x001fe20003f06070 */
[----:B------:R-:W-:-:S03]  /*0120*/  UIADD3 UR12, UR9, UR4, URZ ;  /* 0x00000004090c7290 */ /* 0x000fc6000fffe03f */
[----:B------:R-:W-:-:S13]  /*0130*/  ISETP.GE.U32.AND.EX P0, PT, RZ, R11, PT, P0 ;  /* 0x0000000bff00720c */ /* 0x000fda0003f06100 */
[----:B------:R-:W-:Y:S05]  /*0140*/  @P0 BRA `(.L_x_1) ;  /* 0x0000000000740947 */ /* 0x000fea0003800000 */
[----:B------:R-:W0:Y:S01]  /*0150*/  LDC R3, c[0x0][0x248] ;  /* 0x00009200ff037b82 */ /* 0x000e220000000800 */
[----:B------:R-:W-:Y:S02]  /*0160*/  IMAD.MOV.U32 R16, RZ, RZ, R0 ;  /* 0x000000ffff107224 */ /* 0x000fe400078e0000 */
[----:B------:R-:W-:-:S05]  /*0170*/  IMAD.MOV.U32 R18, RZ, RZ, R2 ;  /* 0x000000ffff127224 */ /* 0x000fca00078e0002 */
[----:B------:R-:W1:Y:S08]  /*0180*/  LDC R8, c[0x0][RZ] ;  /* 0x00000000ff087b82 */ /* 0x000e700000000800 */
[----:B------:R-:W2:Y:S01]  /*0190*/  LDC.64 R10, c[0x0][0x218] ;  /* 0x00008600ff0a7b82 */ /* 0x000ea20000000a00 */
[----:B0-----:R-:W-:-:S07]  /*01a0*/  IADD3 R3, -R3, 0x20, RZ ;  /* 0x0000002003037810 */ /* 0x001fce0007ffe1ff */
.L_x_2:
[----:B------:R-:W0:Y:S02]  /*01b0*/  BREV R4, R16 ;  /* 0x0000001000047301 */ /* 0x000e240000000000 */
[----:B0-----:R-:W-:-:S04]  /*01c0*/  SHF.R.U32.HI R9, RZ, R3, R4 ;  /* 0x00000003ff097219 */ /* 0x001fc80000011604 */
[----:B------:R-:W-:-:S04]  /*01d0*/  ISETP.GE.U32.AND P0, PT, R16, R9, PT ;  /* 0x000000091000720c */ /* 0x000fc80003f06070 */
[----:B------:R-:W-:-:S13]  /*01e0*/  ISETP.GE.U32.AND.EX P0, PT, R18, RZ, PT, P0 ;  /* 0x000000ff1200720c */ /* 0x000fda0003f06100 */
[----:B------:R-:W0:Y:S01]  /*01f0*/  @!P0 LDC.64 R6, c[0x0][0x210] ;  /* 0x00008400ff068b82 */ /* 0x000e220000000a00 */
[----:B------:R-:W-:Y:S02]  /*0200*/  @!P0 IADD3 R5, P1, R16, UR8, RZ ;  /* 0x0000000810058c10 */ /* 0x000fe4000ff3e0ff */
[----:B------:R-:W-:Y:S02]  /*0210*/  @!P0 IADD3 R9, P2, R9, UR8, RZ ;  /* 0x0000000809098c10 */ /* 0x000fe4000ff5e0ff */
[----:B------:R-:W-:-:S03]  /*0220*/  @!P0 IADD3.X R14, R18, UR12, RZ, P1, !PT ;  /* 0x0000000c120e8c10 */ /* 0x000fc60008ffe4ff */
[----:B------:R-:W-:Y:S01]  /*0230*/  @!P0 IMAD.X R12, RZ, RZ, UR12, P2 ;  /* 0x0000000cff0c8e24 */ /* 0x000fe200090e06ff */
[-C--:B0-----:R-:W-:Y:S02]  /*0240*/  @!P0 LEA R4, P1, R5, R6.reuse, 0x3 ;  /* 0x0000000605048211 */ /* 0x081fe400078218ff */
[----:B------:R-:W-:Y:S02]  /*0250*/  @!P0 LEA R6, P2, R9, R6, 0x3 ;  /* 0x0000000609068211 */ /* 0x000fe400078418ff */
[-C--:B------:R-:W-:Y:S02]  /*0260*/  @!P0 LEA.HI.X R5, R5, R7.reuse, R14, 0x3, P1 ;  /* 0x0000000705058211 */ /* 0x080fe400008f1c0e */
[----:B------:R-:W-:-:S03]  /*0270*/  @!P0 LEA.HI.X R7, R9, R7, R12, 0x3, P2 ;  /* 0x0000000709078211 */ /* 0x000fc600010f1c0c */
[----:B------:R-:W3:Y:S04]  /*0280*/  @!P0 LDG.E.64 R12, desc[UR28][R4.64] ;  /* 0x0000001c040c8981 */ /* 0x000ee8000c1e1b00 */
[----:B------:R-:W4:Y:S01]  /*0290*/  @!P0 LDG.E.64 R14, desc[UR28][R6.64] ;  /* 0x0000001c060e8981 */ /* 0x000f22000c1e1b00 */
[----:B--2---:R-:W-:-:S03]  /*02a0*/  IMAD.MOV.U32 R9, RZ, RZ, R10 ;  /* 0x000000ffff097224 */ /* 0x004fc600078e000a */
[----:B----4-:R0:W-:Y:S04]  /*02b0*/  @!P0 STG.E.64 desc[UR28][R4.64], R14 ;  /* 0x0000000e04008986 */ /* 0x0101e8000c101b1c */
[----:B---3--:R0:W-:Y:S01]  /*02c0*/  @!P0 STG.E.64 desc[UR28][R6.64], R12 ;  /* 0x0000000c06008986 */ /* 0x0081e2000c101b1c */
[----:B-1----:R-:W-:-:S05]  /*02d0*/  IADD3 R16, P0, R8, R16, RZ ;  /* 0x0000001008107210 */ /* 0x002fca0007f1e0ff */
[----:B------:R-:W-:Y:S01]  /*02e0*/  IMAD.X R18, RZ, RZ, R18, P0 ;  /* 0x000000ffff127224 */ /* 0x000fe200000e0612 */
[----:B------:R-:W-:-:S04]  /*02f0*/  ISETP.GE.U32.AND P0, PT, R16, R9, PT ;  /* 0x000000091000720c */ /* 0x000fc80003f06070 */
[----:B------:R-:W-:-:S13]  /*0300*/  ISETP.GE.U32.AND.EX P0, PT, R18, R11, PT, P0 ;  /* 0x0000000b1200720c */ /* 0x000fda0003f06100 */
[----:B0-----:R-:W-:Y:S05]  /*0310*/  @!P0 BRA `(.L_x_2) ;  /* 0xfffffffc00a48947 */ /* 0x001fea000383ffff */
.L_x_1:
[----:B------:R-:W-:Y:S05]  /*0320*/  BSYNC B0 ;  /* 0x0000000000007941 */ /* 0x000fea0003800000 */
.L_x_0:
[----:B------:R-:W-:Y:S01]  /*0330*/  ULDC UR30, c[0x0][0x0] ;  /* 0x00000000001e7ab9 */ /* 0x000fe20000000800 */
[----:B------:R-:W-:Y:S01]  /*0340*/  BAR.SYNC.DEFER_BLOCKING 0x0 ;  /* 0x0000000000007b1d */ /* 0x000fe20000010000 */
[----:B------:R-:W-:-:S05]  /*0350*/  UISETP.GE.U32.AND UP0, UPT, UR30, 0x2, UPT ;  /* 0x000000021e00788c */ /* 0x000fca000bf06070 */
[----:B------:R-:W-:Y:S01]  /*0360*/  UMOV UR4, URZ ;  /* 0x0000003f00047c82 */ /* 0x000fe20008000000 */
[----:B------:R-:W-:-:S13]  /*0370*/  PLOP3.LUT P0, PT, PT, PT, UP0, 0x80, 0x0 ;  /* 0x000000000000781c */ /* 0x000fda0003f0f008 */
[----:B------:R-:W-:Y:S05]  /*0380*/  @!P0 BRA `(.L_x_3) ;  /* 0x0000000000188947 */ /* 0x000fea0003800000 */
[----:B------:R-:W-:Y:S01]  /*0390*/  IMAD.U32 R3, RZ, RZ, UR30 ;  /* 0x0000001eff037e24 */ /* 0x000fe2000f8e00ff */
[----:B------:R-:W-:-:S06]  /*03a0*/  UMOV UR4, URZ ;  /* 0x0000003f00047c82 */ /* 0x000fcc0008000000 */
.L_x_4:
[----:B------:R-:W-:Y:S01]  /*03b0*/  SHF.R.U32.HI R3, RZ, 0x1, R3 ;  /* 0x00000001ff037819 */ /* 0x000fe20000011603 */
[----:B------:R-:W-:-:S03]  /*03c0*/  UIADD3 UR4, UR4, 0x1, URZ ;  /* 0x0000000104047890 */ /* 0x000fc6000fffe03f */
[----:B------:R-:W-:-:S13]  /*03d0*/  ISETP.NE.AND P0, PT, R3, RZ, PT ;  /* 0x000000ff0300720c */ /* 0x000fda0003f05270 */
[----:B------:R-:W-:Y:S05]  /*03e0*/  @P0 BRA `(.L_x_4) ;  /* 0xfffffffc00f00947 */ /* 0x000fea000383ffff */
.L_x_3:
[----:B------:R-:W-:Y:S01]  /*03f0*/  UMOV UR5, 0x1 ;  /* 0x0000000100057882 */ /* 0x000fe20000000000 */
[----:B------:R-:W-:Y:S01]  /*0400*/  UMOV UR6, 0xffffffff ;  /* 0xffffffff00067882 */ /* 0x000fe20000000000 */
[----:B------:R-:W-:Y:S01]  /*0410*/  UIADD3 UR5, UP0, UR5, 0x1, URZ ;  /* 0x0000000105057890 */ /* 0x000fe2000ff1e03f */
[----:B------:R-:W-:Y:S01]  /*0420*/  ISETP.NE.AND P0, PT, RZ, UR4, PT ;  /* 0x00000004ff007c0c */ /* 0x000fe2000bf05270 */
[----:B------:R-:W-:Y:S01]  /*0430*/  UMOV UR15, 0x1 ;  /* 0x00000001000f7882 */ /* 0x000fe20000000000 */
[----:B------:R-:W-:Y:S01]  /*0440*/  IMAD.MOV.U32 R3, RZ, RZ, R0 ;  /* 0x000000ffff037224 */ /* 0x000fe200078e0000 */
[----:B------:R-:W-:Y:S02]  /*0450*/  UIADD3.X UR6, UR6, -0x1, URZ, UP0, !UPT ;  /* 0xffffffff06067890 */ /* 0x000fe400087fe43f */
[----:B------:R-:W-:-:S04]  /*0460*/  UISETP.GT.U32.AND UP0, UPT, UR5, URZ, UPT ;  /* 0x0000003f0500728c */ /* 0x000fc8000bf04070 */
[----:B------:R-:W-:-:S04]  /*0470*/  UISETP.GT.U32.AND.EX UP0, UPT, UR6, URZ, UPT, UP0 ;  /* 0x0000003f0600728c */ /* 0x000fc8000bf04100 */
[----:B------:R-:W-:Y:S02]  /*0480*/  USEL UR13, URZ, 0x1, !UP0 ;  /* 0x000000013f0d7887 */ /* 0x000fe4000c000000 */
[----:B------:R-:W-:Y:S02]  /*0490*/  USEL UR14, URZ, 0xffffffff, !UP0 ;  /* 0xffffffff3f0e7887 */ /* 0x000fe4000c000000 */
[----:B------:R-:W-:-:S04]  /*04a0*/  UIADD3 UR13, UP0, UR13, -UR5, URZ ;  /* 0x800000050d0d7290 */ /* 0x000fc8000ff1e03f */
[----:B------:R-:W-:Y:S01]  /*04b0*/  UIADD3.X UR14, UR14, ~UR6, URZ, UP0, !UPT ;  /* 0x800000060e0e7290 */ /* 0x000fe200087fe43f */
[----:B------:R-:W-:Y:S11]  /*04c0*/  @!P0 BRA `(.L_x_5) ;  /* 0x0000002400708947 */ /* 0x000ff60003800000 */
[----:B------:R-:W-:Y:S01]  /*04d0*/  UMOV UR5, URZ ;  /* 0x0000003f00057c82 */ /* 0x000fe20008000000 */
[----:B------:R-:W-:-:S05]  /*04e0*/  UMOV UR15, 0x1 ;  /* 0x00000001000f7882 */ /* 0x000fca0000000000 */
.L_x_16:
[----:B------:R-:W-:Y:S01]  /*04f0*/  ISETP.NE.AND P1, PT, RZ, UR15, PT ;  /* 0x0000000fff007c0c */ /* 0x000fe2000bf25270 */
[----:B------:R-:W-:Y:S01]  /*0500*/  UMOV UR16, UR15 ;  /* 0x0000000f00107c82 */ /* 0x000fe20008000000 */
[----:B------:R-:W-:Y:S02]  /*0510*/  BSSY B0, `(.L_x_6) ;  /* 0x00000bb000007945 */ /* 0x000fe40003800000 */
[----:B------:R-:W-:-:S13]  /*0520*/  ISETP.NE.OR P0, PT, R3, RZ, !P1 ;  /* 0x000000ff0300720c */ /* 0x000fda0004f05670 */
[----:B------:R-:W-:Y:S05]  /*0530*/  @P0 BRA `(.L_x_7) ;  /* 0x0000000800e00947 */ /* 0x000fea0003800000 */
[----:B------:R-:W-:Y:S02]  /*0540*/  ULDC.64 UR10, c[0x0][0x228] ;  /* 0x00008a00000a7ab9 */ /* 0x000fe40000000a00 */
[----:B------:R-:W-:-:S06]  /*0550*/  UIMAD.WIDE.U32 UR10, UR5, 0x8, UR10 ;  /* 0x00000008050a78a5 */ /* 0x000fcc000f8e000a */
[----:B------:R-:W-:Y:S02]  /*0560*/  IMAD.U32 R4, RZ, RZ, UR10 ;  /* 0x0000000aff047e24 */ /* 0x000fe4000f8e00ff */
[----:B------:R-:W-:-:S06]  /*0570*/  IMAD.U32 R5, RZ, RZ, UR11 ;  /* 0x0000000bff057e24 */ /* 0x000fcc000f8e00ff */
[----:B------:R-:W2:Y:S01]  /*0580*/  LDG.E.64 R4, desc[UR28][R4.64] ;  /* 0x0000001c04047981 */ /* 0x000ea2000c1e1b00 */
[----:B------:R-:W-:Y:S02]  /*0590*/  UIADD3 UR6, UR15, -0x1, URZ ;  /* 0xffffffff0f067890 */ /* 0x000fe4000fffe03f */
[----:B------:R-:W-:Y:S02]  /*05a0*/  ULOP3.LUT UR31, UR15, 0x3, URZ, 0xc0, !UPT ;  /* 0x000000030f1f7892 */ /* 0x000fe4000f8ec03f */
[----:B------:R-:W-:Y:S01]  /*05b0*/  UISETP.GE.U32.AND UP0, UPT, UR6, 0x3, UPT ;  /* 0x000000030600788c */ /* 0x000fe2000bf06070 */
[----:B------:R-:W-:Y:S02]  /*05c0*/  UMOV UR19, UR13 ;  /* 0x0000000d00137c82 */ /* 0x000fe40008000000 */
[----:B------:R-:W-:Y:S01]  /*05d0*/  UMOV UR6, URZ ;  /* 0x0000003f00067c82 */ /* 0x000fe20008000000 */
[----:B------:R-:W-:Y:S01]  /*05e0*/  ISETP.NE.AND P2, PT, RZ, UR31, PT ;  /* 0x0000001fff007c0c */ /* 0x000fe2000bf45270 */
[----:B------:R-:W-:Y:S01]  /*05f0*/  UMOV UR18, UR14 ;  /* 0x0000000e00127c82 */ /* 0x000fe20008000000 */
[----:B------:R-:W-:-:S02]  /*0600*/  PLOP3.LUT P0, PT, PT, PT, UP0, 0x80, 0x0 ;  /* 0x000000000000781c */ /* 0x000fc40003f0f008 */
[----:B--2---:R-:W-:Y:S02]  /*0610*/  R2UR UR10, R4 ;  /* 0x00000000040a72ca */ /* 0x004fe400000e0000 */
[----:B------:R-:W-:-:S09]  /*0620*/  R2UR UR11, R5 ;  /* 0x00000000050b72ca */ /* 0x000fd200000e0000 */
[----:B------:R-:W-:Y:S06]  /*0630*/  @!P0 BRA `(.L_x_8) ;  /* 0x0000000400b08947 */ /* 0x000fec0003800000 */
[----:B------:R-:W0:Y:S01]  /*0640*/  S2UR UR6, SR_CgaCtaId ;  /* 0x00000000000679c3 */ /* 0x000e220000008800 */
[----:B------:R-:W-:Y:S01]  /*0650*/  UIADD3 UR18, -UR31, UR15, URZ ;  /* 0x0000000f1f127290 */ /* 0x000fe2000fffe13f */
[----:B------:R-:W-:Y:S01]  /*0660*/  UMOV UR17, 0x400 ;  /* 0x0000040000117882 */ /* 0x000fe20000000000 */
[----:B------:R-:W-:-:S04]  /*0670*/  UMOV UR19, UR13 ;  /* 0x0000000d00137c82 */ /* 0x000fc80008000000 */
[----:B------:R-:W-:Y:S01]  /*0680*/  IMAD.U32 R8, RZ, RZ, UR18 ;  /* 0x00000012ff087e24 */ /* 0x000fe2000f8e00ff */
[----:B------:R-:W-:Y:S01]  /*0690*/  UMOV UR18, UR14 ;  /* 0x0000000e00127c82 */ /* 0x000fe20008000000 */
[----:B0-----:R-:W-:-:S03]  /*06a0*/  ULEA UR17, UR6, UR17, 0x18 ;  /* 0x0000001106117291 */ /* 0x001fc6000f8ec03f */
[----:B------:R-:W-:-:S09]  /*06b0*/  UMOV UR6, URZ ;  /* 0x0000003f00067c82 */ /* 0x000fd20008000000 */
.L_x_9:
[----:B------:R-:W-:Y:S01]  /*06c0*/  UIMAD.WIDE.U32 UR22, UR18, UR10, URZ ;  /* 0x0000000a121672a5 */ /* 0x000fe2000f8e003f */
[----:B------:R-:W-:Y:S01]  /*06d0*/  IMAD.U32 R4, RZ, RZ, UR19 ;  /* 0x00000013ff047e24 */ /* 0x000fe2000f8e00ff */
[----:B------:R-:W-:Y:S01]  /*06e0*/  UIMAD.WIDE.U32 UR20, UR19, UR10, URZ ;  /* 0x0000000a131472a5 */ /* 0x000fe2000f8e003f */
[----:B------:R-:W-:Y:S01]  /*06f0*/  IMAD.U32 R5, RZ, RZ, UR18 ;  /* 0x00000012ff057e24 */ /* 0x000fe2000f8e00ff */
[----:B------:R-:W-:Y:S01]  /*0700*/  UIMAD.WIDE.U32 UR22, UP3, UR11, UR19, UR22 ;  /* 0x000000130b1672a5 */ /* 0x000fe2000f860016 */
[----:B------:R-:W-:Y:S01]  /*0710*/  VIADD R8, R8, 0xfffffffc ;  /* 0xfffffffc08087836 */ /* 0x000fe20000000000 */
[----:B------:R-:W-:Y:S02]  /*0720*/  UIADD3 UR24, UP2, URZ, UR20, URZ ;  /* 0x000000143f187290 */ /* 0x000fe4000ff5e03f */
[----:B------:R-:W-:Y:S02]  /*0730*/  UIADD3 UR22, UP1, UR21, UR22, URZ ;  /* 0x0000001615167290 */ /* 0x000fe4000ff3e03f */
[----:B------:R-:W-:Y:S01]  /*0740*/  UISETP.LT.U32.AND UP0, UPT, UR24, UR20, UPT ;  /* 0x000000141800728c */ /* 0x000fe2000bf01070 */
[----:B------:R-:W-:Y:S01]  /*0750*/  ISETP.NE.AND P0, PT, R8, RZ, PT ;  /* 0x000000ff0800720c */ /* 0x000fe20003f05270 */
[----:B------:R-:W-:-:S02]  /*0760*/  UIADD3.X UR21, UR22, UR20, URZ, UP2, !UPT ;  /* 0x0000001416157290 */ /* 0x000fc400097fe43f */
[----:B------:R-:W-:Y:S02]  /*0770*/  UIADD3.X UR25, URZ, URZ, URZ, UP3, !UPT ;  /* 0x0000003f3f197290 */ /* 0x000fe40009ffe43f */
[----:B------:R-:W-:Y:S01]  /*0780*/  UISETP.LT.U32.AND.EX UP0, UPT, UR21, UR22, UPT, UP0 ;  /* 0x000000161500728c */ /* 0x000fe2000bf01100 */
[----:B------:R-:W-:Y:S01]  /*0790*/  UMOV UR20, 0xffffffff ;  /* 0xffffffff00147882 */ /* 0x000fe20000000000 */
[----:B------:R-:W-:Y:S02]  /*07a0*/  ULEA UR36, UR6, UR17, 0x3 ;  /* 0x0000001106247291 */ /* 0x000fe4000f8e183f */
[----:B------:R-:W-:Y:S02]  /*07b0*/  USEL UR26, URZ, 0x1, !UP0 ;  /* 0x000000013f1a7887 */ /* 0x000fe4000c000000 */
[----:B------:R-:W-:Y:S02]  /*07c0*/  UIADD3 UR6, UR6, 0x4, URZ ;  /* 0x0000000406067890 */ /* 0x000fe4000fffe03f */
[----:B------:R-:W-:-:S03]  /*07d0*/  UIADD3 UR26, UP0, UP2, -UR26, UR24, -UR21 ;  /* 0x000000181a1a7290 */ /* 0x000fc6000fa1e915 */
[----:B------:R-:W-:Y:S01]  /*07e0*/  UMOV UR24, UR23 ;  /* 0x0000001700187c82 */ /* 0x000fe20008000000 */
[----:B------:R-:W-:Y:S02]  /*07f0*/  UIADD3.X UR23, UR20, -0x1, UR21, UP0, UP2 ;  /* 0xffffffff14177890 */ /* 0x000fe400087e4415 */
[----:B------:R-:W-:-:S04]  /*0800*/  UIMAD.WIDE.U32.X UR24, UR11, UR18, UR24, UP1 ;  /* 0x000000120b1872a5 */ /* 0x000fc800088e0418 */
[----:B------:R-:W-:-:S04]  /*0810*/  UISETP.LT.U32.AND UP0, UPT, UR24, UR26, UPT ;  /* 0x0000001a1800728c */ /* 0x000fc8000bf01070 */
[----:B------:R-:W-:-:S04]  /*0820*/  UISETP.LT.U32.AND.EX UP0, UPT, UR25, UR23, UPT, UP0 ;  /* 0x000000171900728c */ /* 0x000fc8000bf01100 */
[----:B------:R-:W-:Y:S02]  /*0830*/  USEL UR21, URZ, 0x1, !UP0 ;  /* 0x000000013f157887 */ /* 0x000fe4000c000000 */
[----:B------:R-:W-:Y:S02]  /*0840*/  USEL UR22, URZ, 0xffffffff, !UP0 ;  /* 0xffffffff3f167887 */ /* 0x000fe4000c000000 */
[----:B------:R-:W-:-:S04]  /*0850*/  UIADD3 UR21, UP0, UP1, UR21, UR24, -UR26 ;  /* 0x0000001815157290 */ /* 0x000fc8000f91e81a */
[----:B------:R-:W-:Y:S02]  /*0860*/  UIADD3.X UR24, UR22, UR25, ~UR23, UP0, UP1 ;  /* 0x0000001916187290 */ /* 0x000fe400087e2c17 */
[----:B------:R-:W-:Y:S02]  /*0870*/  UIMAD.WIDE.U32 UR22, UR21, UR10, URZ ;  /* 0x0000000a151672a5 */ /* 0x000fe4000f8e003f */
[----:B------:R-:W-:Y:S01]  /*0880*/  IMAD.U32 R6, RZ, RZ, UR21 ;  /* 0x00000015ff067e24 */ /* 0x000fe2000f8e00ff */
[----:B------:R-:W-:Y:S02]  /*0890*/  UIMAD.WIDE.U32 UR26, UR24, UR10, URZ ;  /* 0x0000000a181a72a5 */ /* 0x000fe4000f8e003f */
[----:B------:R-:W-:Y:S01]  /*08a0*/  UIADD3 UR25, UP2, URZ, UR22, URZ ;  /* 0x000000163f197290 */ /* 0x000fe2000ff5e03f */
[----:B------:R-:W-:Y:S01]  /*08b0*/  IMAD.U32 R7, RZ, RZ, UR24 ;  /* 0x00000018ff077e24 */ /* 0x000fe2000f8e00ff */
[----:B------:R-:W-:Y:S02]  /*08c0*/  UIMAD.WIDE.U32 UR26, UP3, UR11, UR21, UR26 ;  /* 0x000000150b1a72a5 */ /* 0x000fe4000f86001a */
[----:B------:R-:W-:-:S02]  /*08d0*/  UISETP.LT.U32.AND UP0, UPT, UR25, UR22, UPT ;  /* 0x000000161900728c */ /* 0x000fc4000bf01070 */
[----:B------:R-:W-:Y:S01]  /*08e0*/  UIADD3 UR23, UP1, UR23, UR26, URZ ;  /* 0x0000001a17177290 */ /* 0x000fe2000ff3e03f */
[----:B------:R0:W-:Y:S03]  /*08f0*/  STS.128 [UR36], R4 ;  /* 0x00000004ff007988 */ /* 0x0001e60008000c24 */
[----:B------:R-:W-:-:S03]  /*0900*/  UIADD3.X UR32, UR23, UR22, URZ, UP2, !UPT ;  /* 0x0000001617207290 */ /* 0x000fc600097fe43f */
[----:B------:R-:W-:Y:S01]  /*0910*/  UMOV UR22, UR27 ;  /* 0x0000001b00167c82 */ /* 0x000fe20008000000 */
[----:B------:R-:W-:Y:S02]  /*0920*/  UISETP.LT.U32.AND.EX UP0, UPT, UR32, UR23, UPT, UP0 ;  /* 0x000000172000728c */ /* 0x000fe4000bf01100 */
[----:B------:R-:W-:Y:S02]  /*0930*/  UIADD3.X UR23, URZ, URZ, URZ, UP3, !UPT ;  /* 0x0000003f3f177290 */ /* 0x000fe40009ffe43f */
[----:B------:R-:W-:Y:S02]  /*0940*/  USEL UR26, URZ, 0x1, !UP0 ;  /* 0x000000013f1a7887 */ /* 0x000fe4000c000000 */
[----:B------:R-:W-:Y:S02]  /*0950*/  UIMAD.WIDE.U32.X UR22, UR11, UR24, UR22, UP1 ;  /* 0x000000180b1672a5 */ /* 0x000fe400088e0416 */
[----:B------:R-:W-:-:S04]  /*0960*/  UIADD3 UR26, UP0, UP2, -UR26, UR25, -UR32 ;  /* 0x000000191a1a7290 */ /* 0x000fc8000fa1e920 */
[----:B------:R-:W-:Y:S02]  /*0970*/  UIADD3.X UR27, UR20, -0x1, UR32, UP0, UP2 ;  /* 0xffffffff141b7890 */ /* 0x000fe400087e4420 */
        /* <DEDUP_REMOVED lines=11> */
[----:B------:R-:W-:Y:S01]  /*0a30*/  UIMAD.WIDE.U32 UR22, UP3, UR11, UR25, UR22 ;  /* 0x000000190b1672a5 */ /* 0x000fe2000f860016 */
[----:B0-----:R-:W-:Y:S01]  /*0a40*/  IMAD.MOV.U32 R4, RZ, RZ, R9 ;  /* 0x000000ffff047224 */ /* 0x001fe200078e0009 */
[----:B------:R-:W-:Y:S01]  /*0a50*/  UISETP.LT.U32.AND UP0, UPT, UR33, UR26, UPT ;  /* 0x0000001a2100728c */ /* 0x000fe2000bf01070 */
[----:B------:R-:W-:Y:S01]  /*0a60*/  IMAD.MOV.U32 R5, RZ, RZ, R10 ;  /* 0x000000ffff057224 */ /* 0x000fe200078e000a */
[----:B------:R-:W-:-:S02]  /*0a70*/  UIADD3 UR22, UP1, UR27, UR22, URZ ;  /* 0x000000161b167290 */ /* 0x000fc4000ff3e03f */
[----:B------:R-:W-:Y:S02]  /*0a80*/  UIADD3.X UR27, URZ, URZ, URZ, UP3, !UPT ;  /* 0x0000003f3f1b7290 */ /* 0x000fe40009ffe43f */
[----:B------:R-:W-:-:S03]  /*0a90*/  UIADD3.X UR34, UR22, UR26, URZ, UP2, !UPT ;  /* 0x0000001a16227290 */ /* 0x000fc600097fe43f */
[----:B------:R-:W-:Y:S01]  /*0aa0*/  UMOV UR26, UR23 ;  /* 0x00000017001a7c82 */ /* 0x000fe20008000000 */
[----:B------:R-:W-:Y:S02]  /*0ab0*/  UISETP.LT.U32.AND.EX UP0, UPT, UR34, UR22, UPT, UP0 ;  /* 0x000000162200728c */ /* 0x000fe4000bf01100 */
[----:B------:R-:W-:Y:S02]  /*0ac0*/  UIMAD.WIDE.U32.X UR22, UR11, UR35, UR26, UP1 ;  /* 0x000000230b1672a5 */ /* 0x000fe400088e041a */
[----:B------:R-:W-:-:S04]  /*0ad0*/  USEL UR32, URZ, 0x1, !UP0 ;  /* 0x000000013f207887 */ /* 0x000fc8000c000000 */
        /* <DEDUP_REMOVED lines=14> */
[----:B------:R-:W-:Y:S01]  /*0bc0*/  IMAD.MOV.U32 R6, RZ, RZ, R11 ;  /* 0x000000ffff067224 */ /* 0x000fe200078e000b */
[----:B------:R-:W-:Y:S01]  /*0bd0*/  UISETP.LT.U32.AND UP0, UPT, UR32, UR26, UPT ;  /* 0x0000001a2000728c */ /* 0x000fe2000bf01070 */
[----:B------:R-:W-:Y:S01]  /*0be0*/  IMAD.MOV.U32 R7, RZ, RZ, R12 ;  /* 0x000000ffff077224 */ /* 0x000fe200078e000c */
[----:B------:R-:W-:-:S02]  /*0bf0*/  UIADD3 UR22, UP1, UR27, UR22, URZ ;  /* 0x000000161b167290 */ /* 0x000fc4000ff3e03f */
[----:B------:R-:W-:Y:S02]  /*0c00*/  UIADD3.X UR19, URZ, URZ, URZ, UP3, !UPT ;  /* 0x0000003f3f137290 */ /* 0x000fe40009ffe43f */
[----:B------:R-:W-:Y:S01]  /*0c10*/  UIADD3.X UR26, UR22, UR26, URZ, UP2, !UPT ;  /* 0x0000001a161a7290 */ /* 0x000fe200097fe43f */
[----:B------:R0:W-:Y:S01]  /*0c20*/  STS.128 [UR36+0x10], R4 ;  /* 0x00001004ff007988 */ /* 0x0001e20008000c24 */
[----:B------:R-:W-:Y:S02]  /*0c30*/  UMOV UR18, UR23 ;  /* 0x0000001700127c82 */ /* 0x000fe40008000000 */
        /* <DEDUP_REMOVED lines=10> */
[----:B------:R-:W-:Y:S01]  /*0ce0*/  UIADD3.X UR18, UR18, UR23, ~UR20, UP0, UP1 ;  /* 0x0000001712127290 */ /* 0x000fe200087e2c14 */
[----:B0-----:R-:W-:Y:S11]  /*0cf0*/  @P0 BRA `(.L_x_9) ;  /* 0xfffffff800700947 */ /* 0x001ff6000383ffff */
.L_x_8:
[----:B------:R-:W-:Y:S05]  /*0d00*/  @!P2 BRA `(.L_x_7) ;  /* 0x0000000000eca947 */ /* 0x000fea0003800000 */
[----:B------:R-:W0:Y:S01]  /*0d10*/  S2UR UR25, SR_CgaCtaId ;  /* 0x00000000001979c3 */ /* 0x000e220000008800 */
[----:B------:R-:W-:Y:S01]  /*0d20*/  UIMAD.WIDE.U32 UR22, UR18, UR10, URZ ;  /* 0x0000000a121672a5 */ /* 0x000fe2000f8e003f */
[----:B------:R-:W-:Y:S01]  /*0d30*/  IMAD.U32 R4, RZ, RZ, UR19 ;  /* 0x00000013ff047e24 */ /* 0x000fe2000f8e00ff */
[----:B------:R-:W-:Y:S01]  /*0d40*/  UIMAD.WIDE.U32 UR20, UR19, UR10, URZ ;  /* 0x0000000a131472a5 */ /* 0x000fe2000f8e003f */
[----:B------:R-:W-:Y:S01]  /*0d50*/  IMAD.U32 R5, RZ, RZ, UR18 ;  /* 0x00000012ff057e24 */ /* 0x000fe2000f8e00ff */
[----:B------:R-:W-:Y:S02]  /*0d60*/  UIMAD.WIDE.U32 UR22, UP3, UR11, UR19, UR22 ;  /* 0x000000130b1672a5 */ /* 0x000fe4000f860016 */
[----:B------:R-:W-:Y:S02]  /*0d70*/  UIADD3 UR24, UP2, URZ, UR20, URZ ;  /* 0x000000143f187290 */ /* 0x000fe4000ff5e03f */
[----:B------:R-:W-:Y:S02]  /*0d80*/  UIADD3 UR21, UP1, UR21, UR22, URZ ;  /* 0x0000001615157290 */ /* 0x000fe4000ff3e03f */
[----:B------:R-:W-:-:S02]  /*0d90*/  UISETP.LT.U32.AND UP0, UPT, UR24, UR20, UPT ;  /* 0x000000141800728c */ /* 0x000fc4000bf01070 */
[----:B------:R-:W-:Y:S01]  /*0da0*/  UIADD3.X UR22, UR21, UR20, URZ, UP2, !UPT ;  /* 0x0000001415167290 */ /* 0x000fe200097fe43f */
[----:B------:R-:W-:Y:S02]  /*0db0*/  UMOV UR17, 0x400 ;  /* 0x0000040000117882 */ /* 0x000fe40000000000 */
[----:B------:R-:W-:Y:S01]  /*0dc0*/  UMOV UR20, UR23 ;  /* 0x0000001700147c82 */ /* 0x000fe20008000000 */
[----:B------:R-:W-:Y:S02]  /*0dd0*/  UISETP.LT.U32.AND.EX UP0, UPT, UR22, UR21, UPT, UP0 ;  /* 0x000000151600728c */ /* 0x000fe4000bf01100 */
[----:B------:R-:W-:Y:S01]  /*0de0*/  UIADD3.X UR21, URZ, URZ, URZ, UP3, !UPT ;  /* 0x0000003f3f157290 */ /* 0x000fe20009ffe43f */
[----:B------:R-:W-:-:S03]  /*0df0*/  UMOV UR26, 0xffffffff ;  /* 0xffffffff001a7882 */ /* 0x000fc60000000000 */
[----:B------:R-:W-:Y:S02]  /*0e00*/  UIMAD.WIDE.U32.X UR20, UR11, UR18, UR20, UP1 ;  /* 0x000000120b1472a5 */ /* 0x000fe400088e0414 */
[----:B0-----:R-:W-:Y:S02]  /*0e10*/  ULEA UR25, UR25, UR17, 0x18 ;  /* 0x0000001119197291 */ /* 0x001fe4000f8ec03f */
[----:B------:R-:W-:Y:S02]  /*0e20*/  USEL UR17, URZ, 0x1, !UP0 ;  /* 0x000000013f117887 */ /* 0x000fe4000c000000 */
[----:B------:R-:W-:Y:S02]  /*0e30*/  UISETP.NE.AND UP1, UPT, UR31, 0x1, UPT ;  /* 0x000000011f00788c */ /* 0x000fe4000bf25270 */
[----:B------:R-:W-:Y:S02]  /*0e40*/  UIADD3 UR19, UP0, UP2, -UR17, UR24, -UR22 ;  /* 0x0000001811137290 */ /* 0x000fe4000fa1e916 */
[----:B------:R-:W-:-:S02]  /*0e50*/  ULEA UR25, UR6, UR25, 0x3 ;  /* 0x0000001906197291 */ /* 0x000fc4000f8e183f */
[----:B------:R-:W-:Y:S01]  /*0e60*/  UIADD3.X UR18, UR26, -0x1, UR22, UP0, UP2 ;  /* 0xffffffff1a127890 */ /* 0x000fe200087e4416 */
[----:B------:R-:W-:Y:S01]  /*0e70*/  PLOP3.LUT P0, PT, PT, PT, UP1, 0x80, 0x0 ;  /* 0x000000000000781c */ /* 0x000fe20003f0f018 */
[----:B------:R-:W-:-:S04]  /*0e80*/  UISETP.LT.U32.AND UP0, UPT, UR20, UR19, UPT ;  /* 0x000000131400728c */ /* 0x000fc8000bf01070 */
[----:B------:R-:W-:Y:S01]  /*0e90*/  UISETP.LT.U32.AND.EX UP0, UPT, UR21, UR18, UPT, UP0 ;  /* 0x000000121500728c */ /* 0x000fe2000bf01100 */
[----:B------:R0:W-:Y:S03]  /*0ea0*/  STS.64 [UR25], R4 ;  /* 0x00000004ff007988 */ /* 0x0001e60008000a19 */
[----:B------:R-:W-:Y:S02]  /*0eb0*/  USEL UR6, URZ, 0x1, !UP0 ;  /* 0x000000013f067887 */ /* 0x000fe4000c000000 */
[----:B------:R-:W-:Y:S02]  /*0ec0*/  USEL UR17, URZ, 0xffffffff, !UP0 ;  /* 0xffffffff3f117887 */ /* 0x000fe4000c000000 */
[----:B------:R-:W-:-:S04]  /*0ed0*/  UIADD3 UR22, UP0, UP2, UR6, UR20, -UR19 ;  /* 0x0000001406167290 */ /* 0x000fc8000fa1e813 */
[----:B------:R-:W-:Y:S01]  /*0ee0*/  UIADD3.X UR23, UR17, UR21, ~UR18, UP0, UP2 ;  /* 0x0000001511177290 */ /* 0x000fe200087e4c12 */
[----:B0-----:R-:W-:Y:S11]  /*0ef0*/  @!P0 BRA `(.L_x_7) ;  /* 0x0000000000708947 */ /* 0x001ff60003800000 */
[----:B------:R-:W-:Y:S01]  /*0f00*/  UIMAD.WIDE.U32 UR20, UR23, UR10, URZ ;  /* 0x0000000a171472a5 */ /* 0x000fe2000f8e003f */
[----:B------:R-:W-:Y:S01]  /*0f10*/  IMAD.U32 R4, RZ, RZ, UR22 ;  /* 0x00000016ff047e24 */ /* 0x000fe2000f8e00ff */
[----:B------:R-:W-:Y:S01]  /*0f20*/  UIMAD.WIDE.U32 UR18, UR22, UR10, URZ ;  /* 0x0000000a161272a5 */ /* 0x000fe2000f8e003f */
[----:B------:R-:W-:Y:S01]  /*0f30*/  IMAD.U32 R5, RZ, RZ, UR23 ;  /* 0x00000017ff057e24 */ /* 0x000fe2000f8e00ff */
[----:B------:R-:W-:Y:S02]  /*0f40*/  UIMAD.WIDE.U32 UR20, UP3, UR11, UR22, UR20 ;  /* 0x000000160b1472a5 */ /* 0x000fe4000f860014 */
[----:B------:R-:W-:Y:S02]  /*0f50*/  UIADD3 UR6, UP2, URZ, UR18, URZ ;  /* 0x000000123f067290 */ /* 0x000fe4000ff5e03f */
[----:B------:R-:W-:Y:S01]  /*0f60*/  UIADD3 UR10, UP1, UR19, UR20, URZ ;  /* 0x00000014130a7290 */ /* 0x000fe2000ff3e03f */
[----:B------:R0:W-:Y:S01]  /*0f70*/  STS.64 [UR25+0x8], R4 ;  /* 0x00000804ff007988 */ /* 0x0001e20008000a19 */
[----:B------:R-:W-:-:S02]  /*0f80*/  UISETP.LT.U32.AND UP0, UPT, UR6, UR18, UPT ;  /* 0x000000120600728c */ /* 0x000fc4000bf01070 */
[----:B------:R-:W-:Y:S02]  /*0f90*/  UIADD3.X UR20, UR10, UR18, URZ, UP2, !UPT ;  /* 0x000000120a147290 */ /* 0x000fe400097fe43f */
[----:B------:R-:W-:Y:S02]  /*0fa0*/  UIADD3.X UR19, URZ, URZ, URZ, UP3, !UPT ;  /* 0x0000003f3f137290 */ /* 0x000fe40009ffe43f */
[----:B------:R-:W-:Y:S01]  /*0fb0*/  UISETP.LT.U32.AND.EX UP0, UPT, UR20, UR10, UPT, UP0 ;  /* 0x0000000a1400728c */ /* 0x000fe2000bf01100 */
[----:B------:R-:W-:-:S03]  /*0fc0*/  UMOV UR18, UR21 ;  /* 0x0000001500127c82 */ /* 0x000fc60008000000 */
[----:B------:R-:W-:Y:S02]  /*0fd0*/  USEL UR17, URZ, 0x1, !UP0 ;  /* 0x000000013f117887 */ /* 0x000fe4000c000000 */
[----:B------:R-:W-:Y:S02]  /*0fe0*/  UIMAD.WIDE.U32.X UR10, UR11, UR23, UR18, UP1 ;  /* 0x000000170b0a72a5 */ /* 0x000fe400088e0412 */
[----:B------:R-:W-:Y:S02]  /*0ff0*/  UIADD3 UR17, UP0, UP2, -UR17, UR6, -UR20 ;  /* 0x0000000611117290 */ /* 0x000fe4000fa1e914 */
[----:B------:R-:W-:Y:S02]  /*1000*/  UISETP.NE.AND UP1, UPT, UR31, 0x2, UPT ;  /* 0x000000021f00788c */ /* 0x000fe4000bf25270 */
[----:B------:R-:W-:Y:S02]  /*1010*/  UIADD3.X UR18, UR26, -0x1, UR20, UP0, UP2 ;  /* 0xffffffff1a127890 */ /* 0x000fe400087e4414 */
[----:B------:R-:W-:-:S02]  /*1020*/  UISETP.LT.U32.AND UP0, UPT, UR10, UR17, UPT ;  /* 0x000000110a00728c */ /* 0x000fc4000bf01070 */
[----:B------:R-:W-:Y:S02]  /*1030*/  PLOP3.LUT P0, PT, PT, PT, UP1, 0x80, 0x0 ;  /* 0x000000000000781c */ /* 0x000fe40003f0f018 */
[----:B------:R-:W-:-:S04]  /*1040*/  UISETP.LT.U32.AND.EX UP0, UPT, UR11, UR18, UPT, UP0 ;  /* 0x000000120b00728c */ /* 0x000fc8000bf01100 */
[----:B------:R-:W-:Y:S02]  /*1050*/  USEL UR6, URZ, 0x1, !UP0 ;  /* 0x000000013f067887 */ /* 0x000fe4000c000000 */
[----:B------:R-:W-:Y:S02]  /*1060*/  USEL UR19, URZ, 0xffffffff, !UP0 ;  /* 0xffffffff3f137887 */ /* 0x000fe4000c000000 */
[----:B------:R-:W-:-:S04]  /*1070*/  UIADD3 UR10, UP0, UP2, UR6, UR10, -UR17 ;  /* 0x0000000a060a7290 */ /* 0x000fc8000fa1e811 */
[----:B------:R-:W-:Y:S02]  /*1080*/  UIADD3.X UR11, UR19, UR11, ~UR18, UP0, UP2 ;  /* 0x0000000b130b7290 */ /* 0x000fe400087e4c12 */
[----:B------:R-:W-:-:S04]  /*1090*/  IMAD.U32 R6, RZ, RZ, UR10 ;  /* 0x0000000aff067e24 */ /* 0x000fc8000f8e00ff */
[----:B------:R-:W-:-:S05]  /*10a0*/  IMAD.U32 R7, RZ, RZ, UR11 ;  /* 0x0000000bff077e24 */ /* 0x000fca000f8e00ff */
[----:B------:R0:W-:Y:S02]  /*10b0*/  @P0 STS.64 [UR25+0x10], R6 ;  /* 0x00001006ff000988 */ /* 0x0001e40008000a19 */
.L_x_7:
[----:B------:R-:W-:Y:S05]  /*10c0*/  BSYNC B0 ;  /* 0x0000000000007941 */ /* 0x000fea0003800000 */
.L_x_6:
[----:B------:R-:W-:Y:S01]  /*10d0*/  USHF.L.U32 UR15, UR15, 0x1, URZ ;  /* 0x000000010f0f7899 */ /* 0x000fe2000800063f */
[----:B------:R-:W-:Y:S05]  /*10e0*/  BAR.SYNC.DEFER_BLOCKING 0x0 ;  /* 0x0000000000007b1d */ /* 0x000fea0000010000 */
[----:B0-----:R-:W-:Y:S01]  /*10f0*/  IMAD R5, R3, UR15, RZ ;  /* 0x0000000f03057c24 */ /* 0x001fe2000f8e02ff */
[----:B------:R-:W-:Y:S01]  /*1100*/  ULDC.64 UR10, c[0x0][0x218] ;  /* 0x00008600000a7ab9 */ /* 0x000fe20000000a00 */
[----:B------:R-:W-:Y:S01]  /*1110*/  ULDC.64 UR18, c[0x0][0x210] ;  /* 0x0000840000127ab9 */ /* 0x000fe20000000a00 */
[----:B------:R-:W-:Y:S01]  /*1120*/  IMAD.U32 R9, RZ, RZ, UR10 ;  /* 0x0000000aff097e24 */ /* 0x000fe2000f8e00ff */
[----:B------:R-:W-:Y:S01]  /*1130*/  BSSY B0, `(.L_x_10) ;  /* 0x0000190000007945 */ /* 0x000fe20003800000 */
[----:B------:R-:W-:-:S03]  /*1140*/  IMAD.U32 R11, RZ, RZ, UR11 ;  /* 0x0000000bff0b7e24 */ /* 0x000fc6000f8e00ff */
[----:B------:R-:W-:-:S04]  /*1150*/  ISETP.GE.U32.AND P0, PT, R5, R9, PT ;  /* 0x000000090500720c */ /* 0x000fc80003f06070 */
[----:B------:R-:W-:-:S13]  /*1160*/  ISETP.GE.U32.AND.EX P0, PT, RZ, R11, PT, P0 ;  /* 0x0000000bff00720c */ /* 0x000fda0003f06100 */
[----:B------:R-:W-:Y:S05]  /*1170*/  @P0 BRA `(.L_x_11) ;  /* 0x00000018002c0947 */ /* 0x000fea0003800000 */
[----:B------:R-:W-:Y:S05]  /*1180*/  @!P1 BRA `(.L_x_11) ;  /* 0x0000001800289947 */ /* 0x000fea0003800000 */
[----:B------:R-:W-:Y:S02]  /*1190*/  UIADD3 UR6, UR16, -0x1, URZ ;  /* 0xffffffff10067890 */ /* 0x000fe4000fffe03f */
[----:B------:R-:W-:Y:S02]  /*11a0*/  IMAD.U32 R4, RZ, RZ, UR16 ;  /* 0x00000010ff047e24 */ /* 0x000fe4000f8e00ff */
[----:B------:R-:W-:Y:S02]  /*11b0*/  IMAD.U32 R6, RZ, RZ, UR15 ;  /* 0x0000000fff067e24 */ /* 0x000fe4000f8e00ff */
[----:B------:R-:W-:Y:S01]  /*11c0*/  IMAD.U32 R7, RZ, RZ, UR6 ;  /* 0x00000006ff077e24 */ /* 0x000fe2000f8e00ff */
[----:B------:R-:W-:Y:S01]  /*11d0*/  LOP3.LUT R4, R4, 0x3, RZ, 0xc0, !PT ;  /* 0x0000000304047812 */ /* 0x000fe200078ec0ff */
[----:B------:R-:W-:-:S03]  /*11e0*/  IMAD R6, R6, UR30, RZ ;  /* 0x0000001e06067c24 */ /* 0x000fc6000f8e02ff */
[----:B------:R-:W-:Y:S02]  /*11f0*/  ISETP.GE.U32.AND P1, PT, R7, 0x3, PT ;  /* 0x000000030700780c */ /* 0x000fe40003f26070 */
[----:B------:R-:W-:-:S11]  /*1200*/  IADD3 R7, -R4, UR16, RZ ;  /* 0x0000001004077c10 */ /* 0x000fd6000fffe1ff */
.L_x_15:
[----:B------:R-:W-:Y:S01]  /*1210*/  ISETP.NE.AND P2, PT, R4, RZ, PT ;  /* 0x000000ff0400720c */ /* 0x000fe20003f45270 */
[----:B------:R-:W-:Y:S01]  /*1220*/  IMAD.MOV.U32 R22, RZ, RZ, RZ ;  /* 0x000000ffff167224 */ /* 0x000fe200078e00ff */
[----:B------:R-:W-:Y:S11]  /*1230*/  @!P1 BRA `(.L_x_12) ;  /* 0x0000000c00549947 */ /* 0x000ff60003800000 */
[----:B------:R-:W0:Y:S01]  /*1240*/  S2R R9, SR_CgaCtaId ;  /* 0x0000000000097919 */ /* 0x000e220000008800 */
[----:B------:R-:W-:Y:S01]  /*1250*/  MOV R12, 0x400 ;  /* 0x00000400000c7802 */ /* 0x000fe20000000f00 */
[----:B------:R-:W-:Y:S02]  /*1260*/  IMAD.MOV.U32 R22, RZ, RZ, RZ ;  /* 0x000000ffff167224 */ /* 0x000fe400078e00ff */
[----:B------:R-:W-:Y:S01]  /*1270*/  IMAD.MOV.U32 R13, RZ, RZ, R7 ;  /* 0x000000ffff0d7224 */ /* 0x000fe200078e0007 */
[----:B0-----:R-:W-:-:S07]  /*1280*/  LEA R12, R9, R12, 0x18 ;  /* 0x0000000c090c7211 */ /* 0x001fce00078ec0ff */
.L_x_13:
[----:B------:R-:W-:-:S04]  /*1290*/  IMAD.IADD R23, R22, 0x1, R5 ;  /* 0x0000000116177824 */ /* 0x000fc800078e0205 */
[----:B0-----:R-:W-:-:S05]  /*12a0*/  VIADD R8, R23, UR16 ;  /* 0x0000001017087c36 */ /* 0x001fca0008000000 */
[----:B------:R-:W-:-:S05]  /*12b0*/  IADD3 R8, P0, R8, UR8, RZ ;  /* 0x0000000808087c10 */ /* 0x000fca000ff1e0ff */
[----:B------:R-:W-:Y:S01]  /*12c0*/  IMAD.X R9, RZ, RZ, UR12, P0 ;  /* 0x0000000cff097e24 */ /* 0x000fe200080e06ff */
[----:B------:R-:W-:-:S04]  /*12d0*/  LEA R16, P0, R8, UR18, 0x3 ;  /* 0x0000001208107c11 */ /* 0x000fc8000f8018ff */
[----:B------:R-:W-:-:S05]  /*12e0*/  LEA.HI.X R17, R8, UR19, R9, 0x3, P0 ;  /* 0x0000001308117c11 */ /* 0x000fca00080f1c09 */
[----:B------:R-:W2:Y:S01]  /*12f0*/  LDG.E.64 R26, desc[UR28][R16.64] ;  /* 0x0000001c101a7981 */ /* 0x000ea2000c1e1b00 */
[----:B------:R-:W-:-:S05]  /*1300*/  IMAD R25, R22, 0x8, R12 ;  /* 0x0000000816197824 */ /* 0x000fca00078e020c */
[----:B------:R-:W2:Y:S02]  /*1310*/  LDS.128 R8, [R25] ;  /* 0x0000000019087984 */ /* 0x000ea40000000c00 */
[----:B--2---:R-:W-:-:S04]  /*1320*/  IMAD.WIDE.U32 R18, R9, R26, RZ ;  /* 0x0000001a09127225 */ /* 0x004fc800078e00ff */
[----:B------:R-:W-:-:S04]  /*1330*/  IMAD.WIDE.U32 R20, R8, R26, RZ ;  /* 0x0000001a08147225 */ /* 0x000fc800078e00ff */
[----:B------:R-:W-:-:S04]  /*1340*/  IMAD.WIDE.U32 R18, P0, R27, R8, R18 ;  /* 0x000000081b127225 */ /* 0x000fc80007800012 */
[----:B------:R-:W-:Y:S01]  /*1350*/  IMAD.X R15, RZ, RZ, RZ, P0 ;  /* 0x000000ffff0f7224 */ /* 0x000fe200000e06ff */
[----:B------:R-:W-:Y:S01]  /*1360*/  IADD3 R21, P0, R21, R18, RZ ;  /* 0x0000001215157210 */ /* 0x000fe20007f1e0ff */
[----:B------:R-:W-:-:S04]  /*1370*/  IMAD.MOV.U32 R14, RZ, RZ, R19 ;  /* 0x000000ffff0e7224 */ /* 0x000fc800078e0013 */
[----:B------:R-:W-:Y:S01]  /*1380*/  IMAD.WIDE.U32.X R8, R27, R9, R14, P0 ;  /* 0x000000091b087225 */ /* 0x000fe200000e040e */
[----:B------:R-:W-:-:S05]  /*1390*/  IADD3 R14, P0, R23, UR8, RZ ;  /* 0x00000008170e7c10 */ /* 0x000fca000ff1e0ff */
[----:B------:R-:W-:Y:S01]  /*13a0*/  IMAD.X R15, RZ, RZ, UR12, P0 ;  /* 0x0000000cff0f7e24 */ /* 0x000fe200080e06ff */
[----:B------:R-:W-:-:S04]  /*13b0*/  LEA R18, P0, R14, UR18, 0x3 ;  /* 0x000000120e127c11 */ /* 0x000fc8000f8018ff */
[----:B------:R-:W-:-:S05]  /*13c0*/  LEA.HI.X R19, R14, UR19, R15, 0x3, P0 ;  /* 0x000000130e137c11 */ /* 0x000fca00080f1c0f */
[----:B------:R-:W2:Y:S01]  /*13d0*/  LDG.E.64 R14, desc[UR28][R18.64] ;  /* 0x0000001c120e7981 */ /* 0x000ea2000c1e1b00 */
[----:B------:R-:W-:Y:S01]  /*13e0*/  IADD3 R24, P3, RZ, R20, RZ ;  /* 0x00000014ff187210 */ /* 0x000fe20007f7e0ff */
[----:B------:R-:W-:-:S03]  /*13f0*/  VIADD R26, R23, 0x1 ;  /* 0x00000001171a7836 */ /* 0x000fc60000000000 */
[----:B------:R-:W-:Y:S01]  /*1400*/  ISETP.LT.U32.AND P0, PT, R24, R20, PT ;  /* 0x000000141800720c */ /* 0x000fe20003f01070 */
[----:B------:R-:W-:Y:S02]  /*1410*/  IMAD.X R20, R21, 0x1, R20, P3 ;  /* 0x0000000115147824 */ /* 0x000fe400018e0614 */
[----:B------:R-:W-:-:S03]  /*1420*/  VIADD R28, R26, UR16 ;  /* 0x000000101a1c7c36 */ /* 0x000fc60008000000 */
[----:B------:R-:W-:-:S04]  /*1430*/  ISETP.LT.U32.AND.EX P0, PT, R20, R21, PT, P0 ;  /* 0x000000151400720c */ /* 0x000fc80003f01100 */
[----:B------:R-:W-:-:S04]  /*1440*/  SEL R21, RZ, 0x1, !P0 ;  /* 0x00000001ff157807 */ /* 0x000fc80004000000 */
[----:B------:R-:W-:Y:S01]  /*1450*/  IADD3 R21, P0, P3, -R21, R24, -R20 ;  /* 0x0000001815157210 */ /* 0x000fe20007b1e914 */
[----:B------:R-:W-:-:S05]  /*1460*/  IMAD.MOV.U32 R24, RZ, RZ, -0x1 ;  /* 0xffffffffff187424 */ /* 0x000fca00078e00ff */
[----:B------:R-:W-:Y:S02]  /*1470*/  IADD3.X R29, R24, -0x1, R20, P0, P3 ;  /* 0xffffffff181d7810 */ /* 0x000fe400007e6414 */
[----:B------:R-:W-:-:S04]  /*1480*/  ISETP.LT.U32.AND P0, PT, R8, R21, PT ;  /* 0x000000150800720c */ /* 0x000fc80003f01070 */
[----:B------:R-:W-:-:S04]  /*1490*/  ISETP.LT.U32.AND.EX P0, PT, R9, R29, PT, P0 ;  /* 0x0000001d0900720c */ /* 0x000fc80003f01100 */
[----:B------:R-:W-:-:S04]  /*14a0*/  SEL R27, RZ, 0x1, !P0 ;  /* 0x00000001ff1b7807 */ /* 0x000fc80004000000 */
[----:B------:R-:W-:Y:S02]  /*14b0*/  IADD3 R27, P3, P4, R27, R8, -R21 ;  /* 0x000000081b1b7210 */ /* 0x000fe40007c7e815 */
[----:B------:R-:W-:-:S04]  /*14c0*/  SEL R21, RZ, 0xffffffff, !P0 ;  /* 0xffffffffff157807 */ /* 0x000fc80004000000 */
[----:B------:R-:W-:Y:S02]  /*14d0*/  IADD3.X R21, R21, R9, ~R29, P3, P4 ;  /* 0x0000000915157210 */ /* 0x000fe40001fe8c1d */
[----:B--2---:R-:W-:-:S04]  /*14e0*/  IADD3 R9, P3, R14, R27, RZ ;  /* 0x0000001b0e097210 */ /* 0x004fc80007f7e0ff */
[----:B------:R-:W-:Y:S01]  /*14f0*/  ISETP.GT.U32.AND P0, PT, R9, RZ, PT ;  /* 0x000000ff0900720c */ /* 0x000fe20003f04070 */
[----:B------:R-:W-:Y:S01]  /*1500*/  IMAD.X R20, R15, 0x1, R21, P3 ;  /* 0x000000010f147824 */ /* 0x000fe200018e0615 */
[----:B------:R-:W-:-:S04]  /*1510*/  ISETP.LT.U32.AND P3, PT, R9, R27, PT ;  /* 0x0000001b0900720c */ /* 0x000fc80003f61070 */
[----:B------:R-:W-:-:S04]  /*1520*/  ISETP.GT.U32.AND.EX P0, PT, R20, -0x1, PT, P0 ;  /* 0xffffffff1400780c */ /* 0x000fc80003f04100 */
[----:B------:R-:W-:-:S04]  /*1530*/  ISETP.LT.U32.OR.EX P0, PT, R20, R21, P0, P3 ;  /* 0x000000151400720c */ /* 0x000fc80000701530 */
[----:B------:R-:W-:-:S04]  /*1540*/  SEL R8, RZ, 0x1, !P0 ;  /* 0x00000001ff087807 */ /* 0x000fc80004000000 */
[----:B------:R-:W-:Y:S02]  /*1550*/  IADD3 R8, P3, -R8, R9, RZ ;  /* 0x0000000908087210 */ /* 0x000fe40007f7e1ff */
[----:B------:R-:W-:Y:S02]  /*1560*/  SEL R9, RZ, 0xffffffff, !P0 ;  /* 0xffffffffff097807 */ /* 0x000fe40004000000 */
[----:B------:R-:W-:-:S03]  /*1570*/  ISETP.GE.U32.AND P0, PT, R14, R27, PT ;  /* 0x0000001b0e00720c */ /* 0x000fc60003f06070 */
[----:B------:R-:W-:Y:S01]  /*1580*/  IMAD.X R9, R20, 0x1, ~R9, P3 ;  /* 0x0000000114097824 */ /* 0x000fe200018e0e09 */
[----:B------:R-:W-:-:S04]  /*1590*/  ISETP.GE.U32.AND.EX P0, PT, R15, R21, PT, P0 ;  /* 0x000000150f00720c */ /* 0x000fc80003f06100 */
[----:B------:R-:W-:Y:S01]  /*15a0*/  SEL R20, RZ, 0x1, P0 ;  /* 0x00000001ff147807 */ /* 0x000fe20000000000 */
[----:B------:R0:W-:Y:S03]  /*15b0*/  STG.E.64 desc[UR28][R18.64], R8 ;  /* 0x0000000812007986 */ /* 0x0001e6000c101b1c */
[----:B------:R-:W-:Y:S02]  /*15c0*/  IADD3 R20, P3, P4, R20, R14, -R27 ;  /* 0x0000000e14147210 */ /* 0x000fe40007c7e81b */
[----:B------:R-:W-:Y:S02]  /*15d0*/  SEL R14, RZ, 0xffffffff, P0 ;  /* 0xffffffffff0e7807 */ /* 0x000fe40000000000 */
[----:B------:R-:W-:Y:S02]  /*15e0*/  IADD3 R28, P0, R28, UR8, RZ ;  /* 0x000000081c1c7c10 */ /* 0x000fe4000ff1e0ff */
[----:B------:R-:W-:-:S03]  /*15f0*/  IADD3.X R21, R14, R15, ~R21, P3, P4 ;  /* 0x0000000f0e157210 */ /* 0x000fc60001fe8c15 */
[----:B------:R-:W-:Y:S01]  /*1600*/  IMAD.X R15, RZ, RZ, UR12, P0 ;  /* 0x0000000cff0f7e24 */ /* 0x000fe200080e06ff */
[C---:B------:R-:W-:Y:S01]  /*1610*/  LEA R14, P0, R28.reuse, UR18, 0x3 ;  /* 0x000000121c0e7c11 */ /* 0x040fe2000f8018ff */
[----:B------:R1:W-:Y:S03]  /*1620*/  STG.E.64 desc[UR28][R16.64], R20 ;  /* 0x0000001410007986 */ /* 0x0003e6000c101b1c */
[----:B------:R-:W-:-:S05]  /*1630*/  LEA.HI.X R15, R28, UR19, R15, 0x3, P0 ;  /* 0x000000131c0f7c11 */ /* 0x000fca00080f1c0f */
[----:B0-----:R-:W2:Y:S01]  /*1640*/  LDG.E.64 R8, desc[UR28][R14.64] ;  /* 0x0000001c0e087981 */ /* 0x001ea2000c1e1b00 */
[----:B------:R-:W-:-:S05]  /*1650*/  IADD3 R26, P0, R26, UR8, RZ ;  /* 0x000000081a1a7c10 */ /* 0x000fca000ff1e0ff */
[----:B------:R-:W-:Y:S01]  /*1660*/  IMAD.X R19, RZ, RZ, UR12, P0 ;  /* 0x0000000cff137e24 */ /* 0x000fe200080e06ff */
[----:B------:R-:W-:-:S04]  /*1670*/  LEA R28, P0, R26, UR18, 0x3 ;  /* 0x000000121a1c7c11 */ /* 0x000fc8000f8018ff */
[----:B------:R-:W-:-:S05]  /*1680*/  LEA.HI.X R29, R26, UR19, R19, 0x3, P0 ;  /* 0x000000131a1d7c11 */ /* 0x000fca00080f1c13 */
[----:B------:R-:W3:Y:S01]  /*1690*/  LDG.E.64 R26, desc[UR28][R28.64] ;  /* 0x0000001c1c1a7981 */ /* 0x000ee2000c1e1b00 */
[----:B--2---:R-:W-:-:S04]  /*16a0*/  IMAD.WIDE.U32 R18, R11, R8, RZ ;  /* 0x000000080b127225 */ /* 0x004fc800078e00ff */
[----:B-1----:R-:W-:-:S04]  /*16b0*/  IMAD.WIDE.U32 R16, P0, R9, R10, R18 ;  /* 0x0000000a09107225 */ /* 0x002fc80007800012 */
[----:B------:R-:W-:-:S04]  /*16c0*/  IMAD.WIDE.U32 R18, R10, R8, RZ ;  /* 0x000000080a127225 */ /* 0x000fc800078e00ff */
[----:B------:R-:W-:Y:S01]  /*16d0*/  IMAD.X R21, RZ, RZ, RZ, P0 ;  /* 0x000000ffff157224 */ /* 0x000fe200000e06ff */
[----:B------:R-:W-:Y:S01]  /*16e0*/  IADD3 R19, P0, R19, R16, RZ ;  /* 0x0000001013137210 */ /* 0x000fe20007f1e0ff */
[----:B------:R-:W-:Y:S01]  /*16f0*/  IMAD.MOV.U32 R20, RZ, RZ, R17 ;  /* 0x000000ffff147224 */ /* 0x000fe200078e0011 */
[----:B------:R-:W-:-:S03]  /*1700*/  IADD3 R10, P3, RZ, R18, RZ ;  /* 0x00000012ff0a7210 */ /* 0x000fc60007f7e0ff */
[----:B------:R-:W-:Y:S01]  /*1710*/  IMAD.WIDE.U32.X R8, R9, R11, R20, P0 ;  /* 0x0000000b09087225 */ /* 0x000fe200000e0414 */
[----:B------:R-:W-:-:S03]  /*1720*/  ISETP.LT.U32.AND P0, PT, R10, R18, PT ;  /* 0x000000120a00720c */ /* 0x000fc60003f01070 */
[----:B------:R-:W-:Y:S02]  /*1730*/  IMAD.X R18, R19, 0x1, R18, P3 ;  /* 0x0000000113127824 */ /* 0x000fe400018e0612 */
[----:B------:R-:W-:-:S03]  /*1740*/  VIADD R20, R23, 0x2 ;  /* 0x0000000217147836 */ /* 0x000fc60000000000 */
[----:B------:R-:W-:Y:S01]  /*1750*/  ISETP.LT.U32.AND.EX P0, PT, R18, R19, PT, P0 ;  /* 0x000000131200720c */ /* 0x000fe20003f01100 */
[----:B------:R-:W-:-:S03]  /*1760*/  VIADD R16, R20, UR16 ;  /* 0x0000001014107c36 */ /* 0x000fc60008000000 */
[----:B------:R-:W-:-:S04]  /*1770*/  SEL R11, RZ, 0x1, !P0 ;  /* 0x00000001ff0b7807 */ /* 0x000fc80004000000 */
[----:B------:R-:W-:-:S04]  /*1780*/  IADD3 R11, P0, P3, -R11, R10, -R18 ;  /* 0x0000000a0b0b7210 */ /* 0x000fc80007b1e912 */
[----:B------:R-:W-:Y:S02]  /*1790*/  IADD3.X R19, R24, -0x1, R18, P0, P3 ;  /* 0xffffffff18137810 */ /* 0x000fe400007e6412 */
[----:B------:R-:W-:-:S04]  /*17a0*/  ISETP.LT.U32.AND P0, PT, R8, R11, PT ;  /* 0x0000000b0800720c */ /* 0x000fc80003f01070 */
[----:B------:R-:W-:-:S04]  /*17b0*/  ISETP.LT.U32.AND.EX P0, PT, R9, R19, PT, P0 ;  /* 0x000000130900720c */ /* 0x000fc80003f01100 */
[----:B------:R-:W-:-:S04]  /*17c0*/  SEL R17, RZ, 0x1, !P0 ;  /* 0x00000001ff117807 */ /* 0x000fc80004000000 */
[----:B------:R-:W-:Y:S02]  /*17d0*/  IADD3 R17, P3, P4, R17, R8, -R11 ;  /* 0x0000000811117210 */ /* 0x000fe40007c7e80b */
[----:B------:R-:W-:Y:S02]  /*17e0*/  SEL R11, RZ, 0xffffffff, !P0 ;  /* 0xffffffffff0b7807 */ /* 0x000fe40004000000 */
[----:B---3--:R-:W-:Y:S02]  /*17f0*/  ISETP.GE.U32.AND P0, PT, R26, R17, PT ;  /* 0x000000111a00720c */ /* 0x008fe40003f06070 */
[----:B------:R-:W-:-:S04]  /*1800*/  IADD3.X R11, R11, R9, ~R19, P3, P4 ;  /* 0x000000090b0b7210 */ /* 0x000fc80001fe8c13 */
[----:B------:R-:W-:-:S04]  /*1810*/  ISETP.GE.U32.AND.EX P0, PT, R27, R11, PT, P0 ;  /* 0x0000000b1b00720c */ /* 0x000fc80003f06100 */
[----:B------:R-:W-:Y:S02]  /*1820*/  SEL R8, RZ, 0x1, P0 ;  /* 0x00000001ff087807 */ /* 0x000fe40000000000 */
[----:B------:R-:W-:Y:S02]  /*1830*/  SEL R9, RZ, 0xffffffff, P0 ;  /* 0xffffffffff097807 */ /* 0x000fe40000000000 */
[----:B------:R-:W-:Y:S02]  /*1840*/  IADD3 R10, P0, R26, R17, RZ ;  /* 0x000000111a0a7210 */ /* 0x000fe40007f1e0ff */
[----:B------:R-:W-:-:S03]  /*1850*/  IADD3 R8, P3, P4, R8, R26, -R17 ;  /* 0x0000001a08087210 */ /* 0x000fc60007c7e811 */
[--C-:B------:R-:W-:Y:S01]  /*1860*/  IMAD.X R26, R27, 0x1, R11.reuse, P0 ;  /* 0x000000011b1a7824 */ /* 0x100fe200000e060b */
[C---:B------:R-:W-:Y:S02]  /*1870*/  ISETP.GT.U32.AND P0, PT, R10.reuse, RZ, PT ;  /* 0x000000ff0a00720c */ /* 0x040fe40003f04070 */
[----:B------:R-:W-:Y:S02]  /*1880*/  IADD3.X R9, R9, R27, ~R11, P3, P4 ;  /* 0x0000001b09097210 */ /* 0x000fe40001fe8c0b */
[----:B------:R-:W-:Y:S02]  /*1890*/  ISETP.LT.U32.AND P3, PT, R10, R17, PT ;  /* 0x000000110a00720c */ /* 0x000fe40003f61070 */
[----:B------:R-:W-:Y:S02]  /*18a0*/  ISETP.GT.U32.AND.EX P0, PT, R26, -0x1, PT, P0 ;  /* 0xffffffff1a00780c */ /* 0x000fe40003f04100 */
[----:B------:R-:W-:Y:S02]  /*18b0*/  IADD3 R17, P4, R16, UR8, RZ ;  /* 0x0000000810117c10 */ /* 0x000fe4000ff9e0ff */
[----:B------:R-:W-:-:S02]  /*18c0*/  ISETP.LT.U32.OR.EX P0, PT, R26, R11, P0, P3 ;  /* 0x0000000b1a00720c */ /* 0x000fc40000701530 */
[----:B------:R-:W-:Y:S01]  /*18d0*/  LEA R16, P3, R17, UR18, 0x3 ;  /* 0x0000001211107c11 */ /* 0x000fe2000f8618ff */
[----:B------:R-:W-:Y:S01]  /*18e0*/  IMAD.X R18, RZ, RZ, UR12, P4 ;  /* 0x0000000cff127e24 */ /* 0x000fe2000a0e06ff */
[----:B------:R-:W-:-:S04]  /*18f0*/  SEL R11, RZ, 0x1, !P0 ;  /* 0x00000001ff0b7807 */ /* 0x000fc80004000000 */
[----:B------:R-:W-:Y:S02]  /*1900*/  LEA.HI.X R17, R17, UR19, R18, 0x3, P3 ;  /* 0x0000001311117c11 */ /* 0x000fe400098f1c12 */
[----:B------:R-:W-:Y:S02]  /*1910*/  IADD3 R10, P3, -R11, R10, RZ ;  /* 0x0000000a0b0a7210 */ /* 0x000fe40007f7e1ff */
[----:B------:R-:W-:-:S05]  /*1920*/  SEL R11, RZ, 0xffffffff, !P0 ;  /* 0xffffffffff0b7807 */ /* 0x000fca0004000000 */
[----:B------:R-:W-:-:S05]  /*1930*/  IMAD.X R11, R26, 0x1, ~R11, P3 ;  /* 0x000000011a0b7824 */ /* 0x000fca00018e0e0b */
[----:B------:R-:W-:Y:S04]  /*1940*/  STG.E.64 desc[UR28][R28.64], R10 ;  /* 0x0000000a1c007986 */ /* 0x000fe8000c101b1c */
[----:B------:R-:W-:Y:S04]  /*1950*/  STG.E.64 desc[UR28][R14.64], R8 ;  /* 0x000000080e007986 */ /* 0x000fe8000c101b1c */
[----:B------:R-:W2:Y:S04]  /*1960*/  LDG.E.64 R18, desc[UR28][R16.64] ;  /* 0x0000001c10127981 */ /* 0x000ea8000c1e1b00 */
[----:B------:R-:W2:Y:S02]  /*1970*/  LDS.128 R8, [R25+0x10] ;  /* 0x0000100019087984 */ /* 0x000ea40000000c00 */
        /* <DEDUP_REMOVED lines=15> */
[----:B------:R-:W-:-:S05]  /*1a70*/  IMAD.X R25, R21, 0x1, R28, P3 ;  /* 0x0000000115197824 */ /* 0x000fca00018e061c */
[----:B------:R-:W-:-:S04]  /*1a80*/  ISETP.LT.U32.AND.EX P0, PT, R25, R21, PT, P0 ;  /* 0x000000151900720c */ /* 0x000fc80003f01100 */
[----:B------:R-:W-:-:S04]  /*1a90*/  SEL R21, RZ, 0x1, !P0 ;  /* 0x00000001ff157807 */ /* 0x000fc80004000000 */
[----:B------:R-:W-:-:S04]  /*1aa0*/  IADD3 R21, P0, P3, -R21, R20, -R25 ;  /* 0x0000001415157210 */ /* 0x000fc80007b1e919 */
        /* <DEDUP_REMOVED lines=12> */
[----:B------:R-:W-:Y:S02]  /*1b70*/  ISETP.LT.U32.OR.EX P3, PT, R18, R19, P0, P3 ;  /* 0x000000131200720c */ /* 0x000fe40000761530 */
[----:B------:R-:W-:Y:S02]  /*1b80*/  ISETP.GE.U32.AND P0, PT, R8, R27, PT ;  /* 0x0000001b0800720c */ /* 0x000fe40003f06070 */
[----:B------:R-:W-:Y:S02]  /*1b90*/  SEL R20, RZ, 0x1, !P3 ;  /* 0x00000001ff147807 */ /* 0x000fe40005800000 */
[----:B------:R-:W-:Y:S02]  /*1ba0*/  ISETP.GE.U32.AND.EX P0, PT, R9, R19, PT, P0 ;  /* 0x000000130900720c */ /* 0x000fe40003f06100 */
[----:B------:R-:W-:Y:S02]  /*1bb0*/  IADD3 R20, P4, -R20, R21, RZ ;  /* 0x0000001514147210 */ /* 0x000fe40007f9e1ff */
[----:B------:R-:W-:-:S02]  /*1bc0*/  SEL R26, RZ, 0x1, P0 ;  /* 0x00000001ff1a7807 */ /* 0x000fc40000000000 */
[----:B------:R-:W-:Y:S02]  /*1bd0*/  SEL R21, RZ, 0xffffffff, !P3 ;  /* 0xffffffffff157807 */ /* 0x000fe40005800000 */
[----:B------:R-:W-:Y:S02]  /*1be0*/  IADD3 R26, P3, P5, R26, R8, -R27 ;  /* 0x000000081a1a7210 */ /* 0x000fe40007d7e81b */
[----:B------:R-:W-:Y:S01]  /*1bf0*/  SEL R8, RZ, 0xffffffff, P0 ;  /* 0xffffffffff087807 */ /* 0x000fe20000000000 */
[----:B------:R-:W-:-:S03]  /*1c00*/  IMAD.X R21, R18, 0x1, ~R21, P4 ;  /* 0x0000000112157824 */ /* 0x000fc600020e0e15 */
[----:B------:R-:W-:Y:S01]  /*1c10*/  IADD3.X R27, R8, R9, ~R19, P3, P5 ;  /* 0x00000009081b7210 */ /* 0x000fe20001feac13 */
[----:B------:R-:W-:Y:S01]  /*1c20*/  VIADD R8, R23, UR16 ;  /* 0x0000001017087c36 */ /* 0x000fe20008000000 */
[----:B------:R0:W-:Y:S04]  /*1c30*/  STG.E.64 desc[UR28][R14.64], R20 ;  /* 0x000000140e007986 */ /* 0x0001e8000c101b1c */
[----:B------:R-:W-:Y:S01]  /*1c40*/  IADD3 R9, P0, R8, UR8, RZ ;  /* 0x0000000808097c10 */ /* 0x000fe2000ff1e0ff */
[----:B------:R1:W-:Y:S04]  /*1c50*/  STG.E.64 desc[UR28][R16.64], R26 ;  /* 0x0000001a10007986 */ /* 0x0003e8000c101b1c */
[----:B------:R-:W-:Y:S01]  /*1c60*/  IMAD.X R18, RZ, RZ, UR12, P0 ;  /* 0x0000000cff127e24 */ /* 0x000fe200080e06ff */
[----:B------:R-:W-:-:S04]  /*1c70*/  LEA R8, P0, R9, UR18, 0x3 ;  /* 0x0000001209087c11 */ /* 0x000fc8000f8018ff */
[----:B------:R-:W-:-:S05]  /*1c80*/  LEA.HI.X R9, R9, UR19, R18, 0x3, P0 ;  /* 0x0000001309097c11 */ /* 0x000fca00080f1c12 */
[----:B0-----:R-:W2:Y:S01]  /*1c90*/  LDG.E.64 R20, desc[UR28][R8.64] ;  /* 0x0000001c08147981 */ /* 0x001ea2000c1e1b00 */
[----:B------:R-:W-:-:S05]  /*1ca0*/  IADD3 R23, P0, R23, UR8, RZ ;  /* 0x0000000817177c10 */ /* 0x000fca000ff1e0ff */
[----:B------:R-:W-:Y:S01]  /*1cb0*/  IMAD.X R18, RZ, RZ, UR12, P0 ;  /* 0x0000000cff127e24 */ /* 0x000fe200080e06ff */
[----:B------:R-:W-:-:S04]  /*1cc0*/  LEA R28, P0, R23, UR18, 0x3 ;  /* 0x00000012171c7c11 */ /* 0x000fc8000f8018ff */
[----:B------:R-:W-:-:S05]  /*1cd0*/  LEA.HI.X R29, R23, UR19, R18, 0x3, P0 ;  /* 0x00000013171d7c11 */ /* 0x000fca00080f1c12 */
[----:B-1----:R-:W3:Y:S01]  /*1ce0*/  LDG.E.64 R26, desc[UR28][R28.64] ;  /* 0x0000001c1c1a7981 */ /* 0x002ee2000c1e1b00 */
[----:B------:R-:W-:Y:S02]  /*1cf0*/  VIADD R13, R13, 0xfffffffc ;  /* 0xfffffffc0d0d7836 */ /* 0x000fe40000000000 */
[----:B------:R-:W-:Y:S02]  /*1d00*/  VIADD R22, R22, 0x4 ;  /* 0x0000000416167836 */ /* 0x000fe40000000000 */
[----:B--2---:R-:W-:-:S04]  /*1d10*/  IMAD.WIDE.U32 R18, R11, R20, RZ ;  /* 0x000000140b127225 */ /* 0x004fc800078e00ff */
[----:B------:R-:W-:-:S04]  /*1d20*/  IMAD.WIDE.U32 R14, R10, R20, RZ ;  /* 0x000000140a0e7225 */ /* 0x000fc800078e00ff */
[----:B------:R-:W-:Y:S01]  /*1d30*/  IMAD.WIDE.U32 R18, P5, R21, R10, R18 ;  /* 0x0000000a15127225 */ /* 0x000fe200078a0012 */
[----:B------:R-:W-:Y:S02]  /*1d40*/  IADD3 R23, P4, RZ, R14, RZ ;  /* 0x0000000eff177210 */ /* 0x000fe40007f9e0ff */
[----:B------:R-:W-:Y:S01]  /*1d50*/  IADD3 R17, P3, R15, R18, RZ ;  /* 0x000000120f117210 */ /* 0x000fe20007f7e0ff */
[----:B------:R-:W-:Y:S01]  /*1d60*/  IMAD.X R15, RZ, RZ, RZ, P5 ;  /* 0x000000ffff0f7224 */ /* 0x000fe200028e06ff */
[----:B------:R-:W-:-:S03]  /*1d70*/  ISETP.LT.U32.AND P0, PT, R23, R14, PT ;  /* 0x0000000e1700720c */ /* 0x000fc60003f01070 */
[----:B------:R-:W-:Y:S02]  /*1d80*/  IMAD.X R10, R17, 0x1, R14, P4 ;  /* 0x00000001110a7824 */ /* 0x000fe400020e060e */
[----:B------:R-:W-:-:S03]  /*1d90*/  IMAD.MOV.U32 R14, RZ, RZ, R19 ;  /* 0x000000ffff0e7224 */ /* 0x000fc600078e0013 */
[----:B------:R-:W-:Y:S01]  /*1da0*/  ISETP.LT.U32.AND.EX P0, PT, R10, R17, PT, P0 ;  /* 0x000000110a00720c */ /* 0x000fe20003f01100 */
[----:B------:R-:W-:-:S03]  /*1db0*/  IMAD.WIDE.U32.X R14, R21, R11, R14, P3 ;  /* 0x0000000b150e7225 */ /* 0x000fc600018e040e */
        /* <DEDUP_REMOVED lines=8> */
[C---:B---3--:R-:W-:Y:S02]  /*1e40*/  IADD3 R17, P0, R26.reuse, R21, RZ ;  /* 0x000000151a117210 */ /* 0x048fe40007f1e0ff */
[----:B------:R-:W-:Y:S02]  /*1e50*/  IADD3.X R23, R23, R15, ~R11, P3, P4 ;  /* 0x0000000f17177210 */ /* 0x000fe40001fe8c0b */
[----:B------:R-:W-:Y:S02]  /*1e60*/  ISETP.GT.U32.AND P3, PT, R17, RZ, PT ;  /* 0x000000ff1100720c */ /* 0x000fe40003f64070 */
[-C--:B------:R-:W-:Y:S01]  /*1e70*/  ISETP.GE.U32.AND P4, PT, R26, R21.reuse, PT ;  /* 0x000000151a00720c */ /* 0x080fe20003f86070 */
[----:B------:R-:W-:Y:S01]  /*1e80*/  IMAD.X R19, R27, 0x1, R23, P0 ;  /* 0x000000011b137824 */ /* 0x000fe200000e0617 */
[----:B------:R-:W-:-:S02]  /*1e90*/  ISETP.LT.U32.AND P0, PT, R17, R21, PT ;  /* 0x000000151100720c */ /* 0x000fc40003f01070 */
[-C--:B------:R-:W-:Y:S02]  /*1ea0*/  ISETP.GE.U32.AND.EX P4, PT, R27, R23.reuse, PT, P4 ;  /* 0x000000171b00720c */ /* 0x080fe40003f86140 */
[C---:B------:R-:W-:Y:S02]  /*1eb0*/  ISETP.GT.U32.AND.EX P3, PT, R19.reuse, -0x1, PT, P3 ;  /* 0xffffffff1300780c */ /* 0x040fe40003f64130 */
[----:B------:R-:W-:Y:S02]  /*1ec0*/  SEL R11, RZ, 0x1, P4 ;  /* 0x00000001ff0b7807 */ /* 0x000fe40002000000 */
[----:B------:R-:W-:Y:S02]  /*1ed0*/  ISETP.LT.U32.OR.EX P0, PT, R19, R23, P3, P0 ;  /* 0x000000171300720c */ /* 0x000fe40001f01500 */
[----:B------:R-:W-:Y:S02]  /*1ee0*/  SEL R15, RZ, 0xffffffff, P4 ;  /* 0xffffffffff0f7807 */ /* 0x000fe40002000000 */
[----:B------:R-:W-:-:S02]  /*1ef0*/  SEL R14, RZ, 0x1, !P0 ;  /* 0x00000001ff0e7807 */ /* 0x000fc40004000000 */
[----:B------:R-:W-:Y:S02]  /*1f00*/  IADD3 R10, P4, P5, R11, R26, -R21 ;  /* 0x0000001a0b0a7210 */ /* 0x000fe40007d9e815 */
[----:B------:R-:W-:Y:S02]  /*1f10*/  IADD3 R14, P3, -R14, R17, RZ ;  /* 0x000000110e0e7210 */ /* 0x000fe40007f7e1ff */
[----:B------:R-:W-:Y:S02]  /*1f20*/  SEL R16, RZ, 0xffffffff, !P0 ;  /* 0xffffffffff107807 */ /* 0x000fe40004000000 */
[----:B------:R-:W-:Y:S02]  /*1f30*/  IADD3.X R11, R15, R27, ~R23, P4, P5 ;  /* 0x0000001b0f0b7210 */ /* 0x000fe400027eac17 */
[----:B------:R-:W-:Y:S01]  /*1f40*/  ISETP.NE.AND P0, PT, R13, RZ, PT ;  /* 0x000000ff0d00720c */ /* 0x000fe20003f05270 */
[----:B------:R-:W-:-:S05]  /*1f50*/  IMAD.X R15, R19, 0x1, ~R16, P3 ;  /* 0x00000001130f7824 */ /* 0x000fca00018e0e10 */
[----:B------:R0:W-:Y:S04]  /*1f60*/  STG.E.64 desc[UR28][R28.64], R14 ;  /* 0x0000000e1c007986 */ /* 0x0001e8000c101b1c */
[----:B------:R0:W-:Y:S03]  /*1f70*/  STG.E.64 desc[UR28][R8.64], R10 ;  /* 0x0000000a08007986 */ /* 0x0001e6000c101b1c */
[----:B------:R-:W-:Y:S05]  /*1f80*/  @P0 BRA `(.L_x_13) ;  /* 0xfffffff000c00947 */ /* 0x000fea000383ffff */
.L_x_12:
[----:B------:R-:W-:Y:S05]  /*1f90*/  @!P2 BRA `(.L_x_14) ;  /* 0x000000080088a947 */ /* 0x000fea0003800000 */
[----:B------:R-:W-:Y:S01]  /*1fa0*/  IMAD.IADD R23, R22, 0x1, R5 ;  /* 0x0000000116177824 */ /* 0x000fe200078e0205 */
[----:B------:R-:W-:-:S03]  /*1fb0*/  ULDC.64 UR20, c[0x0][0x210] ;  /* 0x0000840000147ab9 */ /* 0x000fc60000000a00 */
[----:B0-----:R-:W-:-:S05]  /*1fc0*/  VIADD R8, R23, UR16 ;  /* 0x0000001017087c36 */ /* 0x001fca0008000000 */
[----:B------:R-:W-:-:S05]  /*1fd0*/  IADD3 R8, P0, R8, UR8, RZ ;  /* 0x0000000808087c10 */ /* 0x000fca000ff1e0ff */
[----:B------:R-:W-:Y:S01]  /*1fe0*/  IMAD.X R9, RZ, RZ, UR12, P0 ;  /* 0x0000000cff097e24 */ /* 0x000fe200080e06ff */
[----:B------:R-:W-:-:S04]  /*1ff0*/  LEA R12, P0, R8, UR20, 0x3 ;  /* 0x00000014080c7c11 */ /* 0x000fc8000f8018ff */
[----:B------:R-:W-:-:S05]  /*2000*/  LEA.HI.X R13, R8, UR21, R9, 0x3, P0 ;  /* 0x00000015080d7c11 */ /* 0x000fca00080f1c09 */
[----:B------:R-:W2:Y:S01]  /*2010*/  LDG.E.64 R18, desc[UR28][R12.64] ;  /* 0x0000001c0c127981 */ /* 0x000ea2000c1e1b00 */
[----:B------:R-:W-:-:S05]  /*2020*/  IADD3 R8, P0, R23, UR8, RZ ;  /* 0x0000000817087c10 */ /* 0x000fca000ff1e0ff */
[----:B------:R-:W-:Y:S01]  /*2030*/  IMAD.X R9, RZ, RZ, UR12, P0 ;  /* 0x0000000cff097e24 */ /* 0x000fe200080e06ff */
[----:B------:R-:W-:-:S04]  /*2040*/  LEA R16, P0, R8, UR20, 0x3 ;  /* 0x0000001408107c11 */ /* 0x000fc8000f8018ff */
[----:B------:R-:W-:-:S05]  /*2050*/  LEA.HI.X R17, R8, UR21, R9, 0x3, P0 ;  /* 0x0000001508117c11 */ /* 0x000fca00080f1c09 */
[----:B------:R-:W3:Y:S01]  /*2060*/  LDG.E.64 R14, desc[UR28][R16.64] ;  /* 0x0000001c100e7981 */ /* 0x000ee2000c1e1b00 */
[----:B------:R-:W0:Y:S01]  /*2070*/  S2UR UR10, SR_CgaCtaId ;  /* 0x00000000000a79c3 */ /* 0x000e220000008800 */
[----:B------:R-:W-:Y:S02]  /*2080*/  UMOV UR6, 0x400 ;  /* 0x0000040000067882 */ /* 0x000fe40000000000 */
[----:B0-----:R-:W-:-:S06]  /*2090*/  ULEA UR6, UR10, UR6, 0x18 ;  /* 0x000000060a067291 */ /* 0x001fcc000f8ec03f */
[----:B------:R-:W-:-:S05]  /*20a0*/  LEA R22, R22, UR6, 0x3 ;  /* 0x0000000616167c11 */ /* 0x000fca000f8e18ff */
[----:B------:R-:W2:Y:S02]  /*20b0*/  LDS.128 R8, [R22] ;  /* 0x0000000016087984 */ /* 0x000ea40000000c00 */
[----:B--2---:R-:W-:-:S04]  /*20c0*/  IMAD.WIDE.U32 R24, R9, R18, RZ ;  /* 0x0000001209187225 */ /* 0x004fc800078e00ff */
[----:B------:R-:W-:-:S04]  /*20d0*/  IMAD.WIDE.U32 R20, R8, R18, RZ ;  /* 0x0000001208147225 */ /* 0x000fc800078e00ff */
[----:B------:R-:W-:Y:S01]  /*20e0*/  IMAD.WIDE.U32 R24, P3, R19, R8, R24 ;  /* 0x0000000813187225 */ /* 0x000fe20007860018 */
[----:B------:R-:W-:Y:S02]  /*20f0*/  IADD3 R27, P2, RZ, R20, RZ ;  /* 0x00000014ff1b7210 */ /* 0x000fe40007f5e0ff */
[----:B------:R-:W-:Y:S01]  /*2100*/  IADD3 R21, P4, R21, R24, RZ ;  /* 0x0000001815157210 */ /* 0x000fe20007f9e0ff */
[----:B------:R-:W-:Y:S01]  /*2110*/  IMAD.MOV.U32 R24, RZ, RZ, -0x1 ;  /* 0xffffffffff187424 */ /* 0x000fe200078e00ff */
[----:B------:R-:W-:-:S03]  /*2120*/  ISETP.LT.U32.AND P0, PT, R27, R20, PT ;  /* 0x000000141b00720c */ /* 0x000fc60003f01070 */
[----:B------:R-:W-:Y:S02]  /*2130*/  IMAD.X R8, R21, 0x1, R20, P2 ;  /* 0x0000000115087824 */ /* 0x000fe400010e0614 */
[----:B------:R-:W-:-:S03]  /*2140*/  IMAD.MOV.U32 R20, RZ, RZ, R25 ;  /* 0x000000ffff147224 */ /* 0x000fc600078e0019 */
[----:B------:R-:W-:Y:S01]  /*2150*/  ISETP.LT.U32.AND.EX P0, PT, R8, R21, PT, P0 ;  /* 0x000000150800720c */ /* 0x000fe20003f01100 */
[----:B------:R-:W-:Y:S02]  /*2160*/  IMAD.X R21, RZ, RZ, RZ, P3 ;  /* 0x000000ffff157224 */ /* 0x000fe400018e06ff */
[----:B------:R-:W-:Y:S01]  /*2170*/  IMAD.WIDE.U32.X R18, R19, R9, R20, P4 ;  /* 0x0000000913127225 */ /* 0x000fe200020e0414 */
        /* <DEDUP_REMOVED lines=8> */
[----:B---3--:R-:W-:Y:S02]  /*2200*/  IADD3 R9, P0, R14, R25, RZ ;  /* 0x000000190e097210 */ /* 0x008fe40007f1e0ff */
[----:B------:R-:W-:Y:S02]  /*2210*/  IADD3.X R19, R18, R19, ~R21, P2, P3 ;  /* 0x0000001312137210 */ /* 0x000fe400017e6c15 */
[C---:B------:R-:W-:Y:S02]  /*2220*/  ISETP.GT.U32.AND P2, PT, R9.reuse, RZ, PT ;  /* 0x000000ff0900720c */ /* 0x040fe40003f44070 */
[-C--:B------:R-:W-:Y:S01]  /*2230*/  ISETP.LT.U32.AND P3, PT, R9, R25.reuse, PT ;  /* 0x000000190900720c */ /* 0x080fe20003f61070 */
[----:B------:R-:W-:Y:S01]  /*2240*/  IMAD.X R18, R15, 0x1, R19, P0 ;  /* 0x000000010f127824 */ /* 0x000fe200000e0613 */
[----:B------:R-:W-:-:S04]  /*2250*/  ISETP.GE.U32.AND P0, PT, R14, R25, PT ;  /* 0x000000190e00720c */ /* 0x000fc80003f06070 */
[C---:B------:R-:W-:Y:S02]  /*2260*/  ISETP.GT.U32.AND.EX P2, PT, R18.reuse, -0x1, PT, P2 ;  /* 0xffffffff1200780c */ /* 0x040fe40003f44120 */
[-C--:B------:R-:W-:Y:S02]  /*2270*/  ISETP.GE.U32.AND.EX P0, PT, R15, R19.reuse, PT, P0 ;  /* 0x000000130f00720c */ /* 0x080fe40003f06100 */
[----:B------:R-:W-:Y:S02]  /*2280*/  ISETP.LT.U32.OR.EX P2, PT, R18, R19, P2, P3 ;  /* 0x000000131200720c */ /* 0x000fe40001741530 */
[----:B------:R-:W-:Y:S02]  /*2290*/  SEL R21, RZ, 0x1, P0 ;  /* 0x00000001ff157807 */ /* 0x000fe40000000000 */
[----:B------:R-:W-:Y:S02]  /*22a0*/  SEL R26, RZ, 0x1, !P2 ;  /* 0x00000001ff1a7807 */ /* 0x000fe40005000000 */
[----:B------:R-:W-:-:S02]  /*22b0*/  IADD3 R8, P3, P4, R21, R14, -R25 ;  /* 0x0000000e15087210 */ /* 0x000fc40007c7e819 */
[----:B------:R-:W-:Y:S02]  /*22c0*/  SEL R20, RZ, 0xffffffff, P0 ;  /* 0xffffffffff147807 */ /* 0x000fe40000000000 */
[----:B------:R-:W-:Y:S02]  /*22d0*/  IADD3 R14, P0, -R26, R9, RZ ;  /* 0x000000091a0e7210 */ /* 0x000fe40007f1e1ff */
[----:B------:R-:W-:Y:S02]  /*22e0*/  SEL R21, RZ, 0xffffffff, !P2 ;  /* 0xffffffffff157807 */ /* 0x000fe40005000000 */
[----:B------:R-:W-:-:S03]  /*22f0*/  IADD3.X R9, R20, R15, ~R19, P3, P4 ;  /* 0x0000000f14097210 */ /* 0x000fc60001fe8c13 */
[----:B------:R-:W-:Y:S01]  /*2300*/  IMAD.X R15, R18, 0x1, ~R21, P0 ;  /* 0x00000001120f7824 */ /* 0x000fe200000e0e15 */
[----:B------:R-:W-:-:S04]  /*2310*/  ISETP.NE.AND P0, PT, R4, 0x1, PT ;  /* 0x000000010400780c */ /* 0x000fc80003f05270 */
[----:B------:R1:W-:Y:S04]  /*2320*/  STG.E.64 desc[UR28][R16.64], R14 ;  /* 0x0000000e10007986 */ /* 0x0003e8000c101b1c */
[----:B------:R1:W-:Y:S05]  /*2330*/  STG.E.64 desc[UR28][R12.64], R8 ;  /* 0x000000080c007986 */ /* 0x0003ea000c101b1c */
[----:B------:R-:W-:Y:S05]  /*2340*/  @!P0 BRA `(.L_x_14) ;  /* 0x00000004009c8947 */ /* 0x000fea0003800000 */
[----:B-1----:R-:W-:-:S04]  /*2350*/  VIADD R12, R23, 0x1 ;  /* 0x00000001170c7836 */ /* 0x002fc80000000000 */
[----:B------:R-:W-:-:S05]  /*2360*/  VIADD R8, R12, UR16 ;  /* 0x000000100c087c36 */ /* 0x000fca0008000000 */
        /* <DEDUP_REMOVED lines=10> */
[----:B--2---:R-:W-:-:S04]  /*2410*/  IMAD.WIDE.U32 R20, R11, R16, RZ ;  /* 0x000000100b147225 */ /* 0x004fc800078e00ff */
[----:B------:R-:W-:-:S04]  /*2420*/  IMAD.WIDE.U32 R18, R10, R16, RZ ;  /* 0x000000100a127225 */ /* 0x000fc800078e00ff */
[----:B------:R-:W-:Y:S01]  /*2430*/  IMAD.WIDE.U32 R20, P3, R17, R10, R20 ;  /* 0x0000000a11147225 */ /* 0x000fe20007860014 */
[----:B------:R-:W-:Y:S02]  /*2440*/  IADD3 R25, P2, RZ, R18, RZ ;  /* 0x00000012ff197210 */ /* 0x000fe40007f5e0ff */
[----:B------:R-:W-:Y:S02]  /*2450*/  IADD3 R19, P4, R19, R20, RZ ;  /* 0x0000001413137210 */ /* 0x000fe40007f9e0ff */
[----:B------:R-:W-:-:S03]  /*2460*/  ISETP.LT.U32.AND P0, PT, R25, R18, PT ;  /* 0x000000121900720c */ /* 0x000fc60003f01070 */
[----:B------:R-:W-:Y:S02]  /*2470*/  IMAD.X R16, R19, 0x1, R18, P2 ;  /* 0x0000000113107824 */ /* 0x000fe400010e0612 */
[----:B------:R-:W-:-:S03]  /*2480*/  IMAD.MOV.U32 R18, RZ, RZ, R21 ;  /* 0x000000ffff127224 */ /* 0x000fc600078e0015 */
[----:B------:R-:W-:Y:S01]  /*2490*/  ISETP.LT.U32.AND.EX P0, PT, R16, R19, PT, P0 ;  /* 0x000000131000720c */ /* 0x000fe20003f01100 */
[----:B------:R-:W-:-:S03]  /*24a0*/  IMAD.X R19, RZ, RZ, RZ, P3 ;  /* 0x000000ffff137224 */ /* 0x000fc600018e06ff */
[----:B------:R-:W-:Y:S01]  /*24b0*/  SEL R20, RZ, 0x1, !P0 ;  /* 0x00000001ff147807 */ /* 0x000fe20004000000 */
[----:B------:R-:W-:-:S03]  /*24c0*/  IMAD.WIDE.U32.X R10, R17, R11, R18, P4 ;  /* 0x0000000b110a7225 */ /* 0x000fc600020e0412 */
[----:B------:R-:W-:-:S04]  /*24d0*/  IADD3 R17, P0, P2, -R20, R25, -R16 ;  /* 0x0000001914117210 */ /* 0x000fc80007a1e910 */
[----:B------:R-:W-:Y:S02]  /*24e0*/  IADD3.X R21, R24, -0x1, R16, P0, P2 ;  /* 0xffffffff18157810 */ /* 0x000fe400007e4410 */
[----:B------:R-:W-:-:S04]  /*24f0*/  ISETP.LT.U32.AND P0, PT, R10, R17, PT ;  /* 0x000000110a00720c */ /* 0x000fc80003f01070 */
[----:B------:R-:W-:-:S04]  /*2500*/  ISETP.LT.U32.AND.EX P0, PT, R11, R21, PT, P0 ;  /* 0x000000150b00720c */ /* 0x000fc80003f01100 */
[----:B------:R-:W-:Y:S02]  /*2510*/  SEL R25, RZ, 0x1, !P0 ;  /* 0x00000001ff197807 */ /* 0x000fe40004000000 */
[----:B------:R-:W-:Y:S02]  /*2520*/  SEL R27, RZ, 0xffffffff, !P0 ;  /* 0xffffffffff1b7807 */ /* 0x000fe40004000000 */
[----:B------:R-:W-:-:S04]  /*2530*/  IADD3 R25, P2, P3, R25, R10, -R17 ;  /* 0x0000000a19197210 */ /* 0x000fc80007b5e811 */
[C---:B---3--:R-:W-:Y:S02]  /*2540*/  IADD3 R19, P4, R12.reuse, R25, RZ ;  /* 0x000000190c137210 */ /* 0x048fe40007f9e0ff */
[----:B------:R-:W-:Y:S02]  /*2550*/  IADD3.X R27, R27, R11, ~R21, P2, P3 ;  /* 0x0000000b1b1b7210 */ /* 0x000fe400017e6c15 */
[----:B------:R-:W-:Y:S02]  /*2560*/  ISETP.GT.U32.AND P0, PT, R19, RZ, PT ;  /* 0x000000ff1300720c */ /* 0x000fe40003f04070 */
[-C--:B------:R-:W-:Y:S01]  /*2570*/  ISETP.GE.U32.AND P2, PT, R12, R25.reuse, PT ;  /* 0x000000190c00720c */ /* 0x080fe20003f46070 */
[----:B------:R-:W-:Y:S01]  /*2580*/  IMAD.X R21, R13, 0x1, R27, P4 ;  /* 0x000000010d157824 */ /* 0x000fe200020e061b */
[----:B------:R-:W-:Y:S02]  /*2590*/  ISETP.LT.U32.AND P3, PT, R19, R25, PT ;  /* 0x000000191300720c */ /* 0x000fe40003f61070 */
[----:B------:R-:W-:-:S02]  /*25a0*/  ISETP.GE.U32.AND.EX P2, PT, R13, R27, PT, P2 ;  /* 0x0000001b0d00720c */ /* 0x000fc40003f46120 */
[C---:B------:R-:W-:Y:S02]  /*25b0*/  ISETP.GT.U32.AND.EX P0, PT, R21.reuse, -0x1, PT, P0 ;  /* 0xffffffff1500780c */ /* 0x040fe40003f04100 */
[----:B------:R-:W-:Y:S02]  /*25c0*/  SEL R11, RZ, 0x1, P2 ;  /* 0x00000001ff0b7807 */ /* 0x000fe40001000000 */
[----:B------:R-:W-:Y:S02]  /*25d0*/  ISETP.LT.U32.OR.EX P0, PT, R21, R27, P0, P3 ;  /* 0x0000001b1500720c */ /* 0x000fe40000701530 */
[----:B------:R-:W-:Y:S02]  /*25e0*/  SEL R17, RZ, 0xffffffff, P2 ;  /* 0xffffffffff117807 */ /* 0x000fe40001000000 */
[----:B------:R-:W-:Y:S02]  /*25f0*/  SEL R16, RZ, 0x1, !P0 ;  /* 0x00000001ff107807 */ /* 0x000fe40004000000 */
[----:B------:R-:W-:-:S02]  /*2600*/  IADD3 R10, P3, P4, R11, R12, -R25 ;  /* 0x0000000c0b0a7210 */ /* 0x000fc40007c7e819 */
[----:B------:R-:W-:Y:S02]  /*2610*/  IADD3 R12, P2, -R16, R19, RZ ;  /* 0x00000013100c7210 */ /* 0x000fe40007f5e1ff */
[----:B------:R-:W-:Y:S02]  /*2620*/  SEL R16, RZ, 0xffffffff, !P0 ;  /* 0xffffffffff107807 */ /* 0x000fe40004000000 */
[----:B------:R-:W-:Y:S02]  /*2630*/  IADD3.X R11, R17, R13, ~R27, P3, P4 ;  /* 0x0000000d110b7210 */ /* 0x000fe40001fe8c1b */
[----:B------:R-:W-:Y:S01]  /*2640*/  ISETP.NE.AND P0, PT, R4, 0x2, PT ;  /* 0x000000020400780c */ /* 0x000fe20003f05270 */
[----:B------:R-:W-:-:S05]  /*2650*/  IMAD.X R13, R21, 0x1, ~R16, P2 ;  /* 0x00000001150d7824 */ /* 0x000fca00010e0e10 */
[----:B------:R2:W-:Y:S04]  /*2660*/  STG.E.64 desc[UR28][R14.64], R12 ;  /* 0x0000000c0e007986 */ /* 0x0005e8000c101b1c */
[----:B------:R2:W-:Y:S03]  /*2670*/  STG.E.64 desc[UR28][R8.64], R10 ;  /* 0x0000000a08007986 */ /* 0x0005e6000c101b1c */
[----:B------:R-:W-:Y:S05]  /*2680*/  @!P0 BRA `(.L_x_14) ;  /* 0x0000000000cc8947 */ /* 0x000fea0003800000 */
[----:B------:R-:W-:-:S04]  /*2690*/  VIADD R23, R23, 0x2 ;  /* 0x0000000217177836 */ /* 0x000fc80000000000 */
[----:B--2---:R-:W-:-:S05]  /*26a0*/  VIADD R8, R23, UR16 ;  /* 0x0000001017087c36 */ /* 0x004fca0008000000 */
        /* <DEDUP_REMOVED lines=8> */
[----:B------:R-:W-:Y:S02]  /*2730*/  LEA.HI.X R13, R23, UR21, R10, 0x3, P0 ;  /* 0x00000015170d7c11 */ /* 0x000fe400080f1c0a */
[----:B------:R-:W2:Y:S04]  /*2740*/  LDS.64 R22, [R22+0x10] ;  /* 0x0000100016167984 */ /* 0x000ea80000000a00 */
[----:B------:R-:W3:Y:S01]  /*2750*/  LDG.E.64 R10, desc[UR28][R12.64] ;  /* 0x0000001c0c0a7981 */ /* 0x000ee2000c1e1b00 */
        /* <DEDUP_REMOVED lines=34> */
[----:B------:R-:W-:-:S03]  /*2980*/  IADD3.X R11, R17, R11, ~R23, P3, P4 ;  /* 0x0000000b110b7210 */ /* 0x000fc60001fe8c17 */
[----:B------:R-:W-:-:S05]  /*2990*/  IMAD.X R15, R16, 0x1, ~R15, P2 ;  /* 0x00000001100f7824 */ /* 0x000fca00010e0e0f */
[----:B------:R3:W-:Y:S04]  /*29a0*/  STG.E.64 desc[UR28][R12.64], R14 ;  /* 0x0000000e0c007986 */ /* 0x0007e8000c101b1c */
[----:B------:R3:W-:Y:S02]  /*29b0*/  STG.E.64 desc[UR28][R8.64], R10 ;  /* 0x0000000a08007986 */ /* 0x0007e4000c101b1c */
.L_x_14:
[----:B------:R-:W-:Y:S01]  /*29c0*/  ULDC.64 UR10, c[0x0][0x218] ;  /* 0x00008600000a7ab9 */ /* 0x000fe20000000a00 */
[----:B------:R-:W-:Y:S02]  /*29d0*/  IMAD.IADD R5, R6, 0x1, R5 ;  /* 0x0000000106057824 */ /* 0x000fe400078e0205 */
[----:B0123--:R-:W-:Y:S02]  /*29e0*/  IMAD.U32 R9, RZ, RZ, UR10 ;  /* 0x0000000aff097e24 */ /* 0x00ffe4000f8e00ff */
[----:B------:R-:W-:-:S03]  /*29f0*/  IMAD.U32 R11, RZ, RZ, UR11 ;  /* 0x0000000bff0b7e24 */ /* 0x000fc6000f8e00ff */
[----:B------:R-:W-:-:S04]  /*2a00*/  ISETP.GE.U32.AND P0, PT, R5, R9, PT ;  /* 0x000000090500720c */ /* 0x000fc80003f06070 */
[----:B------:R-:W-:-:S13]  /*2a10*/  ISETP.GE.U32.AND.EX P0, PT, RZ, R11, PT, P0 ;  /* 0x0000000bff00720c */ /* 0x000fda0003f06100 */
[----:B------:R-:W-:Y:S05]  /*2a20*/  @!P0 BRA `(.L_x_15) ;  /* 0xffffffe400f88947 */ /* 0x000fea000383ffff */
.L_x_11:
[----:B------:R-:W-:Y:S05]  /*2a30*/  BSYNC B0 ;  /* 0x0000000000007941 */ /* 0x000fea0003800000 */
.L_x_10:
[----:B------:R-:W-:Y:S01]  /*2a40*/  UIADD3 UR5, UR5, 0x1, URZ ;  /* 0x0000000105057890 */ /* 0x000fe2000fffe03f */
[----:B------:R-:W-:Y:S03]  /*2a50*/  BAR.SYNC.DEFER_BLOCKING 0x0 ;  /* 0x0000000000007b1d */ /* 0x000fe60000010000 */
[----:B------:R-:W-:-:S06]  /*2a60*/  UISETP.GE.U32.AND UP0, UPT, UR5, UR4, UPT ;  /* 0x000000040500728c */ /* 0x000fcc000bf06070 */
[----:B------:R-:W-:-:S13]  /*2a70*/  PLOP3.LUT P0, PT, PT, PT, UP0, 0x80, 0x0 ;  /* 0x000000000000781c */ /* 0x000fda0003f0f008 */
[----:B------:R-:W-:Y:S05]  /*2a80*/  @!P0 BRA `(.L_x_16) ;  /* 0xffffffd800988947 */ /* 0x000fea000383ffff */
.L_x_5:
[----:B------:R-:W-:Y:S02]  /*2a90*/  ULDC UR5, c[0x0][0x248] ;  /* 0x0000920000057ab9 */ /* 0x000fe40000000800 */
[----:B------:R-:W-:-:S06]  /*2aa0*/  UISETP.GE.U32.AND UP0, UPT, UR4, UR5, UPT ;  /* 0x000000050400728c */ /* 0x000fcc000bf06070 */
[----:B------:R-:W-:-:S13]  /*2ab0*/  PLOP3.LUT P0, PT, PT, PT, UP0, 0x80, 0x0 ;  /* 0x000000000000781c */ /* 0x000fda0003f0f008 */
[----:B------:R-:W-:Y:S05]  /*2ac0*/  @P0 BRA `(.L_x_17) ;  /* 0x0000001c00500947 */ /* 0x000fea0003800000 */
[----:B------:R-:W0:Y:S01]  /*2ad0*/  S2UR UR10, SR_CgaCtaId ;  /* 0x00000000000a79c3 */ /* 0x000e220000008800 */
[----:B------:R-:W-:Y:S01]  /*2ae0*/  UMOV UR6, 0x400 ;  /* 0x0000040000067882 */ /* 0x000fe20000000000 */
[----:B------:R-:W-:Y:S02]  /*2af0*/  UIADD3 UR11, UR30, -0x1, URZ ;  /* 0xffffffff1e0b7890 */ /* 0x000fe4000fffe03f */
[----:B------:R-:W-:Y:S02]  /*2b00*/  UIADD3 UR5, UR6, 0x2000, URZ ;  /* 0x0000200006057890 */ /* 0x000fe4000fffe03f */
[----:B------:R-:W-:Y:S02]  /*2b10*/  ULOP3.LUT UR22, UR30, 0x3, URZ, 0xc0, !UPT ;  /* 0x000000031e167892 */ /* 0x000fe4000f8ec03f */
[----:B------:R-:W-:Y:S02]  /*2b20*/  UISETP.GE.U32.AND UP1, UPT, UR11, 0x3, UPT ;  /* 0x000000030b00788c */ /* 0x000fe4000bf26070 */
[----:B------:R-:W-:-:S02]  /*2b30*/  UIADD3 UR23, -UR22, UR30, URZ ;  /* 0x0000001e16177290 */ /* 0x000fc4000fffe13f */
[----:B0-----:R-:W-:Y:S02]  /*2b40*/  ULEA UR6, UR10, UR6, 0x18 ;  /* 0x000000060a067291 */ /* 0x001fe4000f8ec03f */
[----:B------:R-:W-:-:S04]  /*2b50*/  ULEA UR5, UR10, UR5, 0x18 ;  /* 0x000000050a057291 */ /* 0x000fc8000f8ec03f */
[C---:B------:R-:W-:Y:S02]  /*2b60*/  LEA R22, R3.reuse, UR6, 0x3 ;  /* 0x0000000603167c11 */ /* 0x040fe4000f8e18ff */
[----:B------:R-:W-:-:S07]  /*2b70*/  LEA R19, R3, UR5, 0x3 ;  /* 0x0000000503137c11 */ /* 0x000fce000f8e18ff */
.L_x_34:
[----:B------:R-:W-:Y:S02]  /*2b80*/  ULDC.64 UR10, c[0x0][0x228] ;  /* 0x00008a00000a7ab9 */ /* 0x000fe40000000a00 */
[----:B------:R-:W-:-:S06]  /*2b90*/  UIMAD.WIDE.U32 UR10, UR4, 0x8, UR10 ;  /* 0x00000008040a78a5 */ /* 0x000fcc000f8e000a */
[----:B------:R-:W-:Y:S02]  /*2ba0*/  IMAD.U32 R4, RZ, RZ, UR10 ;  /* 0x0000000aff047e24 */ /* 0x000fe4000f8e00ff */
[----:B------:R-:W-:-:S06]  /*2bb0*/  IMAD.U32 R5, RZ, RZ, UR11 ;  /* 0x0000000bff057e24 */ /* 0x000fcc000f8e00ff */
[----:B------:R-:W2:Y:S01]  /*2bc0*/  LDG.E.64 R4, desc[UR28][R4.64] ;  /* 0x0000001c04047981 */ /* 0x000ea2000c1e1b00 */
[----:B------:R-:W-:Y:S01]  /*2bd0*/  ISETP.NE.AND P0, PT, RZ, UR30, PT ;  /* 0x0000001eff007c0c */ /* 0x000fe2000bf05270 */
[----:B------:R-:W-:Y:S01]  /*2be0*/  UMOV UR24, UR13 ;  /* 0x0000000d00187c82 */ /* 0x000fe20008000000 */
[----:B------:R-:W-:Y:S01]  /*2bf0*/  UMOV UR10, UR14 ;  /* 0x0000000e000a7c82 */ /* 0x000fe20008000000 */
[----:B--2---:R-:W-:Y:S02]  /*2c00*/  R2UR UR20, R4 ;  /* 0x00000000041472ca */ /* 0x004fe400000e0000 */
[----:B------:R-:W-:-:S08]  /*2c10*/  R2UR UR21, R5 ;  /* 0x00000000051572ca */ /* 0x000fd000000e0000 */
[----:B------:R-:W-:Y:S07]  /*2c20*/  @!P0 BRA `(.L_x_18) ;  /* 0x0000000800808947 */ /* 0x000fee0003800000 */
[----:B------:R-:W-:Y:S01]  /*2c30*/  PLOP3.LUT P0, PT, PT, PT, UP1, 0x80, 0x0 ;  /* 0x000000000000781c */ /* 0x000fe20003f0f018 */
[----:B------:R-:W-:Y:S01]  /*2c40*/  UMOV UR24, UR13 ;  /* 0x0000000d00187c82 */ /* 0x000fe20008000000 */
[----:B------:R-:W-:Y:S01]  /*2c50*/  UMOV UR10, UR14 ;  /* 0x0000000e000a7c82 */ /* 0x000fe20008000000 */
[----:B------:R-:W-:-:S10]  /*2c60*/  ISETP.NE.AND P1, PT, RZ, UR22, PT ;  /* 0x00000016ff007c0c */ /* 0x000fd4000bf25270 */
[----:B------:R-:W-:Y:S05]  /*2c70*/  @!P0 BRA `(.L_x_19) ;  /* 0x00000004005c8947 */ /* 0x000fea0003800000 */
[----:B------:R-:W-:Y:S01]  /*2c80*/  IMAD.U32 R4, RZ, RZ, UR23 ;  /* 0x00000017ff047e24 */ /* 0x000fe2000f8e00ff */
[----:B------:R-:W-:Y:S01]  /*2c90*/  UMOV UR24, UR13 ;  /* 0x0000000d00187c82 */ /* 0x000fe20008000000 */
[----:B------:R-:W-:-:S05]  /*2ca0*/  UMOV UR10, UR14 ;  /* 0x0000000e000a7c82 */ /* 0x000fca0008000000 */
.L_x_20:
[----:B------:R-:W-:Y:S01]  /*2cb0*/  UIMAD.WIDE.U32 UR18, UR10, UR20, URZ ;  /* 0x000000140a1272a5 */ /* 0x000fe2000f8e003f */
[----:B------:R-:W-:Y:S01]  /*2cc0*/  VIADD R4, R4, 0xfffffffc ;  /* 0xfffffffc04047836 */ /* 0x000fe20000000000 */
[----:B------:R-:W-:Y:S02]  /*2cd0*/  UIMAD.WIDE.U32 UR16, UR24, UR20, URZ ;  /* 0x00000014181072a5 */ /* 0x000fe4000f8e003f */
[----:B------:R-:W-:Y:S02]  /*2ce0*/  UIMAD.WIDE.U32 UR18, UP2, UR21, UR24, UR18 ;  /* 0x00000018151272a5 */ /* 0x000fe4000f840012 */
[----:B------:R-:W-:Y:S01]  /*2cf0*/  UIADD3 UR5, UP4, URZ, UR16, URZ ;  /* 0x000000103f057290 */ /* 0x000fe2000ff9e03f */
[----:B------:R-:W-:Y:S01]  /*2d00*/  ISETP.NE.AND P0, PT, R4, RZ, PT ;  /* 0x000000ff0400720c */ /* 0x000fe20003f05270 */
[----:B------:R-:W-:Y:S02]  /*2d10*/  UIADD3 UR11, UP3, UR17, UR18, URZ ;  /* 0x00000012110b7290 */ /* 0x000fe4000ff7e03f */
[----:B------:R-:W-:-:S02]  /*2d20*/  UISETP.LT.U32.AND UP0, UPT, UR5, UR16, UPT ;  /* 0x000000100500728c */ /* 0x000fc4000bf01070 */
[----:B------:R-:W-:Y:S02]  /*2d30*/  UIADD3.X UR18, UR11, UR16, URZ, UP4, !UPT ;  /* 0x000000100b127290 */ /* 0x000fe4000a7fe43f */
[----:B------:R-:W-:Y:S02]  /*2d40*/  UIADD3.X UR17, URZ, URZ, URZ, UP2, !UPT ;  /* 0x0000003f3f117290 */ /* 0x000fe400097fe43f */
[----:B------:R-:W-:Y:S01]  /*2d50*/  UISETP.LT.U32.AND.EX UP0, UPT, UR18, UR11, UPT, UP0 ;  /* 0x0000000b1200728c */ /* 0x000fe2000bf01100 */
[----:B------:R-:W-:-:S03]  /*2d60*/  UMOV UR16, UR19 ;  /* 0x0000001300107c82 */ /* 0x000fc60008000000 */
[----:B------:R-:W-:Y:S02]  /*2d70*/  USEL UR25, URZ, 0x1, !UP0 ;  /* 0x000000013f197887 */ /* 0x000fe4000c000000 */
[----:B------:R-:W-:Y:S02]  /*2d80*/  UIMAD.WIDE.U32.X UR10, UR21, UR10, UR16, UP3 ;  /* 0x0000000a150a72a5 */ /* 0x000fe400098e0410 */
[----:B------:R-:W-:-:S03]  /*2d90*/  UIADD3 UR25, UP0, UP2, -UR25, UR5, -UR18 ;  /* 0x0000000519197290 */ /* 0x000fc6000fa1e912 */
[----:B------:R-:W-:Y:S02]  /*2da0*/  UMOV UR5, 0xffffffff ;  /* 0xffffffff00057882 */ /* 0x000fe40000000000 */
        /* <DEDUP_REMOVED lines=8> */
[----:B------:R-:W-:-:S04]  /*2e30*/  UIMAD.WIDE.U32 UR16, UR24, UR20, URZ ;  /* 0x00000014181072a5 */ /* 0x000fc8000f8e003f */
[----:B------:R-:W-:Y:S02]  /*2e40*/  UIMAD.WIDE.U32 UR16, UP2, UR21, UR18, UR16 ;  /* 0x00000012151072a5 */ /* 0x000fe4000f840010 */
[----:B------:R-:W-:Y:S02]  /*2e50*/  UIADD3 UR18, UP4, URZ, UR10, URZ ;  /* 0x0000000a3f127290 */ /* 0x000fe4000ff9e03f */
[----:B------:R-:W-:Y:S02]  /*2e60*/  UIADD3 UR11, UP3, UR11, UR16, URZ ;  /* 0x000000100b0b7290 */ /* 0x000fe4000ff7e03f */
[----:B------:R-:W-:Y:S02]  /*2e70*/  UISETP.LT.U32.AND UP0, UPT, UR18, UR10, UPT ;  /* 0x0000000a1200728c */ /* 0x000fe4000bf01070 */
        /* <DEDUP_REMOVED lines=35> */
[----:B------:R-:W-:Y:S02]  /*30b0*/  UIMAD.WIDE.U32 UR16, UR24, UR20, URZ ;  /* 0x00000014181072a5 */ /* 0x000fe4000f8e003f */
[----:B------:R-:W-:Y:S02]  /*30c0*/  UIADD3 UR19, UP4, URZ, UR10, URZ ;  /* 0x0000000a3f137290 */ /* 0x000fe4000ff9e03f */
[----:B------:R-:W-:Y:S02]  /*30d0*/  UIMAD.WIDE.U32 UR16, UP2, UR21, UR18, UR16 ;  /* 0x00000012151072a5 */ /* 0x000fe4000f840010 */
[----:B------:R-:W-:-:S02]  /*30e0*/  UISETP.LT.U32.AND UP0, UPT, UR19, UR10, UPT ;  /* 0x0000000a1300728c */ /* 0x000fc4000bf01070 */
[----:B------:R-:W-:-:S04]  /*30f0*/  UIADD3 UR11, UP3, UR11, UR16, URZ ;  /* 0x000000100b0b7290 */ /* 0x000fc8000ff7e03f */
        /* <DEDUP_REMOVED lines=14> */
[----:B------:R-:W-:Y:S11]  /*31e0*/  @P0 BRA `(.L_x_20) ;  /* 0xfffffff800b00947 */ /* 0x000ff6000383ffff */
.L_x_19:
[----:B------:R-:W-:Y:S05]  /*31f0*/  @!P1 BRA `(.L_x_18) ;  /* 0x00000004000c9947 */ /* 0x000fea0003800000 */
[----:B------:R-:W-:Y:S02]  /*3200*/  UIMAD.WIDE.U32 UR18, UR10, UR20, URZ ;  /* 0x000000140a1272a5 */ /* 0x000fe4000f8e003f */
[----:B------:R-:W-:Y:S02]  /*3210*/  UIMAD.WIDE.U32 UR16, UR24, UR20, URZ ;  /* 0x00000014181072a5 */ /* 0x000fe4000f8e003f */
[----:B------:R-:W-:Y:S02]  /*3220*/  UIMAD.WIDE.U32 UR18, UP2, UR21, UR24, UR18 ;  /* 0x00000018151272a5 */ /* 0x000fe4000f840012 */
[----:B------:R-:W-:Y:S02]  /*3230*/  UIADD3 UR5, UP4, URZ, UR16, URZ ;  /* 0x000000103f057290 */ /* 0x000fe4000ff9e03f */
        /* <DEDUP_REMOVED lines=11> */
[----:B------:R-:W-:Y:S02]  /*32f0*/  UISETP.NE.AND UP2, UPT, UR22, 0x1, UPT ;  /* 0x000000011600788c */ /* 0x000fe4000bf45270 */
[----:B------:R-:W-:-:S04]  /*3300*/  UISETP.LT.U32.AND UP0, UPT, UR10, UR18, UPT ;  /* 0x000000120a00728c */ /* 0x000fc8000bf01070 */
[----:B------:R-:W-:Y:S01]  /*3310*/  UISETP.LT.U32.AND.EX UP0, UPT, UR11, UR19, UPT, UP0 ;  /* 0x000000130b00728c */ /* 0x000fe2000bf01100 */
[----:B------:R-:W-:-:S03]  /*3320*/  PLOP3.LUT P0, PT, PT, PT, UP2, 0x80, 0x0 ;  /* 0x000000000000781c */ /* 0x000fc60003f0f028 */
[----:B------:R-:W-:Y:S02]  /*3330*/  USEL UR16, URZ, 0x1, !UP0 ;  /* 0x000000013f107887 */ /* 0x000fe4000c000000 */
[----:B------:R-:W-:Y:S02]  /*3340*/  USEL UR17, URZ, 0xffffffff, !UP0 ;  /* 0xffffffff3f117887 */ /* 0x000fe4000c000000 */
[----:B------:R-:W-:-:S04]  /*3350*/  UIADD3 UR24, UP0, UP3, UR16, UR10, -UR18 ;  /* 0x0000000a10187290 */ /* 0x000fc8000fb1e812 */
[----:B------:R-:W-:Y:S02]  /*3360*/  UIADD3.X UR10, UR17, UR11, ~UR19, UP0, UP3 ;  /* 0x0000000b110a7290 */ /* 0x000fe400087e6c13 */
[----:B------:R-:W-:Y:S10]  /*3370*/  @!P0 BRA `(.L_x_18) ;  /* 0x0000000000ac8947 */ /* 0x000ff40003800000 */
[----:B------:R-:W-:Y:S02]  /*3380*/  UIMAD.WIDE.U32 UR18, UR10, UR20, URZ ;  /* 0x000000140a1272a5 */ /* 0x000fe4000f8e003f */
[----:B------:R-:W-:Y:S02]  /*3390*/  UIMAD.WIDE.U32 UR16, UR24, UR20, URZ ;  /* 0x00000014181072a5 */ /* 0x000fe4000f8e003f */
[----:B------:R-:W-:Y:S02]  /*33a0*/  UIMAD.WIDE.U32 UR18, UP2, UR21, UR24, UR18 ;  /* 0x00000018151272a5 */ /* 0x000fe4000f840012 */
[----:B------:R-:W-:Y:S02]  /*33b0*/  UIADD3 UR11, UP4, URZ, UR16, URZ ;  /* 0x000000103f0b7290 */ /* 0x000fe4000ff9e03f */
[----:B------:R-:W-:Y:S02]  /*33c0*/  UIADD3 UR17, UP3, UR17, UR18, URZ ;  /* 0x0000001211117290 */ /* 0x000fe4000ff7e03f */
[----:B------:R-:W-:-:S02]  /*33d0*/  UISETP.LT.U32.AND UP0, UPT, UR11, UR16, UPT ;  /* 0x000000100b00728c */ /* 0x000fc4000bf01070 */
[----:B------:R-:W-:-:S04]  /*33e0*/  UIADD3.X UR18, UR17, UR16, URZ, UP4, !UPT ;  /* 0x0000001011127290 */ /* 0x000fc8000a7fe43f */
[----:B------:R-:W-:Y:S02]  /*33f0*/  UISETP.LT.U32.AND.EX UP0, UPT, UR18, UR17, UPT, UP0 ;  /* 0x000000111200728c */ /* 0x000fe4000bf01100 */
[----:B------:R-:W-:Y:S02]  /*3400*/  UIADD3.X UR17, URZ, URZ, URZ, UP2, !UPT ;  /* 0x0000003f3f117290 */ /* 0x000fe400097fe43f */
[----:B------:R-:W-:-:S04]  /*3410*/  USEL UR16, URZ, 0x1, !UP0 ;  /* 0x000000013f107887 */ /* 0x000fc8000c000000 */
[----:B------:R-:W-:-:S03]  /*3420*/  UIADD3 UR24, UP0, UP2, -UR16, UR11, -UR18 ;  /* 0x0000000b10187290 */ /* 0x000fc6000fa1e912 */
[----:B------:R-:W-:Y:S01]  /*3430*/  UMOV UR16, UR19 ;  /* 0x0000001300107c82 */ /* 0x000fe20008000000 */
[----:B------:R-:W-:Y:S02]  /*3440*/  UIADD3.X UR18, UR5, -0x1, UR18, UP0, UP2 ;  /* 0xffffffff05127890 */ /* 0x000fe400087e4412 */
[----:B------:R-:W-:Y:S02]  /*3450*/  UIMAD.WIDE.U32.X UR10, UR21, UR10, UR16, UP3 ;  /* 0x0000000a150a72a5 */ /* 0x000fe400098e0410 */
        /* <DEDUP_REMOVED lines=28> */
[----:B------:R-:W-:-:S12]  /*3620*/  UIADD3.X UR10, UR17, UR11, ~UR5, UP0, UP2 ;  /* 0x0000000b110a7290 */ /* 0x000fd800087e4c05 */
.L_x_18:
[----:B------:R-:W-:Y:S01]  /*3630*/  BAR.SYNC.DEFER_BLOCKING 0x0 ;  /* 0x0000000000007b1d */ /* 0x000fe20000010000 */
[----:B------:R-:W-:-:S05]  /*3640*/  ISETP.GE.U32.AND P0, PT, R3, UR30, PT ;  /* 0x0000001e03007c0c */ /* 0x000fca000bf06070 */
[----:B------:R-:W-:Y:S08]  /*3650*/  BSSY B0, `(.L_x_21) ;  /* 0x00000b1000007945 */ /* 0x000ff00003800000 */
[----:B------:R-:W-:Y:S05]  /*3660*/  @P0 BRA `(.L_x_22) ;  /* 0x0000000800bc0947 */ /* 0x000fea0003800000 */
[----:B------:R-:W-:-:S07]  /*3670*/  IMAD.MOV.U32 R4, RZ, RZ, R3 ;  /* 0x000000ffff047224 */ /* 0x000fce00078e0003 */
.L_x_28:
[----:B------:R-:W-:Y:S01]  /*3680*/  ISETP.NE.AND P0, PT, R4, RZ, PT ;  /* 0x000000ff0400720c */ /* 0x000fe20003f05270 */
[----:B------:R-:W-:Y:S01]  /*3690*/  BSSY B1, `(.L_x_23) ;  /* 0x00000a6000017945 */ /* 0x000fe20003800000 */
[----:B------:R-:W-:Y:S02]  /*36a0*/  IMAD.U32 R6, RZ, RZ, UR13 ;  /* 0x0000000dff067e24 */ /* 0x000fe4000f8e00ff */
[----:B------:R-:W-:-:S09]  /*36b0*/  IMAD.U32 R7, RZ, RZ, UR14 ;  /* 0x0000000eff077e24 */ /* 0x000fd2000f8e00ff */
[----:B------:R-:W-:Y:S05]  /*36c0*/  @!P0 BRA `(.L_x_24) ;  /* 0x0000000800888947 */ /* 0x000fea0003800000 */
[C---:B------:R-:W-:Y:S01]  /*36d0*/  VIADD R6, R4.reuse, 0xffffffff ;  /* 0xffffffff04067836 */ /* 0x040fe20000000000 */
[----:B------:R-:W-:Y:S01]  /*36e0*/  LOP3.LUT R5, R4, 0x3, RZ, 0xc0, !PT ;  /* 0x0000000304057812 */ /* 0x000fe200078ec0ff */
[----:B------:R-:W-:Y:S01]  /*36f0*/  BSSY B2, `(.L_x_25) ;  /* 0x000005d000027945 */ /* 0x000fe20003800000 */
[----:B------:R-:W-:Y:S02]  /*3700*/  IMAD.U32 R7, RZ, RZ, UR14 ;  /* 0x0000000eff077e24 */ /* 0x000fe4000f8e00ff */
[----:B------:R-:W-:Y:S01]  /*3710*/  ISETP.GE.U32.AND P0, PT, R6, 0x3, PT ;  /* 0x000000030600780c */ /* 0x000fe20003f06070 */
[----:B------:R-:W-:Y:S01]  /*3720*/  IMAD.U32 R6, RZ, RZ, UR13 ;  /* 0x0000000dff067e24 */ /* 0x000fe2000f8e00ff */
[----:B------:R-:W-:-:S11]  /*3730*/  ISETP.NE.AND P1, PT, R5, RZ, PT ;  /* 0x000000ff0500720c */ /* 0x000fd60003f25270 */
[----:B------:R-:W-:Y:S05]  /*3740*/  @!P0 BRA `(.L_x_26) ;  /* 0x00000004005c8947 */ /* 0x000fea0003800000 */
[----:B------:R-:W-:Y:S02]  /*3750*/  IMAD.IADD R12, R4, 0x1, -R5 ;  /* 0x00000001040c7824 */ /* 0x000fe400078e0a05 */
[----:B------:R-:W-:Y:S02]  /*3760*/  IMAD.U32 R6, RZ, RZ, UR13 ;  /* 0x0000000dff067e24 */ /* 0x000fe4000f8e00ff */
[----:B------:R-:W-:-:S07]  /*3770*/  IMAD.U32 R7, RZ, RZ, UR14 ;  /* 0x0000000eff077e24 */ /* 0x000fce000f8e00ff */
.L_x_27:
[----:B------:R-:W-:-:S04]  /*3780*/  IMAD.WIDE.U32 R8, R7, UR20, RZ ;  /* 0x0000001407087c25 */ /* 0x000fc8000f8e00ff */
[----:B------:R-:W-:-:S04]  /*3790*/  IMAD.WIDE.U32 R10, R6, UR20, RZ ;  /* 0x00000014060a7c25 */ /* 0x000fc8000f8e00ff */
[----:B------:R-:W-:Y:S01]  /*37a0*/  IMAD.WIDE.U32 R8, P3, R6, UR21, R8 ;  /* 0x0000001506087c25 */ /* 0x000fe2000f860008 */
[----:B------:R-:W-:-:S03]  /*37b0*/  IADD3 R14, P2, RZ, R10, RZ ;  /* 0x0000000aff0e7210 */ /* 0x000fc60007f5e0ff */
[----:B------:R-:W-:Y:S01]  /*37c0*/  VIADD R12, R12, 0xfffffffc ;  /* 0xfffffffc0c0c7836 */ /* 0x000fe20000000000 */
[----:B------:R-:W-:Y:S01]  /*37d0*/  IADD3 R6, P4, R11, R8, RZ ;  /* 0x000000080b067210 */ /* 0x000fe20007f9e0ff */
[----:B------:R-:W-:Y:S01]  /*37e0*/  IMAD.X R11, RZ, RZ, RZ, P3 ;  /* 0x000000ffff0b7224 */ /* 0x000fe200018e06ff */
[----:B------:R-:W-:-:S03]  /*37f0*/  ISETP.LT.U32.AND P0, PT, R14, R10, PT ;  /* 0x0000000a0e00720c */ /* 0x000fc60003f01070 */
[----:B------:R-:W-:Y:S02]  /*3800*/  IMAD.X R15, R6, 0x1, R10, P2 ;  /* 0x00000001060f7824 */ /* 0x000fe400010e060a */
[----:B------:R-:W-:-:S03]  /*3810*/  IMAD.MOV.U32 R10, RZ, RZ, R9 ;  /* 0x000000ffff0a7224 */ /* 0x000fc600078e0009 */
[----:B------:R-:W-:Y:S01]  /*3820*/  ISETP.LT.U32.AND.EX P0, PT, R15, R6, PT, P0 ;  /* 0x000000060f00720c */ /* 0x000fe20003f01100 */
[----:B------:R-:W-:Y:S02]  /*3830*/  IMAD.MOV.U32 R6, RZ, RZ, -0x1 ;  /* 0xffffffffff067424 */ /* 0x000fe400078e00ff */
[----:B------:R-:W-:Y:S01]  /*3840*/  IMAD.WIDE.U32.X R8, R7, UR21, R10, P4 ;  /* 0x0000001507087c25 */ /* 0x000fe2000a0e040a */
        /* <DEDUP_REMOVED lines=8> */
[----:B------:R-:W-:Y:S01]  /*38d0*/  IADD3.X R15, R15, R9, ~R13, P0, P2 ;  /* 0x000000090f0f7210 */ /* 0x000fe200007e4c0d */
[----:B------:R-:W-:-:S04]  /*38e0*/  IMAD.WIDE.U32 R10, R7, UR20, RZ ;  /* 0x00000014070a7c25 */ /* 0x000fc8000f8e00ff */
[----:B------:R-:W-:Y:S01]  /*38f0*/  IMAD.WIDE.U32 R8, R15, UR20, RZ ;  /* 0x000000140f087c25 */ /* 0x000fe2000f8e00ff */
[----:B------:R-:W-:-:S04]  /*3900*/  IADD3 R13, P2, RZ, R10, RZ ;  /* 0x0000000aff0d7210 */ /* 0x000fc80007f5e0ff */
[----:B------:R-:W-:Y:S01]  /*3910*/  ISETP.LT.U32.AND P0, PT, R13, R10, PT ;  /* 0x0000000a0d00720c */ /* 0x000fe20003f01070 */
[----:B------:R-:W-:-:S03]  /*3920*/  IMAD.WIDE.U32 R8, P3, R7, UR21, R8 ;  /* 0x0000001507087c25 */ /* 0x000fc6000f860008 */
[----:B------:R-:W-:Y:S01]  /*3930*/  IADD3 R7, P4, R11, R8, RZ ;  /* 0x000000080b077210 */ /* 0x000fe20007f9e0ff */
[----:B------:R-:W-:-:S04]  /*3940*/  IMAD.X R11, RZ, RZ, RZ, P3 ;  /* 0x000000ffff0b7224 */ /* 0x000fc800018e06ff */
[----:B------:R-:W-:Y:S02]  /*3950*/  IMAD.X R14, R7, 0x1, R10, P2 ;  /* 0x00000001070e7824 */ /* 0x000fe400010e060a */
[----:B------:R-:W-:-:S03]  /*3960*/  IMAD.MOV.U32 R10, RZ, RZ, R9 ;  /* 0x000000ffff0a7224 */ /* 0x000fc600078e0009 */
[----:B------:R-:W-:Y:S01]  /*3970*/  ISETP.LT.U32.AND.EX P0, PT, R14, R7, PT, P0 ;  /* 0x000000070e00720c */ /* 0x000fe20003f01100 */
[----:B------:R-:W-:-:S03]  /*3980*/  IMAD.WIDE.U32.X R8, R15, UR21, R10, P4 ;  /* 0x000000150f087c25 */ /* 0x000fc6000a0e040a */
        /* <DEDUP_REMOVED lines=43> */
[----:B------:R-:W-:Y:S02]  /*3c40*/  ISETP.LT.U32.AND P0, PT, R8, R11, PT ;  /* 0x0000000b0800720c */ /* 0x000fe40003f01070 */
[----:B------:R-:W-:Y:S02]  /*3c50*/  ISETP.NE.AND P2, PT, R12, RZ, PT ;  /* 0x000000ff0c00720c */ /* 0x000fe40003f45270 */
[----:B------:R-:W-:-:S04]  /*3c60*/  ISETP.LT.U32.AND.EX P0, PT, R9, R13, PT, P0 ;  /* 0x0000000d0900720c */ /* 0x000fc80003f01100 */
[----:B------:R-:W-:-:S04]  /*3c70*/  SEL R7, RZ, 0x1, !P0 ;  /* 0x00000001ff077807 */ /* 0x000fc80004000000 */
[----:B------:R-:W-:Y:S02]  /*3c80*/  IADD3 R6, P3, P4, R7, R8, -R11 ;  /* 0x0000000807067210 */ /* 0x000fe40007c7e80b */
[----:B------:R-:W-:-:S04]  /*3c90*/  SEL R7, RZ, 0xffffffff, !P0 ;  /* 0xffffffffff077807 */ /* 0x000fc80004000000 */
[----:B------:R-:W-:Y:S01]  /*3ca0*/  IADD3.X R7, R7, R9, ~R13, P3, P4 ;  /* 0x0000000907077210 */ /* 0x000fe20001fe8c0d */
[----:B------:R-:W-:Y:S06]  /*3cb0*/  @P2 BRA `(.L_x_27) ;  /* 0xfffffff800b02947 */ /* 0x000fec000383ffff */
.L_x_26:
[----:B------:R-:W-:Y:S05]  /*3cc0*/  BSYNC B2 ;  /* 0x0000000000027941 */ /* 0x000fea0003800000 */
.L_x_25:
[----:B------:R-:W-:Y:S05]  /*3cd0*/  @!P1 BRA `(.L_x_24) ;  /* 0x0000000400049947 */ /* 0x000fea0003800000 */
[----:B------:R-:W-:-:S04]  /*3ce0*/  IMAD.WIDE.U32 R8, R7, UR20, RZ ;  /* 0x0000001407087c25 */ /* 0x000fc8000f8e00ff */
[----:B------:R-:W-:-:S04]  /*3cf0*/  IMAD.WIDE.U32 R10, R6, UR20, RZ ;  /* 0x00000014060a7c25 */ /* 0x000fc8000f8e00ff */
[----:B------:R-:W-:Y:S01]  /*3d00*/  IMAD.WIDE.U32 R8, P2, R6, UR21, R8 ;  /* 0x0000001506087c25 */ /* 0x000fe2000f840008 */
[----:B------:R-:W-:Y:S02]  /*3d10*/  IADD3 R13, P1, RZ, R10, RZ ;  /* 0x0000000aff0d7210 */ /* 0x000fe40007f3e0ff */
[----:B------:R-:W-:Y:S01]  /*3d20*/  IADD3 R6, P3, R11, R8, RZ ;  /* 0x000000080b067210 */ /* 0x000fe20007f7e0ff */
[----:B------:R-:W-:Y:S01]  /*3d30*/  IMAD.X R11, RZ, RZ, RZ, P2 ;  /* 0x000000ffff0b7224 */ /* 0x000fe200010e06ff */
[----:B------:R-:W-:Y:S01]  /*3d40*/  ISETP.LT.U32.AND P0, PT, R13, R10, PT ;  /* 0x0000000a0d00720c */ /* 0x000fe20003f01070 */
[----:B------:R-:W-:Y:S02]  /*3d50*/  IMAD.MOV.U32 R8, RZ, RZ, -0x1 ;  /* 0xffffffffff087424 */ /* 0x000fe400078e00ff */
        /* <DEDUP_REMOVED lines=8> */
[----:B------:R-:W-:Y:S02]  /*3de0*/  ISETP.NE.AND P1, PT, R5, 0x1, PT ;  /* 0x000000010500780c */ /* 0x000fe40003f25270 */
[----:B------:R-:W-:-:S04]  /*3df0*/  ISETP.LT.U32.AND.EX P0, PT, R7, R13, PT, P0 ;  /* 0x0000000d0700720c */ /* 0x000fc80003f01100 */
[----:B------:R-:W-:-:S04]  /*3e00*/  SEL R9, RZ, 0x1, !P0 ;  /* 0x00000001ff097807 */ /* 0x000fc80004000000 */
[----:B------:R-:W-:Y:S02]  /*3e10*/  IADD3 R6, P2, P3, R9, R6, -R11 ;  /* 0x0000000609067210 */ /* 0x000fe40007b5e80b */
[----:B------:R-:W-:-:S04]  /*3e20*/  SEL R9, RZ, 0xffffffff, !P0 ;  /* 0xffffffffff097807 */ /* 0x000fc80004000000 */
[----:B------:R-:W-:Y:S01]  /*3e30*/  IADD3.X R7, R9, R7, ~R13, P2, P3 ;  /* 0x0000000709077210 */ /* 0x000fe200017e6c0d */
[----:B------:R-:W-:Y:S06]  /*3e40*/  @!P1 BRA `(.L_x_24) ;  /* 0x0000000000a89947 */ /* 0x000fec0003800000 */
[----:B------:R-:W-:-:S04]  /*3e50*/  IMAD.WIDE.U32 R12, R7, UR20, RZ ;  /* 0x00000014070c7c25 */ /* 0x000fc8000f8e00ff */
[----:B------:R-:W-:-:S04]  /*3e60*/  IMAD.WIDE.U32 R10, R6, UR20, RZ ;  /* 0x00000014060a7c25 */ /* 0x000fc8000f8e00ff */
[----:B------:R-:W-:Y:S01]  /*3e70*/  IMAD.WIDE.U32 R12, P1, R6, UR21, R12 ;  /* 0x00000015060c7c25 */ /* 0x000fe2000f82000c */
[----:B------:R-:W-:Y:S02]  /*3e80*/  IADD3 R15, P3, RZ, R10, RZ ;  /* 0x0000000aff0f7210 */ /* 0x000fe40007f7e0ff */
[----:B------:R-:W-:Y:S01]  /*3e90*/  IADD3 R9, P2, R11, R12, RZ ;  /* 0x0000000c0b097210 */ /* 0x000fe20007f5e0ff */
[----:B------:R-:W-:Y:S01]  /*3ea0*/  IMAD.X R11, RZ, RZ, RZ, P1 ;  /* 0x000000ffff0b7224 */ /* 0x000fe200008e06ff */
[----:B------:R-:W-:-:S03]  /*3eb0*/  ISETP.LT.U32.AND P0, PT, R15, R10, PT ;  /* 0x0000000a0f00720c */ /* 0x000fc60003f01070 */
        /* <DEDUP_REMOVED lines=10> */
[----:B------:R-:W-:Y:S02]  /*3f60*/  SEL R10, RZ, 0x1, !P0 ;  /* 0x00000001ff0a7807 */ /* 0x000fe40004000000 */
[----:B------:R-:W-:Y:S02]  /*3f70*/  SEL R5, RZ, 0xffffffff, !P0 ;  /* 0xffffffffff057807 */ /* 0x000fe40004000000 */
[----:B------:R-:W-:-:S04]  /*3f80*/  IADD3 R6, P2, P3, R10, R6, -R9 ;  /* 0x000000060a067210 */ /* 0x000fc80007b5e809 */
[----:B------:R-:W-:Y:S01]  /*3f90*/  IADD3.X R7, R5, R7, ~R11, P2, P3 ;  /* 0x0000000705077210 */ /* 0x000fe200017e6c0b */
[----:B------:R-:W-:Y:S08]  /*3fa0*/  @!P1 BRA `(.L_x_24) ;  /* 0x0000000000509947 */ /* 0x000ff00003800000 */
        /* <DEDUP_REMOVED lines=19> */
[----:B------:R-:W-:-:S07]  /*40e0*/  IADD3.X R7, R5, R7, ~R9, P1, P2 ;  /* 0x0000000705077210 */ /* 0x000fce0000fe4c09 */
.L_x_24:
[----:B------:R-:W-:Y:S05]  /*40f0*/  BSYNC B1 ;  /* 0x0000000000017941 */ /* 0x000fea0003800000 */
.L_x_23:
[C---:B------:R-:W-:Y:S01]  /*4100*/  LEA R5, R4.reuse, UR6, 0x3 ;  /* 0x0000000604057c11 */ /* 0x040fe2000f8e18ff */
[----:B------:R-:W-:-:S04]  /*4110*/  VIADD R9, R4, UR30 ;  /* 0x0000001e04097c36 */ /* 0x000fc80008000000 */
[----:B------:R0:W-:Y:S01]  /*4120*/  STS.64 [R5], R6 ;  /* 0x0000000605007388 */ /* 0x0001e20000000a00 */
[----:B------:R-:W-:Y:S01]  /*4130*/  ISETP.GE.U32.AND P0, PT, R9, R4, PT ;  /* 0x000000040900720c */ /* 0x000fe20003f06070 */
[----:B------:R-:W-:-:S12]  /*4140*/  IMAD.MOV.U32 R4, RZ, RZ, R9 ;  /* 0x000000ffff047224 */ /* 0x000fd800078e0009 */
[----:B0-----:R-:W-:Y:S05]  /*4150*/  @!P0 BRA `(.L_x_28) ;  /* 0xfffffff400488947 */ /* 0x001fea000383ffff */
.L_x_22:
[----:B------:R-:W-:Y:S05]  /*4160*/  BSYNC B0 ;  /* 0x0000000000007941 */ /* 0x000fea0003800000 */
.L_x_21:
[----:B------:R-:W-:Y:S02]  /*4170*/  ULDC.64 UR16, c[0x0][0x218] ;  /* 0x0000860000107ab9 */ /* 0x000fe40000000a00 */
[----:B------:R-:W-:Y:S02]  /*4180*/  IMAD.U32 R9, RZ, RZ, UR16 ;  /* 0x00000010ff097e24 */ /* 0x000fe4000f8e00ff */
[----:B------:R-:W-:Y:S01]  /*4190*/  IMAD.U32 R11, RZ, RZ, UR17 ;  /* 0x00000011ff0b7e24 */ /* 0x000fe2000f8e00ff */
[----:B------:R-:W-:Y:S02]  /*41a0*/  BAR.SYNC.DEFER_BLOCKING 0x0 ;  /* 0x0000000000007b1d */ /* 0x000fe40000010000 */
[----:B------:R-:W-:-:S04]  /*41b0*/  ISETP.NE.U32.AND P0, PT, R9, RZ, PT ;  /* 0x000000ff0900720c */ /* 0x000fc80003f05070 */
[----:B------:R-:W-:-:S13]  /*41c0*/  ISETP.NE.AND.EX P0, PT, R11, RZ, PT, P0 ;  /* 0x000000ff0b00720c */ /* 0x000fda0003f05300 */
[----:B------:R-:W-:Y:S05]  /*41d0*/  @!P0 BRA `(.L_x_29) ;  /* 0x0000000400708947 */ /* 0x000fea0003800000 */
[----:B------:R-:W-:-:S05]  /*41e0*/  UMOV UR5, URZ ;  /* 0x0000003f00057c82 */ /* 0x000fca0008000000 */
.L_x_33:
[----:B------:R-:W0:Y:S01]  /*41f0*/  LDS.64 R10, [R22] ;  /* 0x00000000160a7984 */ /* 0x000e220000000a00 */
[----:B------:R-:W-:Y:S01]  /*4200*/  ISETP.GE.U32.AND P0, PT, R3, UR15, PT ;  /* 0x0000000f03007c0c */ /* 0x000fe2000bf06070 */
[----:B------:R-:W-:Y:S01]  /*4210*/  ULDC.64 UR16, c[0x0][0x210] ;  /* 0x0000840000107ab9 */ /* 0x000fe20000000a00 */
[----:B------:R-:W-:Y:S01]  /*4220*/  BSSY B0, `(.L_x_30) ;  /* 0x000004f000007945 */ /* 0x000fe20003800000 */
[----:B0-----:R0:W-:Y:S10]  /*4230*/  STS.64 [R19], R10 ;  /* 0x0000000a13007388 */ /* 0x0011f40000000a00 */
[----:B------:R-:W-:Y:S05]  /*4240*/  @P0 BRA `(.L_x_31) ;  /* 0x0000000400300947 */ /* 0x000fea0003800000 */
[----:B------:R-:W-:-:S07]  /*4250*/  IMAD.MOV.U32 R18, RZ, RZ, R3 ;  /* 0x000000ffff127224 */ /* 0x000fce00078e0003 */
.L_x_32:
[----:B-1----:R-:W-:-:S04]  /*4260*/  VIADD R4, R18, UR5 ;  /* 0x0000000512047c36 */ /* 0x002fc80008000000 */
        /* <DEDUP_REMOVED lines=11> */
[----:B------:R-:W-:Y:S02]  /*4320*/  IMAD.MOV.U32 R20, RZ, RZ, -0x1 ;  /* 0xffffffffff147424 */ /* 0x000fe400078e00ff */
[----:B------:R-:W-:Y:S02]  /*4330*/  VIADD R18, R18, UR30 ;  /* 0x0000001e12127c36 */ /* 0x000fe40008000000 */
        /* <DEDUP_REMOVED lines=11> */
[----:B------:R-:W-:Y:S01]  /*43f0*/  SEL R14, RZ, 0x1, !P0 ;  /* 0x00000001ff0e7807 */ /* 0x000fe20004000000 */
[----:B------:R-:W-:-:S03]  /*4400*/  IMAD.WIDE.U32 R16, R11, UR24, RZ ;  /* 0x000000180b107c25 */ /* 0x000fc6000f8e00ff */
[----:B------:R-:W-:-:S04]  /*4410*/  IADD3 R15, P0, P1, -R14, R21, -R25 ;  /* 0x000000150e0f7210 */ /* 0x000fc8000791e919 */
[----:B------:R-:W-:Y:S01]  /*4420*/  IADD3.X R25, R20, -0x1, R25, P0, P1 ;  /* 0xffffffff14197810 */ /* 0x000fe200007e2419 */
[----:B------:R-:W-:Y:S01]  /*4430*/  IMAD.WIDE.U32 R16, P1, R10, UR10, R16 ;  /* 0x0000000a0a107c25 */ /* 0x000fe2000f820010 */
[----:B------:R-:W-:-:S04]  /*4440*/  ISETP.LT.U32.AND P0, PT, R12, R15, PT ;  /* 0x0000000f0c00720c */ /* 0x000fc80003f01070 */
[----:B------:R-:W-:-:S04]  /*4450*/  ISETP.LT.U32.AND.EX P0, PT, R13, R25, PT, P0 ;  /* 0x000000190d00720c */ /* 0x000fc80003f01100 */
[----:B------:R-:W-:Y:S02]  /*4460*/  SEL R21, RZ, 0x1, !P0 ;  /* 0x00000001ff157807 */ /* 0x000fe40004000000 */
[----:B------:R-:W-:Y:S02]  /*4470*/  SEL R23, RZ, 0xffffffff, !P0 ;  /* 0xffffffffff177807 */ /* 0x000fe40004000000 */
[----:B------:R-:W-:Y:S01]  /*4480*/  IADD3 R21, P2, P3, R21, R12, -R15 ;  /* 0x0000000c15157210 */ /* 0x000fe20007b5e80f */
[----:B------:R-:W-:-:S03]  /*4490*/  IMAD.WIDE.U32 R14, R10, UR24, RZ ;  /* 0x000000180a0e7c25 */ /* 0x000fc6000f8e00ff */
[----:B------:R-:W-:Y:S01]  /*44a0*/  IADD3.X R23, R23, R13, ~R25, P2, P3 ;  /* 0x0000000d17177210 */ /* 0x000fe200017e6c19 */
[----:B------:R-:W-:Y:S01]  /*44b0*/  IMAD.X R13, RZ, RZ, RZ, P1 ;  /* 0x000000ffff0d7224 */ /* 0x000fe200008e06ff */
[----:B0-----:R-:W-:Y:S02]  /*44c0*/  IADD3 R10, P3, RZ, R14, RZ ;  /* 0x0000000eff0a7210 */ /* 0x001fe40007f7e0ff */
[----:B------:R-:W-:Y:S02]  /*44d0*/  IADD3 R12, P2, R15, R16, RZ ;  /* 0x000000100f0c7210 */ /* 0x000fe40007f5e0ff */
[----:B------:R-:W-:Y:S02]  /*44e0*/  ISETP.LT.U32.AND P0, PT, R10, R14, PT ;  /* 0x0000000e0a00720c */ /* 0x000fe40003f01070 */
[----:B---3--:R-:W-:Y:S01]  /*44f0*/  ISETP.GE.U32.AND P1, PT, R6, R21, PT ;  /* 0x000000150600720c */ /* 0x008fe20003f26070 */
[----:B------:R-:W-:-:S03]  /*4500*/  IMAD.X R25, R12, 0x1, R14, P3 ;  /* 0x000000010c197824 */ /* 0x000fc600018e060e */
[----:B------:R-:W-:Y:S02]  /*4510*/  ISETP.GE.U32.AND.EX P1, PT, R7, R23, PT, P1 ;  /* 0x000000170700720c */ /* 0x000fe40003f26110 */
[----:B------:R-:W-:Y:S01]  /*4520*/  ISETP.LT.U32.AND.EX P0, PT, R25, R12, PT, P0 ;  /* 0x0000000c1900720c */ /* 0x000fe20003f01100 */
[----:B------:R-:W-:Y:S01]  /*4530*/  IMAD.MOV.U32 R12, RZ, RZ, R17 ;  /* 0x000000ffff0c7224 */ /* 0x000fe200078e0011 */
[----:B------:R-:W-:Y:S02]  /*4540*/  SEL R17, RZ, 0xffffffff, P1 ;  /* 0xffffffffff117807 */ /* 0x000fe40000800000 */
[----:B------:R-:W-:Y:S02]  /*4550*/  SEL R15, RZ, 0x1, !P0 ;  /* 0x00000001ff0f7807 */ /* 0x000fe40004000000 */
[----:B------:R-:W-:Y:S02]  /*4560*/  IADD3 R14, P0, R6, R21, RZ ;  /* 0x00000015060e7210 */ /* 0x000fe40007f1e0ff */
[----:B------:R-:W-:Y:S01]  /*4570*/  IADD3 R15, P3, P4, -R15, R10, -R25 ;  /* 0x0000000a0f0f7210 */ /* 0x000fe20007c7e919 */
[----:B------:R-:W-:Y:S01]  /*4580*/  IMAD.WIDE.U32.X R10, R11, UR10, R12, P2 ;  /* 0x0000000a0b0a7c25 */ /* 0x000fe200090e040c */
[----:B------:R-:W-:-:S02]  /*4590*/  SEL R12, RZ, 0x1, P1 ;  /* 0x00000001ff0c7807 */ /* 0x000fc40000800000 */
[----:B------:R-:W-:Y:S01]  /*45a0*/  IADD3.X R13, R20, -0x1, R25, P3, P4 ;  /* 0xffffffff140d7810 */ /* 0x000fe20001fe8419 */
[----:B------:R-:W-:Y:S01]  /*45b0*/  IMAD.X R16, R7, 0x1, R23, P0 ;  /* 0x0000000107107824 */ /* 0x000fe200000e0617 */
[----:B------:R-:W-:Y:S02]  /*45c0*/  ISETP.GT.U32.AND P3, PT, R14, RZ, PT ;  /* 0x000000ff0e00720c */ /* 0x000fe40003f64070 */
[----:B------:R-:W-:Y:S02]  /*45d0*/  ISETP.LT.U32.AND P0, PT, R10, R15, PT ;  /* 0x0000000f0a00720c */ /* 0x000fe40003f01070 */
[----:B------:R-:W-:Y:S02]  /*45e0*/  ISETP.LT.U32.AND P2, PT, R14, R21, PT ;  /* 0x000000150e00720c */ /* 0x000fe40003f41070 */
[----:B------:R-:W-:Y:S02]  /*45f0*/  ISETP.GT.U32.AND.EX P3, PT, R16, -0x1, PT, P3 ;  /* 0xffffffff1000780c */ /* 0x000fe40003f64130 */
[----:B------:R-:W-:-:S02]  /*4600*/  ISETP.LT.U32.AND.EX P0, PT, R11, R13, PT, P0 ;  /* 0x0000000d0b00720c */ /* 0x000fc40003f01100 */
[----:B------:R-:W-:Y:S02]  /*4610*/  IADD3 R6, P4, P5, R12, R6, -R21 ;  /* 0x000000060c067210 */ /* 0x000fe40007d9e815 */
[----:B------:R-:W-:Y:S02]  /*4620*/  ISETP.LT.U32.OR.EX P2, PT, R16, R23, P3, P2 ;  /* 0x000000171000720c */ /* 0x000fe40001f41520 */
[----:B------:R-:W-:Y:S02]  /*4630*/  SEL R12, RZ, 0x1, !P0 ;  /* 0x00000001ff0c7807 */ /* 0x000fe40004000000 */
[----:B------:R-:W-:Y:S02]  /*4640*/  IADD3.X R7, R17, R7, ~R23, P4, P5 ;  /* 0x0000000711077210 */ /* 0x000fe400027eac17 */
[----:B------:R-:W-:Y:S02]  /*4650*/  SEL R17, RZ, 0x1, !P2 ;  /* 0x00000001ff117807 */ /* 0x000fe40005000000 */
[----:B------:R-:W-:-:S02]  /*4660*/  IADD3 R10, P1, P3, R12, R10, -R15 ;  /* 0x0000000a0c0a7210 */ /* 0x000fc40007b3e80f */
[----:B------:R-:W-:Y:S02]  /*4670*/  SEL R15, RZ, 0xffffffff, !P0 ;  /* 0xffffffffff0f7807 */ /* 0x000fe40004000000 */
[----:B------:R-:W-:Y:S02]  /*4680*/  IADD3 R12, P0, -R17, R14, RZ ;  /* 0x0000000e110c7210 */ /* 0x000fe40007f1e1ff */
[----:B------:R-:W-:Y:S02]  /*4690*/  SEL R17, RZ, 0xffffffff, !P2 ;  /* 0xffffffffff117807 */ /* 0x000fe40005000000 */
[----:B------:R-:W-:-:S03]  /*46a0*/  IADD3.X R11, R15, R11, ~R13, P1, P3 ;  /* 0x0000000b0f0b7210 */ /* 0x000fc60000fe6c0d */
[----:B------:R-:W-:Y:S01]  /*46b0*/  IMAD.X R13, R16, 0x1, ~R17, P0 ;  /* 0x00000001100d7824 */ /* 0x000fe200000e0e11 */
[----:B------:R-:W-:Y:S01]  /*46c0*/  ISETP.GE.U32.AND P0, PT, R18, UR15, PT ;  /* 0x0000000f12007c0c */ /* 0x000fe2000bf06070 */
[----:B------:R1:W-:Y:S04]  /*46d0*/  STS.64 [R19], R10 ;  /* 0x0000000a13007388 */ /* 0x0003e80000000a00 */
[----:B------:R1:W-:Y:S04]  /*46e0*/  STG.E.64 desc[UR28][R4.64], R12 ;  /* 0x0000000c04007986 */ /* 0x0003e8000c101b1c */
[----:B------:R1:W-:Y:S04]  /*46f0*/  STG.E.64 desc[UR28][R8.64], R6 ;  /* 0x0000000608007986 */ /* 0x0003e8000c101b1c */
[----:B------:R-:W-:Y:S05]  /*4700*/  @!P0 BRA `(.L_x_32) ;  /* 0xfffffff800d48947 */ /* 0x000fea000383ffff */
.L_x_31:
[----:B------:R-:W-:Y:S05]  /*4710*/  BSYNC B0 ;  /* 0x0000000000007941 */ /* 0x000fea0003800000 */
.L_x_30:
[----:B------:R-:W-:Y:S01]  /*4720*/  ULDC.64 UR16, c[0x0][0x218] ;  /* 0x0000860000107ab9 */ /* 0x000fe20000000a00 */
[----:B------:R-:W-:Y:S01]  /*4730*/  ULEA UR5, UR15, UR5, 0x1 ;  /* 0x000000050f057291 */ /* 0x000fe2000f8e083f */
[----:B-1----:R-:W-:Y:S02]  /*4740*/  IMAD.U32 R9, RZ, RZ, UR16 ;  /* 0x00000010ff097e24 */ /* 0x002fe4000f8e00ff */
[----:B0-----:R-:W-:Y:S01]  /*4750*/  IMAD.U32 R11, RZ, RZ, UR17 ;  /* 0x00000011ff0b7e24 */ /* 0x001fe2000f8e00ff */
[----:B------:R-:W-:Y:S02]  /*4760*/  BAR.SYNC.DEFER_BLOCKING 0x0 ;  /* 0x0000000000007b1d */ /* 0x000fe40000010000 */
[----:B------:R-:W-:-:S04]  /*4770*/  ISETP.LE.U32.AND P0, PT, R9, UR5, PT ;  /* 0x0000000509007c0c */ /* 0x000fc8000bf03070 */
[----:B------:R-:W-:-:S13]  /*4780*/  ISETP.GE.U32.AND.EX P0, PT, RZ, R11, PT, P0 ;  /* 0x0000000bff00720c */ /* 0x000fda0003f06100 */
[----:B------:R-:W-:Y:S05]  /*4790*/  @!P0 BRA `(.L_x_33) ;  /* 0xfffffff800948947 */ /* 0x000fea000383ffff */
.L_x_29:
[----:B------:R-:W-:Y:S01]  /*47a0*/  UIADD3 UR4, UR4, 0x1, URZ ;  /* 0x0000000104047890 */ /* 0x000fe2000fffe03f */
[----:B------:R-:W-:Y:S01]  /*47b0*/  BAR.SYNC.DEFER_BLOCKING 0x0 ;  /* 0x0000000000007b1d */ /* 0x000fe20000010000 */
[----:B------:R-:W-:-:S05]  /*47c0*/  USHF.L.U32 UR15, UR15, 0x1, URZ ;  /* 0x000000010f0f7899 */ /* 0x000fca000800063f */
[----:B------:R-:W-:Y:S02]  /*47d0*/  ULDC UR5, c[0x0][0x248] ;  /* 0x0000920000057ab9 */ /* 0x000fe40000000800 */
[----:B------:R-:W-:-:S06]  /*47e0*/  UISETP.GE.U32.AND UP0, UPT, UR4, UR5, UPT ;  /* 0x000000050400728c */ /* 0x000fcc000bf06070 */
[----:B------:R-:W-:-:S13]  /*47f0*/  PLOP3.LUT P0, PT, PT, PT, UP0, 0x80, 0x0 ;  /* 0x000000000000781c */ /* 0x000fda0003f0f008 */
[----:B------:R-:W-:Y:S05]  /*4800*/  @!P0 BRA `(.L_x_34) ;  /* 0xffffffe000dc8947 */ /* 0x000fea000383ffff */
.L_x_17:
[----:B------:R-:W-:Y:S01]  /*4810*/  BAR.SYNC.DEFER_BLOCKING 0x0 ;  /* 0x0000000000007b1d */ /* 0x000fe20000010000 */
[----:B------:R-:W-:-:S04]  /*4820*/  ISETP.GE.U32.AND P0, PT, R0, R9, PT ;  /* 0x000000090000720c */ /* 0x000fc80003f06070 */
[----:B------:R-:W-:Y:S01]  /*4830*/  ISETP.GE.U32.AND.EX P0, PT, R2, R11, PT, P0 ;  /* 0x0000000b0200720c */ /* 0x000fe20003f06100 */
[----:B------:R-:W-:Y:S01]  /*4840*/  ULDC UR6, c[0x0][0x220] ;  /* 0x0000880000067ab9 */ /* 0x000fe20000000800 */
[----:B------:R-:W-:Y:S01]  /*4850*/  ULDC.64 UR10, c[0x0][0x210] ;  /* 0x00008400000a7ab9 */ /* 0x000fe20000000a00 */
[----:B------:R-:W-:Y:S01]  /*4860*/  ULDC.64 UR4, c[0x0][0x230] ;  /* 0x00008c0000047ab9 */ /* 0x000fe20000000a00 */
[----:B------:R-:W-:Y:S01]  /*4870*/  BSSY B0, `(.L_x_35) ;  /* 0x0000023000007945 */ /* 0x000fe20003800000 */
[----:B------:R-:W-:-:S08]  /*4880*/  ISETP.GE.U32.AND P1, PT, R3, UR6, PT ;  /* 0x0000000603007c0c */ /* 0x000fd0000bf26070 */
[----:B------:R-:W-:Y:S05]  /*4890*/  @P0 BRA `(.L_x_36) ;  /* 0x0000000000800947 */ /* 0x000fea0003800000 */
.L_x_37:
[----:B------:R-:W-:-:S04]  /*48a0*/  IADD3 R5, P0, R0, UR8, RZ ;  /* 0x0000000800057c10 */ /* 0x000fc8000ff1e0ff */
[----:B------:R-:W-:Y:S02]  /*48b0*/  IADD3.X R6, R2, UR12, RZ, P0, !PT ;  /* 0x0000000c02067c10 */ /* 0x000fe400087fe4ff */
[----:B------:R-:W-:-:S04]  /*48c0*/  LEA R4, P0, R5, UR10, 0x3 ;  /* 0x0000000a05047c11 */ /* 0x000fc8000f8018ff */
[----:B------:R-:W-:-:S05]  /*48d0*/  LEA.HI.X R5, R5, UR11, R6, 0x3, P0 ;  /* 0x0000000b05057c11 */ /* 0x000fca00080f1c06 */
[----:B------:R-:W2:Y:S01]  /*48e0*/  LDG.E.64 R6, desc[UR28][R4.64] ;  /* 0x0000001c04067981 */ /* 0x000ea2000c1e1b00 */
[----:B------:R-:W-:Y:S02]  /*48f0*/  IMAD.MOV.U32 R10, RZ, RZ, -0x1 ;  /* 0xffffffffff0a7424 */ /* 0x000fe400078e00ff */
[----:B--2---:R-:W-:-:S04]  /*4900*/  IMAD.WIDE.U32 R12, R7, UR4, RZ ;  /* 0x00000004070c7c25 */ /* 0x004fc8000f8e00ff */
        /* <DEDUP_REMOVED lines=18> */
[----:B------:R-:W-:Y:S02]  /*4a30*/  IADD3.X R7, R15, R7, ~R19, P0, P2 ;  /* 0x000000070f077210 */ /* 0x000fe400007e4c13 */
[----:B------:R-:W-:-:S03]  /*4a40*/  IADD3 R0, P0, R0, UR30, RZ ;  /* 0x0000001e00007c10 */ /* 0x000fc6000ff1e0ff */
[----:B------:R0:W-:Y:S02]  /*4a50*/  STG.E.64 desc[UR28][R4.64], R6 ;  /* 0x0000000604007986 */ /* 0x0001e4000c101b1c */
[----:B------:R-:W-:Y:S01]  /*4a60*/  IMAD.X R2, RZ, RZ, R2, P0 ;  /* 0x000000ffff027224 */ /* 0x000fe200000e0602 */
[----:B------:R-:W-:-:S04]  /*4a70*/  ISETP.GE.U32.AND P0, PT, R0, R9, PT ;  /* 0x000000090000720c */ /* 0x000fc80003f06070 */
[----:B------:R-:W-:-:S13]  /*4a80*/  ISETP.GE.U32.AND.EX P0, PT, R2, R11, PT, P0 ;  /* 0x0000000b0200720c */ /* 0x000fda0003f06100 */
[----:B0-----:R-:W-:Y:S05]  /*4a90*/  @!P0 BRA `(.L_x_37) ;  /* 0xfffffffc00808947 */ /* 0x001fea000383ffff */
.L_x_36:
[----:B------:R-:W-:Y:S05]  /*4aa0*/  BSYNC B0 ;  /* 0x0000000000007941 */ /* 0x000fea0003800000 */
.L_x_35:
[----:B------:R-:W-:Y:S06]  /*4ab0*/  BAR.SYNC.DEFER_BLOCKING 0x0 ;  /* 0x0000000000007b1d */ /* 0x000fec0000010000 */
[----:B------:R-:W-:Y:S05]  /*4ac0*/  @P1 EXIT ;  /* 0x000000000000194d */ /* 0x000fea0003800000 */
[----:B------:R-:W0:Y:S01]  /*4ad0*/  LDC.64 R4, c[0x0][0x210] ;  /* 0x00008400ff047b82 */ /* 0x000e220000000a00 */
[----:B------:R-:W-:Y:S01]  /*4ae0*/  IADD3 R13, P0, R9, UR8, RZ ;  /* 0x00000008090d7c10 */ /* 0x000fe2000ff1e0ff */
[----:B------:R-:W-:Y:S01]  /*4af0*/  BSSY B0, `(.L_x_38) ;  /* 0x0000012000007945 */ /* 0x000fe20003800000 */
[----:B------:R-:W-:Y:S01]  /*4b00*/  IMAD.MOV.U32 R0, RZ, RZ, R3 ;  /* 0x000000ffff007224 */ /* 0x000fe200078e0003 */
[----:B------:R-:W-:Y:S01]  /*4b10*/  ULDC.64 UR4, c[0x0][0x240] ;  /* 0x0000900000047ab9 */ /* 0x000fe20000000a00 */
[----:B------:R-:W-:-:S03]  /*4b20*/  IADD3.X R12, R11, UR12, RZ, P0, !PT ;  /* 0x0000000c0b0c7c10 */ /* 0x000fc600087fe4ff */
[----:B------:R-:W1:Y:S06]  /*4b30*/  LDC.64 R6, c[0x0][0x238] ;  /* 0x00008e00ff067b82 */ /* 0x000e6c0000000a00 */
.L_x_39:
[----:B------:R-:W-:-:S05]  /*4b40*/  IADD3 R2, P0, R0, UR7, RZ ;  /* 0x0000000700027c10 */ /* 0x000fca000ff1e0ff */
[----:B--2---:R-:W-:Y:S01]  /*4b50*/  IMAD.X R9, RZ, RZ, RZ, P0 ;  /* 0x000000ffff097224 */ /* 0x004fe200000e06ff */
[----:B-1----:R-:W-:-:S04]  /*4b60*/  LEA R8, P0, R2, R6, 0x3 ;  /* 0x0000000602087211 */ /* 0x002fc800078018ff */
[----:B------:R-:W-:-:S06]  /*4b70*/  LEA.HI.X R9, R2, R7, R9, 0x3, P0 ;  /* 0x0000000702097211 */ /* 0x000fcc00000f1c09 */
[----:B------:R-:W2:Y:S01]  /*4b80*/  LDG.E.64 R8, desc[UR28][R8.64] ;  /* 0x0000001c08087981 */ /* 0x000ea2000c1e1b00 */
[C---:B------:R-:W-:Y:S01]  /*4b90*/  IADD3 R2, P0, R0.reuse, R13, RZ ;  /* 0x0000000d00027210 */ /* 0x040fe20007f1e0ff */
[----:B------:R-:W-:-:S04]  /*4ba0*/  VIADD R0, R0, UR30 ;  /* 0x0000001e00007c36 */ /* 0x000fc80008000000 */
[----:B------:R-:W-:Y:S01]  /*4bb0*/  IMAD.X R11, RZ, RZ, R12, P0 ;  /* 0x000000ffff0b7224 */ /* 0x000fe200000e060c */
[----:B0-----:R-:W-:-:S04]  /*4bc0*/  LEA R10, P0, R2, R4, 0x3 ;  /* 0x00000004020a7211 */ /* 0x001fc800078018ff */
[----:B------:R-:W-:Y:S02]  /*4bd0*/  LEA.HI.X R11, R2, R5, R11, 0x3, P0 ;  /* 0x00000005020b7211 */ /* 0x000fe400000f1c0b */
[----:B------:R-:W-:-:S03]  /*4be0*/  ISETP.GE.U32.AND P0, PT, R0, UR6, PT ;  /* 0x0000000600007c0c */ /* 0x000fc6000bf06070 */
[----:B--2---:R2:W-:Y:S10]  /*4bf0*/  STG.E.64 desc[UR28][R10.64], R8 ;  /* 0x000000080a007986 */ /* 0x0045f4000c101b1c */
[----:B------:R-:W-:Y:S05]  /*4c00*/  @!P0 BRA `(.L_x_39) ;  /* 0xfffffffc00cc8947 */ /* 0x000fea000383ffff */
[----:B------:R-:W-:Y:S05]  /*4c10*/  BSYNC B0 ;  /* 0x0000000000007941 */ /* 0x000fea0003800000 */
.L_x_38:
[----:B------:R-:W-:-:S05]  /*4c20*/  IADD3 R0, P0, R3, UR7, RZ ;  /* 0x0000000703007c10 */ /* 0x000fca000ff1e0ff */
[----:B------:R-:W-:Y:S01]  /*4c30*/  IMAD.X R2, RZ, RZ, RZ, P0 ;  /* 0x000000ffff027224 */ /* 0x000fe200000e06ff */
[----:B------:R-:W-:-:S04]  /*4c40*/  LEA R12, P0, R0, R6, 0x3 ;  /* 0x00000006000c7211 */ /* 0x000fc800078018ff */
[----:B------:R-:W-:-:S06]  /*4c50*/  LEA.HI.X R13, R0, R7, R2, 0x3, P0 ;  /* 0x00000007000d7211 */ /* 0x000fcc00000f1c02 */
[----:B------:R-:W3:Y:S01]  /*4c60*/  LDG.E.64 R12, desc[UR28][R12.64] ;  /* 0x0000001c0c0c7981 */ /* 0x000ee2000c1e1b00 */
[----:B------:R-:W-:-:S05]  /*4c70*/  IADD3 R0, P0, R3, UR8, RZ ;  /* 0x0000000803007c10 */ /* 0x000fca000ff1e0ff */
[----:B------:R-:W-:Y:S01]  /*4c80*/  IMAD.X R2, RZ, RZ, UR12, P0 ;  /* 0x0000000cff027e24 */ /* 0x000fe200080e06ff */
[----:B0-2---:R-:W-:-:S04]  /*4c90*/  LEA R8, P0, R0, R4, 0x3 ;  /* 0x0000000400087211 */ /* 0x005fc800078018ff */
[----:B------:R-:W-:-:S05]  /*4ca0*/  LEA.HI.X R9, R0, R5, R2, 0x3, P0 ;  /* 0x0000000500097211 */ /* 0x000fca00000f1c02 */
[----:B------:R-:W2:Y:S01]  /*4cb0*/  LDG.E.64 R10, desc[UR28][R8.64] ;  /* 0x0000001c080a7981 */ /* 0x000ea2000c1e1b00 */
[----:B------:R-:W-:Y:S02]  /*4cc0*/  VIADD R3, R3, UR30 ;  /* 0x0000001e03037c36 */ /* 0x000fe40008000000 */
[----:B---3--:R-:W-:-:S04]  /*4cd0*/  IMAD.WIDE.U32 R16, R13, UR4, RZ ;  /* 0x000000040d107c25 */ /* 0x008fc8000f8e00ff */
        /* <DEDUP_REMOVED lines=11> */
[----:B------:R-:W-:Y:S01]  /*4d90*/  IADD3 R15, P0, P1, -R0, R19, -R21 ;  /* 0x00000013000f7210 */ /* 0x000fe2000791e915 */
[----:B------:R-:W-:-:S05]  /*4da0*/  IMAD.MOV.U32 R0, RZ, RZ, -0x1 ;  /* 0xffffffffff007424 */ /* 0x000fca00078e00ff */
[----:B------:R-:W-:Y:S02]  /*4db0*/  IADD3.X R21, R0, -0x1, R21, P0, P1 ;  /* 0xffffffff00157810 */ /* 0x000fe400007e2415 */
[----:B------:R-:W-:-:S04]  /*4dc0*/  ISETP.LT.U32.AND P0, PT, R12, R15, PT ;  /* 0x0000000f0c00720c */ /* 0x000fc80003f01070 */
[----:B------:R-:W-:-:S04]  /*4dd0*/  ISETP.LT.U32.AND.EX P0, PT, R13, R21, PT, P0 ;  /* 0x000000150d00720c */ /* 0x000fc80003f01100 */
[----:B------:R-:W-:Y:S02]  /*4de0*/  SEL R17, RZ, 0x1, !P0 ;  /* 0x00000001ff117807 */ /* 0x000fe40004000000 */
[----:B------:R-:W-:Y:S02]  /*4df0*/  SEL R19, RZ, 0xffffffff, !P0 ;  /* 0xffffffffff137807 */ /* 0x000fe40004000000 */
[----:B------:R-:W-:-:S04]  /*4e00*/  IADD3 R17, P0, P1, R17, R12, -R15 ;  /* 0x0000000c11117210 */ /* 0x000fc8000791e80f */
[----:B------:R-:W-:Y:S02]  /*4e10*/  IADD3.X R19, R19, R13, ~R21, P0, P1 ;  /* 0x0000000d13137210 */ /* 0x000fe400007e2c15 */
[----:B--2---:R-:W-:-:S04]  /*4e20*/  ISETP.GE.U32.AND P0, PT, R10, R17, PT ;  /* 0x000000110a00720c */ /* 0x004fc80003f06070 */
[----:B------:R-:W-:-:S04]  /*4e30*/  ISETP.GE.U32.AND.EX P0, PT, R11, R19, PT, P0 ;  /* 0x000000130b00720c */ /* 0x000fc80003f06100 */
[----:B------:R-:W-:Y:S02]  /*4e40*/  SEL R13, RZ, 0x1, P0 ;  /* 0x00000001ff0d7807 */ /* 0x000fe40000000000 */
[----:B------:R-:W-:Y:S02]  /*4e50*/  SEL R15, RZ, 0xffffffff, P0 ;  /* 0xffffffffff0f7807 */ /* 0x000fe40000000000 */
[----:B------:R-:W-:-:S04]  /*4e60*/  IADD3 R10, P0, P1, R13, R10, -R17 ;  /* 0x0000000a0d0a7210 */ /* 0x000fc8000791e811 */
[----:B------:R-:W-:Y:S02]  /*4e70*/  IADD3.X R11, R15, R11, ~R19, P0, P1 ;  /* 0x0000000b0f0b7210 */ /* 0x000fe400007e2c13 */
[----:B------:R-:W-:-:S03]  /*4e80*/  ISETP.GE.U32.AND P0, PT, R3, UR6, PT ;  /* 0x0000000603007c0c */ /* 0x000fc6000bf06070 */
[----:B------:R0:W-:Y:S10]  /*4e90*/  STG.E.64 desc[UR28][R8.64], R10 ;  /* 0x0000000a08007986 */ /* 0x0001f4000c101b1c */
[----:B------:R-:W-:Y:S05]  /*4ea0*/  @!P0 BRA `(.L_x_38) ;  /* 0xfffffffc005c8947 */ /* 0x000fea000383ffff */
[----:B------:R-:W-:Y:S05]  /*4eb0*/  EXIT ;  /* 0x000000000000794d */ /* 0x000fea0003800000 */
.L_x_40:
[----:B------:R-:W-:-:S00]  /*4ec0*/  BRA `(.L_x_40) ;  /* 0xfffffffc00fc7947 */ /* 0x000fc0000383ffff */
[----:B------:R-:W-:-:S00]  /*4ed0*/  NOP ;  /* 0x0000000000007918 */ /* 0x000fc00000000000 */
        /* <DEDUP_REMOVED lines=10> */
.L_x_409:


//--------------------- .text.intt_bfield_fused_unscale --------------------------
	.section	.text.intt_bfield_fused_unscale,"ax",@progbits
	.align	128
        .global         intt_bfield_fused_unscale
        .type           intt_bfield_fused_unscale,@function
        .size           intt_bfield_fused_unscale,(.L_x_410 - intt_bfield_fused_unscale)
        .other          intt_bfield_fused_unscale,@"STO_CUDA_ENTRY STV_DEFAULT"
intt_bfield_fused_unscale:
.text.intt_bfield_fused_unscale:
[----:B------:R-:W-:Y:S01]  /*0000*/  LDC R1, c[0x0][0x28] ;  /* 0x00000a00ff017b82 */ /* 0x000fe20000000800 */
[----:B------:R-:W0:Y:S01]  /*0010*/  S2R R0, SR_TID.X ;  /* 0x0000000000007919 */ /* 0x000e220000002100 */
[----:B------:R-:W-:Y:S01]  /*0020*/  ULDC.64 UR4, c[0x0][0x218] ;  /* 0x0000860000047ab9 */ /* 0x000fe20000000a00 */
[----:B------:R-:W-:Y:S01]  /*0030*/  ULDC.64 UR22, c[0x0][0x208] ;  /* 0x0000820000167ab9 */ /* 0x000fe20000000a00 */
[----:B------:R-:W-:-:S04]  /*0040*/  IMAD.U32 R7, RZ, RZ, UR4 ;  /* 0x00000004ff077e24 */ /* 0x000fc8000f8e00ff */
[----:B------:R-:W1:Y:S01]  /*0050*/  S2UR UR24, SR_CTAID.X ;  /* 0x00000000001879c3 */ /* 0x000e620000002500 */
[----:B------:R-:W-:Y:S01]  /*0060*/  IMAD.U32 R5, RZ, RZ, UR5 ;  /* 0x00000005ff057e24 */ /* 0x000fe2000f8e00ff */
[----:B------:R-:W-:Y:S01]  /*0070*/  BSSY B0, `(.L_x_41) ;  /* 0x0000026000007945 */ /* 0x000fe20003800000 */
[----:B------:R-:W-:Y:S01]  /*0080*/  IMAD.MOV.U32 R2, RZ, RZ, RZ ;  /* 0x000000ffff027224 */ /* 0x000fe200078e00ff */
[----:B0-----:R-:W-:-:S04]  /*0090*/  ISETP.GE.U32.AND P0, PT, R0, R7, PT ;  /* 0x000000070000720c */ /* 0x001fc80003f06070 */
[----:B------:R-:W-:-:S13]  /*00a0*/  ISETP.GE.U32.AND.EX P0, PT, RZ, R5, PT, P0 ;  /* 0x00000005ff00720c */ /* 0x000fda0003f06100 */
[----:B-1----:R-:W-:Y:S05]  /*00b0*/  @P0 BRA `(.L_x_42) ;  /* 0x0000000000840947 */ /* 0x002fea0003800000 */
[----:B------:R-:W0:Y:S01]  /*00c0*/  LDC R3, c[0x0][0x230] ;  /* 0x00008c00ff037b82 */ /* 0x000e220000000800 */
[----:B------:R-:W-:Y:S02]  /*00d0*/  IMAD.MOV.U32 R9, RZ, RZ, R0 ;  /* 0x000000ffff097224 */ /* 0x000fe400078e0000 */
[----:B------:R-:W-:-:S05]  /*00e0*/  IMAD.MOV.U32 R6, RZ, RZ, R2 ;  /* 0x000000ffff067224 */ /* 0x000fca00078e0002 */
[----:B------:R-:W1:Y:S08]  /*00f0*/  LDC R8, c[0x0][RZ] ;  /* 0x00000000ff087b82 */ /* 0x000e700000000800 */
[----:B------:R-:W2:Y:S01]  /*0100*/  LDC.64 R4, c[0x0][0x218] ;  /* 0x00008600ff047b82 */ /* 0x000ea20000000a00 */
[----:B0-----:R-:W-:-:S07]  /*0110*/  IADD3 R3, -R3, 0x20, RZ ;  /* 0x0000002003037810 */ /* 0x001fce0007ffe1ff */
.L_x_43:
[----:B------:R-:W0:Y:S02]  /*0120*/  BREV R16, R9 ;  /* 0x0000000900107301 */ /* 0x000e240000000000 */
[----:B0-----:R-:W-:-:S04]  /*0130*/  SHF.R.U32.HI R16, RZ, R3, R16 ;  /* 0x00000003ff107219 */ /* 0x001fc80000011610 */
[----:B------:R-:W-:-:S04]  /*0140*/  ISETP.GE.U32.AND P0, PT, R9, R16, PT ;  /* 0x000000100900720c */ /* 0x000fc80003f06070 */
[----:B------:R-:W-:-:S13]  /*0150*/  ISETP.GE.U32.AND.EX P0, PT, R6, RZ, PT, P0 ;  /* 0x000000ff0600720c */ /* 0x000fda0003f06100 */
[----:B------:R-:W0:Y:S01]  /*0160*/  @!P0 LDC.64 R10, c[0x0][0x210] ;  /* 0x00008400ff0a8b82 */ /* 0x000e220000000a00 */
[----:B------:R-:W-:Y:S02]  /*0170*/  @!P0 IMAD.MOV.U32 R12, RZ, RZ, R9 ;  /* 0x000000ffff0c8224 */ /* 0x000fe400078e0009 */
[----:B------:R-:W-:Y:S02]  /*0180*/  @!P0 IMAD.MOV.U32 R13, RZ, RZ, R6 ;  /* 0x000000ffff0d8224 */ /* 0x000fe400078e0006 */
[----:B------:R-:W-:Y:S02]  /*0190*/  @!P0 IMAD.MOV.U32 R17, RZ, RZ, RZ ;  /* 0x000000ffff118224 */ /* 0x000fe400078e00ff */
[----:B--2---:R-:W-:Y:S02]  /*01a0*/  @!P0 IMAD R7, R5, UR24, RZ ;  /* 0x0000001805078c24 */ /* 0x004fe4000f8e02ff */
[----:B------:R-:W-:-:S04]  /*01b0*/  @!P0 IMAD.WIDE.U32 R14, R4, UR24, R12 ;  /* 0x00000018040e8c25 */ /* 0x000fc8000f8e000c */
[----:B------:R-:W-:-:S04]  /*01c0*/  @!P0 IMAD.WIDE.U32 R16, R4, UR24, R16 ;  /* 0x0000001804108c25 */ /* 0x000fc8000f8e0010 */
[----:B------:R-:W-:Y:S02]  /*01d0*/  @!P0 IMAD.IADD R13, R15, 0x1, R7 ;  /* 0x000000010f0d8824 */ /* 0x000fe400078e0207 */
[----:B------:R-:W-:Y:S01]  /*01e0*/  @!P0 IMAD.IADD R7, R7, 0x1, R17 ;  /* 0x0000000107078824 */ /* 0x000fe200078e0211 */
[-C--:B0-----:R-:W-:Y:S02]  /*01f0*/  @!P0 LEA R12, P1, R14, R10.reuse, 0x3 ;  /* 0x0000000a0e0c8211 */ /* 0x081fe400078218ff */
[----:B------:R-:W-:Y:S02]  /*0200*/  @!P0 LEA R10, P2, R16, R10, 0x3 ;  /* 0x0000000a100a8211 */ /* 0x000fe400078418ff */
[-C--:B------:R-:W-:Y:S02]  /*0210*/  @!P0 LEA.HI.X R13, R14, R11.reuse, R13, 0x3, P1 ;  /* 0x0000000b0e0d8211 */ /* 0x080fe400008f1c0d */
[----:B------:R-:W-:-:S03]  /*0220*/  @!P0 LEA.HI.X R11, R16, R11, R7, 0x3, P2 ;  /* 0x0000000b100b8211 */ /* 0x000fc600010f1c07 */
[----:B------:R-:W2:Y:S04]  /*0230*/  @!P0 LDG.E.64 R14, desc[UR22][R12.64] ;  /* 0x000000160c0e8981 */ /* 0x000ea8000c1e1b00 */
[----:B------:R-:W3:Y:S01]  /*0240*/  @!P0 LDG.E.64 R16, desc[UR22][R10.64] ;  /* 0x000000160a108981 */ /* 0x000ee2000c1e1b00 */
[----:B------:R-:W-:-:S03]  /*0250*/  IMAD.MOV.U32 R7, RZ, RZ, R4 ;  /* 0x000000ffff077224 */ /* 0x000fc600078e0004 */
[----:B---3--:R0:W-:Y:S04]  /*0260*/  @!P0 STG.E.64 desc[UR22][R12.64], R16 ;  /* 0x000000100c008986 */ /* 0x0081e8000c101b16 */
[----:B--2---:R0:W-:Y:S01]  /*0270*/  @!P0 STG.E.64 desc[UR22][R10.64], R14 ;  /* 0x0000000e0a008986 */ /* 0x0041e2000c101b16 */
[----:B-1----:R-:W-:-:S05]  /*0280*/  IADD3 R9, P0, R8, R9, RZ ;  /* 0x0000000908097210 */ /* 0x002fca0007f1e0ff */
[----:B------:R-:W-:Y:S01]  /*0290*/  IMAD.X R6, RZ, RZ, R6, P0 ;  /* 0x000000ffff067224 */ /* 0x000fe200000e0606 */
[----:B------:R-:W-:-:S04]  /*02a0*/  ISETP.GE.U32.AND P0, PT, R9, R7, PT ;  /* 0x000000070900720c */ /* 0x000fc80003f06070 */
[----:B------:R-:W-:-:S13]  /*02b0*/  ISETP.GE.U32.AND.EX P0, PT, R6, R5, PT, P0 ;  /* 0x000000050600720c */ /* 0x000fda0003f06100 */
[----:B0-----:R-:W-:Y:S05]  /*02c0*/  @!P0 BRA `(.L_x_43) ;  /* 0xfffffffc00948947 */ /* 0x001fea000383ffff */
.L_x_42:
[----:B------:R-:W-:Y:S05]  /*02d0*/  BSYNC B0 ;  /* 0x0000000000007941 */ /* 0x000fea0003800000 */
.L_x_41:
        /* <DEDUP_REMOVED lines=8> */
.L_x_45:
[----:B------:R-:W-:Y:S01]  /*0360*/  SHF.R.U32.HI R3, RZ, 0x1, R3 ;  /* 0x00000001ff037819 */ /* 0x000fe20000011603 */
[----:B------:R-:W-:-:S03]  /*0370*/  UIADD3 UR4, UR4, 0x1, URZ ;  /* 0x0000000104047890 */ /* 0x000fc6000fffe03f */
[----:B------:R-:W-:-:S13]  /*0380*/  ISETP.NE.AND P0, PT, R3, RZ, PT ;  /* 0x000000ff0300720c */ /* 0x000fda0003f05270 */
[----:B------:R-:W-:Y:S05]  /*0390*/  @P0 BRA `(.L_x_45) ;  /* 0xfffffffc00f00947 */ /* 0x000fea000383ffff */
.L_x_44:
[----:B------:R-:W-:Y:S01]  /*03a0*/  ISETP.NE.AND P0, PT, RZ, UR4, PT ;  /* 0x00000004ff007c0c */ /* 0x000fe2000bf05270 */
[----:B------:R-:W-:-:S12]  /*03b0*/  UMOV UR7, 0x1 ;  /* 0x0000000100077882 */ /* 0x000fd80000000000 */
[----:B------:R-:W-:Y:S05]  /*03c0*/  @!P0 BRA `(.L_x_46) ;  /* 0x0000002400e88947 */ /* 0x000fea0003800000 */
[----:B------:R-:W-:Y:S01]  /*03d0*/  UMOV UR5, URZ ;  /* 0x0000003f00057c82 */ /* 0x000fe20008000000 */
[----:B------:R-:W-:-:S05]  /*03e0*/  UMOV UR7, 0x1 ;  /* 0x0000000100077882 */ /* 0x000fca0000000000 */
.L_x_57:
[----:B------:R-:W0:Y:S01]  /*03f0*/  S2R R3, SR_TID.X ;  /* 0x0000000000037919 */ /* 0x000e220000002100 */
[----:B------:R-:W-:Y:S01]  /*0400*/  ISETP.NE.AND P1, PT, RZ, UR7, PT ;  /* 0x00000007ff007c0c */ /* 0x000fe2000bf25270 */
[----:B------:R-:W-:Y:S01]  /*0410*/  UMOV UR10, UR7 ;  /* 0x00000007000a7c82 */ /* 0x000fe20008000000 */
[----:B------:R-:W-:Y:S02]  /*0420*/  BSSY B0, `(.L_x_47) ;  /* 0x00000c3000007945 */ /* 0x000fe40003800000 */
[----:B0-----:R-:W-:-:S13]  /*0430*/  ISETP.NE.OR P0, PT, R3, RZ, !P1 ;  /* 0x000000ff0300720c */ /* 0x001fda0004f05670 */
[----:B-12---:R-:W-:Y:S05]  /*0440*/  @P0 BRA `(.L_x_48) ;  /* 0x0000000c00000947 */ /* 0x006fea0003800000 */
[----:B------:R-:W-:Y:S02]  /*0450*/  ULDC.64 UR8, c[0x0][0x220] ;  /* 0x0000880000087ab9 */ /* 0x000fe40000000a00 */
[----:B------:R-:W-:-:S06]  /*0460*/  UIMAD.WIDE.U32 UR8, UR5, 0x8, UR8 ;  /* 0x00000008050878a5 */ /* 0x000fcc000f8e0008 */
[----:B------:R-:W-:Y:S02]  /*0470*/  IMAD.U32 R4, RZ, RZ, UR8 ;  /* 0x00000008ff047e24 */ /* 0x000fe4000f8e00ff */
[----:B------:R-:W-:-:S06]  /*0480*/  IMAD.U32 R5, RZ, RZ, UR9 ;  /* 0x00000009ff057e24 */ /* 0x000fcc000f8e00ff */
[----:B------:R-:W2:Y:S01]  /*0490*/  LDG.E.64 R4, desc[UR22][R4.64] ;  /* 0x0000001604047981 */ /* 0x000ea2000c1e1b00 */
[----:B------:R-:W-:Y:S01]  /*04a0*/  UMOV UR6, 0x1 ;  /* 0x0000000100067882 */ /* 0x000fe20000000000 */
[----:B------:R-:W-:Y:S01]  /*04b0*/  UMOV UR8, 0xffffffff ;  /* 0xffffffff00087882 */ /* 0x000fe20000000000 */
[----:B------:R-:W-:Y:S02]  /*04c0*/  UIADD3 UR6, UP0, UR6, 0x1, URZ ;  /* 0x0000000106067890 */ /* 0x000fe4000ff1e03f */
[----:B------:R-:W-:Y:S02]  /*04d0*/  UIADD3 UR11, UR7, -0x1, URZ ;  /* 0xffffffff070b7890 */ /* 0x000fe4000fffe03f */
[----:B------:R-:W-:Y:S02]  /*04e0*/  UIADD3.X UR8, UR8, -0x1, URZ, UP0, !UPT ;  /* 0xffffffff08087890 */ /* 0x000fe400087fe43f */
[----:B------:R-:W-:Y:S02]  /*04f0*/  UISETP.GT.U32.AND UP0, UPT, UR6, URZ, UPT ;  /* 0x0000003f0600728c */ /* 0x000fe4000bf04070 */
[----:B------:R-:W-:-:S02]  /*0500*/  UISETP.GE.U32.AND UP1, UPT, UR11, 0x3, UPT ;  /* 0x000000030b00788c */ /* 0x000fc4000bf26070 */
[----:B------:R-:W-:Y:S02]  /*0510*/  UISETP.GT.U32.AND.EX UP0, UPT, UR8, URZ, UPT, UP0 ;  /* 0x0000003f0800728c */ /* 0x000fe4000bf04100 */
[----:B------:R-:W-:Y:S02]  /*0520*/  ULOP3.LUT UR26, UR7, 0x3, URZ, 0xc0, !UPT ;  /* 0x00000003071a7892 */ /* 0x000fe4000f8ec03f */
[----:B------:R-:W-:Y:S01]  /*0530*/  PLOP3.LUT P0, PT, PT, PT, UP1, 0x80, 0x0 ;  /* 0x000000000000781c */ /* 0x000fe20003f0f018 */
[----:B------:R-:W-:Y:S02]  /*0540*/  USEL UR9, URZ, 0x1, !UP0 ;  /* 0x000000013f097887 */ /* 0x000fe4000c000000 */
[----:B------:R-:W-:Y:S01]  /*0550*/  USEL UR11, URZ, 0xffffffff, !UP0 ;  /* 0xffffffff3f0b7887 */ /* 0x000fe2000c000000 */
[----:B------:R-:W-:Y:S01]  /*0560*/  ISETP.NE.AND P2, PT, RZ, UR26, PT ;  /* 0x0000001aff007c0c */ /* 0x000fe2000bf45270 */
[----:B------:R-:W-:-:S03]  /*0570*/  UIADD3 UR14, UP0, UR9, -UR6, URZ ;  /* 0x80000006090e7290 */ /* 0x000fc6000ff1e03f */
[----:B------:R-:W-:Y:S01]  /*0580*/  UMOV UR6, URZ ;  /* 0x0000003f00067c82 */ /* 0x000fe20008000000 */
[----:B------:R-:W-:-:S03]  /*0590*/  UIADD3.X UR12, UR11, ~UR8, URZ, UP0, !UPT ;  /* 0x800000080b0c7290 */ /* 0x000fc600087fe43f */
[----:B------:R-:W-:Y:S01]  /*05a0*/  UMOV UR11, UR14 ;  /* 0x0000000e000b7c82 */ /* 0x000fe20008000000 */
[----:B--2---:R-:W-:Y:S02]  /*05b0*/  R2UR UR8, R4 ;  /* 0x00000000040872ca */ /* 0x004fe400000e0000 */
[----:B------:R-:W-:Y:S01]  /*05c0*/  R2UR UR9, R5 ;  /* 0x00000000050972ca */ /* 0x000fe200000e0000 */
[----:B------:R-:W-:-:S14]  /*05d0*/  @!P0 BRA `(.L_x_49) ;  /* 0x0000000400ac8947 */ /* 0x000fdc0003800000 */
[----:B------:R-:W0:Y:S01]  /*05e0*/  S2UR UR6, SR_CgaCtaId ;  /* 0x00000000000679c3 */ /* 0x000e220000008800 */
[----:B------:R-:W-:Y:S01]  /*05f0*/  UIADD3 UR11, -UR26, UR7, URZ ;  /* 0x000000071a0b7290 */ /* 0x000fe2000fffe13f */
[----:B------:R-:W-:-:S05]  /*0600*/  UMOV UR13, 0x400 ;  /* 0x00000400000d7882 */ /* 0x000fca0000000000 */
[----:B------:R-:W-:Y:S01]  /*0610*/  IMAD.U32 R8, RZ, RZ, UR11 ;  /* 0x0000000bff087e24 */ /* 0x000fe2000f8e00ff */
[----:B------:R-:W-:Y:S01]  /*0620*/  UMOV UR11, UR14 ;  /* 0x0000000e000b7c82 */ /* 0x000fe20008000000 */
[----:B0-----:R-:W-:-:S03]  /*0630*/  ULEA UR13, UR6, UR13, 0x18 ;  /* 0x0000000d060d7291 */ /* 0x001fc6000f8ec03f */
[----:B------:R-:W-:-:S09]  /*0640*/  UMOV UR6, URZ ;  /* 0x0000003f00067c82 */ /* 0x000fd20008000000 */
.L_x_50:
[----:B------:R-:W-:Y:S01]  /*0650*/  UIMAD.WIDE.U32 UR16, UR12, UR8, URZ ;  /* 0x000000080c1072a5 */ /* 0x000fe2000f8e003f */
[----:B------:R-:W-:Y:S01]  /*0660*/  VIADD R8, R8, 0xfffffffc ;  /* 0xfffffffc08087836 */ /* 0x000fe20000000000 */
[----:B------:R-:W-:Y:S02]  /*0670*/  UIMAD.WIDE.U32 UR14, UR11, UR8, URZ ;  /* 0x000000080b0e72a5 */ /* 0x000fe4000f8e003f */
[----:B------:R-:W-:Y:S01]  /*0680*/  IMAD.U32 R4, RZ, RZ, UR11 ;  /* 0x0000000bff047e24 */ /* 0x000fe2000f8e00ff */
[----:B------:R-:W-:Y:S01]  /*0690*/  UIMAD.WIDE.U32 UR16, UP3, UR9, UR11, UR16 ;  /* 0x0000000b091072a5 */ /* 0x000fe2000f860010 */
[----:B------:R-:W-:Y:S01]  /*06a0*/  IMAD.U32 R5, RZ, RZ, UR12 ;  /* 0x0000000cff057e24 */ /* 0x000fe2000f8e00ff */
[----:B------:R-:W-:Y:S01]  /*06b0*/  UIADD3 UR18, UP2, URZ, UR14, URZ ;  /* 0x0000000e3f127290 */ /* 0x000fe2000ff5e03f */
[----:B------:R-:W-:Y:S01]  /*06c0*/  ISETP.NE.AND P0, PT, R8, RZ, PT ;  /* 0x000000ff0800720c */ /* 0x000fe20003f05270 */
[----:B------:R-:W-:Y:S02]  /*06d0*/  UIADD3 UR15, UP1, UR15, UR16, URZ ;  /* 0x000000100f0f7290 */ /* 0x000fe4000ff3e03f */
[----:B------:R-:W-:-:S02]  /*06e0*/  UISETP.LT.U32.AND UP0, UPT, UR18, UR14, UPT ;  /* 0x0000000e1200728c */ /* 0x000fc4000bf01070 */
[----:B------:R-:W-:Y:S02]  /*06f0*/  UIADD3.X UR20, UR15, UR14, URZ, UP2, !UPT ;  /* 0x0000000e0f147290 */ /* 0x000fe400097fe43f */
[----:B------:R-:W-:Y:S02]  /*0700*/  ULEA UR32, UR6, UR13, 0x3 ;  /* 0x0000000d06207291 */ /* 0x000fe4000f8e183f */
[----:B------:R-:W-:Y:S02]  /*0710*/  UISETP.LT.U32.AND.EX UP0, UPT, UR20, UR15, UPT, UP0 ;  /* 0x0000000f1400728c */ /* 0x000fe4000bf01100 */
[----:B------:R-:W-:Y:S02]  /*0720*/  UIADD3.X UR15, URZ, URZ, URZ, UP3, !UPT ;  /* 0x0000003f3f0f7290 */ /* 0x000fe40009ffe43f */
[----:B------:R-:W-:Y:S01]  /*0730*/  USEL UR19, URZ, 0x1, !UP0 ;  /* 0x000000013f137887 */ /* 0x000fe2000c000000 */
[----:B------:R-:W-:Y:S01]  /*0740*/  UMOV UR14, UR17 ;  /* 0x00000011000e7c82 */ /* 0x000fe20008000000 */
[----:B------:R-:W-:-:S02]  /*0750*/  UIADD3 UR6, UR6, 0x4, URZ ;  /* 0x0000000406067890 */ /* 0x000fc4000fffe03f */
[----:B------:R-:W-:Y:S02]  /*0760*/  UIADD3 UR19, UP0, UP2, -UR19, UR18, -UR20 ;  /* 0x0000001213137290 */ /* 0x000fe4000fa1e914 */
[----:B------:R-:W-:-:S03]  /*0770*/  UIMAD.WIDE.U32.X UR16, UR9, UR12, UR14, UP1 ;  /* 0x0000000c091072a5 */ /* 0x000fc600088e040e */
        /* <DEDUP_REMOVED lines=16> */
[----:B------:R0:W-:Y:S01]  /*0880*/  STS.128 [UR32], R4 ;  /* 0x00000004ff007988 */ /* 0x0001e20008000c20 */
        /* <DEDUP_REMOVED lines=47> */
[----:B------:R-:W-:-:S03]  /*0b80*/  UIADD3 UR17, UP1, UR19, UR20, URZ ;  /* 0x0000001413117290 */ /* 0x000fc6000ff3e03f */
[----:B------:R-:W-:Y:S01]  /*0b90*/  UMOV UR16, UR21 ;  /* 0x0000001500107c82 */ /* 0x000fe20008000000 */
[----:B------:R-:W-:Y:S01]  /*0ba0*/  UIADD3.X UR18, UR17, UR18, URZ, UP2, !UPT ;  /* 0x0000001211127290 */ /* 0x000fe200097fe43f */
[----:B------:R0:W-:Y:S03]  /*0bb0*/  STS.128 [UR32+0x10], R4 ;  /* 0x00001004ff007988 */ /* 0x0001e60008000c20 */
[----:B------:R-:W-:Y:S02]  /*0bc0*/  UISETP.LT.U32.AND.EX UP0, UPT, UR18, UR17, UPT, UP0 ;  /* 0x000000111200728c */ /* 0x000fe4000bf01100 */
[----:B------:R-:W-:Y:S02]  /*0bd0*/  UIADD3.X UR17, URZ, URZ, URZ, UP3, !UPT ;  /* 0x0000003f3f117290 */ /* 0x000fe40009ffe43f */
[----:B------:R-:W-:Y:S02]  /*0be0*/  USEL UR15, URZ, 0x1, !UP0 ;  /* 0x000000013f0f7887 */ /* 0x000fe4000c000000 */
[----:B------:R-:W-:-:S02]  /*0bf0*/  UIMAD.WIDE.U32.X UR16, UR9, UR29, UR16, UP1 ;  /* 0x0000001d091072a5 */ /* 0x000fc400088e0410 */
        /* <DEDUP_REMOVED lines=9> */
.L_x_49:
[----:B------:R-:W-:Y:S05]  /*0c90*/  @!P2 BRA `(.L_x_48) ;  /* 0x0000000000eca947 */ /* 0x000fea0003800000 */
[----:B------:R-:W0:Y:S01]  /*0ca0*/  S2UR UR19, SR_CgaCtaId ;  /* 0x00000000001379c3 */ /* 0x000e220000008800 */
[----:B------:R-:W-:Y:S02]  /*0cb0*/  UIMAD.WIDE.U32 UR16, UR12, UR8, URZ ;  /* 0x000000080c1072a5 */ /* 0x000fe4000f8e003f */
[----:B------:R-:W-:Y:S01]  /*0cc0*/  IMAD.U32 R5, RZ, RZ, UR12 ;  /* 0x0000000cff057e24 */ /* 0x000fe2000f8e00ff */
[----:B------:R-:W-:Y:S02]  /*0cd0*/  UIMAD.WIDE.U32 UR14, UR11, UR8, URZ ;  /* 0x000000080b0e72a5 */ /* 0x000fe4000f8e003f */
[----:B------:R-:W-:Y:S01]  /*0ce0*/  IMAD.U32 R4, RZ, RZ, UR11 ;  /* 0x0000000bff047e24 */ /* 0x000fe2000f8e00ff */
[----:B------:R-:W-:Y:S02]  /*0cf0*/  UIMAD.WIDE.U32 UR16, UP3, UR9, UR11, UR16 ;  /* 0x0000000b091072a5 */ /* 0x000fe4000f860010 */
[----:B------:R-:W-:Y:S02]  /*0d00*/  UIADD3 UR18, UP2, URZ, UR14, URZ ;  /* 0x0000000e3f127290 */ /* 0x000fe4000ff5e03f */
[----:B------:R-:W-:-:S02]  /*0d10*/  UIADD3 UR15, UP1, UR15, UR16, URZ ;  /* 0x000000100f0f7290 */ /* 0x000fc4000ff3e03f */
[----:B------:R-:W-:Y:S02]  /*0d20*/  UISETP.LT.U32.AND UP0, UPT, UR18, UR14, UPT ;  /* 0x0000000e1200728c */ /* 0x000fe4000bf01070 */
        /* <DEDUP_REMOVED lines=50> */
.L_x_48:
[----:B------:R-:W-:Y:S05]  /*1050*/  BSYNC B0 ;  /* 0x0000000000007941 */ /* 0x000fea0003800000 */
.L_x_47:
[----:B------:R-:W-:Y:S01]  /*1060*/  USHF.L.U32 UR7, UR7, 0x1, URZ ;  /* 0x0000000107077899 */ /* 0x000fe2000800063f */
[----:B------:R-:W-:Y:S05]  /*1070*/  BAR.SYNC.DEFER_BLOCKING 0x0 ;  /* 0x0000000000007b1d */ /* 0x000fea0000010000 */
[----:B------:R-:W-:Y:S01]  /*1080*/  IMAD R3, R3, UR7, RZ ;  /* 0x0000000703037c24 */ /* 0x000fe2000f8e02ff */
[----:B------:R-:W-:Y:S01]  /*1090*/  ULDC.64 UR8, c[0x0][0x218] ;  /* 0x0000860000087ab9 */ /* 0x000fe20000000a00 */
[----:B------:R-:W-:Y:S01]  /*10a0*/  ULDC.64 UR12, c[0x0][0x210] ;  /* 0x00008400000c7ab9 */ /* 0x000fe20000000a00 */
[----:B0-----:R-:W-:Y:S01]  /*10b0*/  IMAD.U32 R7, RZ, RZ, UR8 ;  /* 0x00000008ff077e24 */ /* 0x001fe2000f8e00ff */
[----:B------:R-:W-:Y:S01]  /*10c0*/  BSSY B0, `(.L_x_51) ;  /* 0x00001a5000007945 */ /* 0x000fe20003800000 */
[----:B------:R-:W-:-:S03]  /*10d0*/  IMAD.U32 R5, RZ, RZ, UR9 ;  /* 0x00000009ff057e24 */ /* 0x000fc6000f8e00ff */
[----:B------:R-:W-:-:S04]  /*10e0*/  ISETP.GE.U32.AND P0, PT, R3, R7, PT ;  /* 0x000000070300720c */ /* 0x000fc80003f06070 */
[----:B------:R-:W-:-:S13]  /*10f0*/  ISETP.GE.U32.AND.EX P0, PT, RZ, R5, PT, P0 ;  /* 0x00000005ff00720c */ /* 0x000fda0003f06100 */
[----:B------:R-:W-:Y:S05]  /*1100*/  @P0 BRA `(.L_x_52) ;  /* 0x0000001800800947 */ /* 0x000fea0003800000 */
[----:B------:R-:W-:Y:S05]  /*1110*/  @!P1 BRA `(.L_x_52) ;  /* 0x00000018007c9947 */ /* 0x000fea0003800000 */
[----:B------:R-:W-:-:S06]  /*1120*/  UIADD3 UR6, UR10, -0x1, URZ ;  /* 0xffffffff0a067890 */ /* 0x000fcc000fffe03f */
[----:B------:R-:W-:-:S05]  /*1130*/  IMAD.U32 R4, RZ, RZ, UR6 ;  /* 0x00000006ff047e24 */ /* 0x000fca000f8e00ff */
[----:B------:R-:W-:Y:S01]  /*1140*/  ISETP.GE.U32.AND P1, PT, R4, 0x3, PT ;  /* 0x000000030400780c */ /* 0x000fe20003f26070 */
[----:B------:R-:W-:-:S04]  /*1150*/  IMAD.U32 R4, RZ, RZ, UR7 ;  /* 0x00000007ff047e24 */ /* 0x000fc8000f8e00ff */
[----:B------:R-:W-:-:S08]  /*1160*/  IMAD R4, R4, UR25, RZ ;  /* 0x0000001904047c24 */ /* 0x000fd0000f8e02ff */
.L_x_56:
[----:B------:R-:W-:Y:S01]  /*1170*/  IMAD.MOV.U32 R5, RZ, RZ, RZ ;  /* 0x000000ffff057224 */ /* 0x000fe200078e00ff */
[----:B-12---:R-:W-:Y:S06]  /*1180*/  @!P1 BRA `(.L_x_53) ;  /* 0x0000000c00849947 */ /* 0x006fec0003800000 */
[----:B------:R-:W0:Y:S01]  /*1190*/  S2R R7, SR_CgaCtaId ;  /* 0x0000000000077919 */ /* 0x000e220000008800 */
[----:B------:R-:W-:Y:S01]  /*11a0*/  ULOP3.LUT UR6, UR10, 0x3, URZ, 0xc0, !UPT ;  /* 0x000000030a067892 */ /* 0x000fe2000f8ec03f */
[----:B------:R-:W-:Y:S01]  /*11b0*/  MOV R24, 0x400 ;  /* 0x0000040000187802 */ /* 0x000fe20000000f00 */
[----:B------:R-:W-:Y:S02]  /*11c0*/  IMAD.MOV.U32 R5, RZ, RZ, RZ ;  /* 0x000000ffff057224 */ /* 0x000fe400078e00ff */
[----:B------:R-:W-:-:S06]  /*11d0*/  UIADD3 UR6, -UR6, UR10, URZ ;  /* 0x0000000a06067290 */ /* 0x000fcc000fffe13f */
[----:B------:R-:W-:Y:S01]  /*11e0*/  IMAD.U32 R25, RZ, RZ, UR6 ;  /* 0x00000006ff197e24 */ /* 0x000fe2000f8e00ff */
[----:B0-----:R-:W-:-:S07]  /*11f0*/  LEA R24, R7, R24, 0x18 ;  /* 0x0000001807187211 */ /* 0x001fce00078ec0ff */
.L_x_54:
[----:B0-----:R-:W0:Y:S01]  /*1200*/  LDC.64 R6, c[0x0][0x218] ;  /* 0x00008600ff067b82 */ /* 0x001e220000000a00 */
[----:B------:R-:W-:Y:S02]  /*1210*/  IMAD.IADD R12, R5, 0x1, R3 ;  /* 0x00000001050c7824 */ /* 0x000fe400078e0203 */
[----:B------:R-:W-:Y:S02]  /*1220*/  IMAD.MOV.U32 R9, RZ, RZ, RZ ;  /* 0x000000ffff097224 */ /* 0x000fe400078e00ff */
[----:B------:R-:W-:Y:S02]  /*1230*/  VIADD R8, R12, UR10 ;  /* 0x0000000a0c087c36 */ /* 0x000fe40008000000 */
[----:B0-----:R-:W-:Y:S02]  /*1240*/  IMAD R7, R7, UR24, RZ ;  /* 0x0000001807077c24 */ /* 0x001fe4000f8e02ff */
[----:B------:R-:W-:-:S04]  /*1250*/  IMAD.WIDE.U32 R8, R6, UR24, R8 ;  /* 0x0000001806087c25 */ /* 0x000fc8000f8e0008 */
[----:B------:R-:W-:Y:S01]  /*1260*/  IMAD.IADD R9, R7, 0x1, R9 ;  /* 0x0000000107097824 */ /* 0x000fe200078e0209 */
[----:B------:R-:W-:-:S04]  /*1270*/  LEA R14, P0, R8, UR12, 0x3 ;  /* 0x0000000c080e7c11 */ /* 0x000fc8000f8018ff */
[----:B------:R-:W-:-:S05]  /*1280*/  LEA.HI.X R15, R8, UR13, R9, 0x3, P0 ;  /* 0x0000000d080f7c11 */ /* 0x000fca00080f1c09 */
[----:B------:R-:W2:Y:S01]  /*1290*/  LDG.E.64 R30, desc[UR22][R14.64] ;  /* 0x000000160e1e7981 */ /* 0x000ea2000c1e1b00 */
[----:B------:R-:W-:Y:S02]  /*12a0*/  IMAD.MOV.U32 R13, RZ, RZ, RZ ;  /* 0x000000ffff0d7224 */ /* 0x000fe400078e00ff */
[----:B------:R-:W-:-:S04]  /*12b0*/  IMAD.WIDE.U32 R8, R6, UR24, R12 ;  /* 0x0000001806087c25 */ /* 0x000fc8000f8e000c */
[----:B------:R-:W-:Y:S01]  /*12c0*/  IMAD.IADD R9, R7, 0x1, R9 ;  /* 0x0000000107097824 */ /* 0x000fe200078e0209 */
[----:B------:R-:W-:-:S04]  /*12d0*/  LEA R20, P0, R8, UR12, 0x3 ;  /* 0x0000000c08147c11 */ /* 0x000fc8000f8018ff */
[----:B------:R-:W-:-:S05]  /*12e0*/  LEA.HI.X R21, R8, UR13, R9, 0x3, P0 ;  /* 0x0000000d08157c11 */ /* 0x000fca00080f1c09 */
[----:B------:R-:W3:Y:S01]  /*12f0*/  LDG.E.64 R16, desc[UR22][R20.64] ;  /* 0x0000001614107981 */ /* 0x000ee2000c1e1b00 */
[----:B------:R-:W-:Y:S02]  /*1300*/  IMAD R18, R5, 0x8, R24 ;  /* 0x0000000805127824 */ /* 0x000fe400078e0218 */
[----:B------:R-:W-:-:S03]  /*1310*/  IMAD.MOV.U32 R13, RZ, RZ, -0x1 ;  /* 0xffffffffff0d7424 */ /* 0x000fc600078e00ff */
        /* <DEDUP_REMOVED lines=8> */
[----:B------:R-:W-:-:S04]  /*13a0*/  IADD3 R9, P2, RZ, R28, RZ ;  /* 0x0000001cff097210 */ /* 0x000fc80007f5e0ff */
        /* <DEDUP_REMOVED lines=12> */
[----:B---3--:R-:W-:-:S04]  /*1470*/  IADD3 R9, P2, R16, R26, RZ ;  /* 0x0000001a10097210 */ /* 0x008fc80007f5e0ff */
        /* <DEDUP_REMOVED lines=10> */
[----:B------:R-:W-:Y:S01]  /*1520*/  ISETP.GE.U32.AND.EX P0, PT, R17, R19, PT, P0 ;  /* 0x000000131100720c */ /* 0x000fe20003f06100 */
[----:B------:R-:W-:-:S03]  /*1530*/  VIADD R22, R12, 0x1 ;  /* 0x000000010c167836 */ /* 0x000fc60000000000 */
[----:B------:R0:W-:Y:S01]  /*1540*/  STG.E.64 desc[UR22][R20.64], R8 ;  /* 0x0000000814007986 */ /* 0x0001e2000c101b16 */
[----:B------:R-:W-:-:S04]  /*1550*/  SEL R27, RZ, 0x1, P0 ;  /* 0x00000001ff1b7807 */ /* 0x000fc80000000000 */
[----:B------:R-:W-:Y:S02]  /*1560*/  IADD3 R26, P2, P3, R27, R16, -R26 ;  /* 0x000000101b1a7210 */ /* 0x000fe40007b5e81a */
[----:B------:R-:W-:-:S04]  /*1570*/  SEL R16, RZ, 0xffffffff, P0 ;  /* 0xffffffffff107807 */ /* 0x000fc80000000000 */
[----:B------:R-:W-:Y:S01]  /*1580*/  IADD3.X R27, R16, R17, ~R19, P2, P3 ;  /* 0x00000011101b7210 */ /* 0x000fe200017e6c13 */
[----:B0-----:R-:W-:Y:S02]  /*1590*/  VIADD R20, R22, UR10 ;  /* 0x0000000a16147c36 */ /* 0x001fe40008000000 */
[----:B------:R-:W-:Y:S02]  /*15a0*/  IMAD.MOV.U32 R21, RZ, RZ, RZ ;  /* 0x000000ffff157224 */ /* 0x000fe400078e00ff */
[----:B------:R0:W-:Y:S01]  /*15b0*/  STG.E.64 desc[UR22][R14.64], R26 ;  /* 0x0000001a0e007986 */ /* 0x0001e2000c101b16 */
[----:B------:R-:W-:-:S04]  /*15c0*/  IMAD.WIDE.U32 R20, R6, UR24, R20 ;  /* 0x0000001806147c25 */ /* 0x000fc8000f8e0014 */
[----:B------:R-:W-:Y:S01]  /*15d0*/  IMAD.IADD R9, R7, 0x1, R21 ;  /* 0x0000000107097824 */ /* 0x000fe200078e0215 */
[----:B------:R-:W-:-:S04]  /*15e0*/  LEA R8, P4, R20, UR12, 0x3 ;  /* 0x0000000c14087c11 */ /* 0x000fc8000f8818ff */
[----:B------:R-:W-:-:S05]  /*15f0*/  LEA.HI.X R9, R20, UR13, R9, 0x3, P4 ;  /* 0x0000000d14097c11 */ /* 0x000fca000a0f1c09 */
[----:B0-----:R-:W2:Y:S01]  /*1600*/  LDG.E.64 R14, desc[UR22][R8.64] ;  /* 0x00000016080e7981 */ /* 0x001ea2000c1e1b00 */
[----:B------:R-:W-:Y:S02]  /*1610*/  IMAD.MOV.U32 R23, RZ, RZ, RZ ;  /* 0x000000ffff177224 */ /* 0x000fe400078e00ff */
[----:B------:R-:W-:-:S04]  /*1620*/  IMAD.WIDE.U32 R22, R6, UR24, R22 ;  /* 0x0000001806167c25 */ /* 0x000fc8000f8e0016 */
[----:B------:R-:W-:Y:S01]  /*1630*/  IMAD.IADD R17, R7, 0x1, R23 ;  /* 0x0000000107117824 */ /* 0x000fe200078e0217 */
[----:B------:R-:W-:-:S04]  /*1640*/  LEA R16, P0, R22, UR12, 0x3 ;  /* 0x0000000c16107c11 */ /* 0x000fc8000f8018ff */
[----:B------:R-:W-:-:S05]  /*1650*/  LEA.HI.X R17, R22, UR13, R17, 0x3, P0 ;  /* 0x0000000d16117c11 */ /* 0x000fca00080f1c11 */
[----:B------:R-:W3:Y:S01]  /*1660*/  LDG.E.64 R28, desc[UR22][R16.64] ;  /* 0x00000016101c7981 */ /* 0x000ee2000c1e1b00 */
        /* <DEDUP_REMOVED lines=10> */
[----:B------:R-:W-:Y:S01]  /*1710*/  ISETP.LT.U32.AND.EX P0, PT, R26, R10, PT, P0 ;  /* 0x0000000a1a00720c */ /* 0x000fe20003f01100 */
[----:B------:R-:W-:-:S03]  /*1720*/  VIADD R10, R12, 0x2 ;  /* 0x000000020c0a7836 */ /* 0x000fc60000000000 */
[----:B------:R-:W-:Y:S01]  /*1730*/  SEL R19, RZ, 0x1, !P0 ;  /* 0x00000001ff137807 */ /* 0x000fe20004000000 */
[----:B------:R-:W-:-:S03]  /*1740*/  VIADD R22, R10, UR10 ;  /* 0x0000000a0a167c36 */ /* 0x000fc60008000000 */
        /* <DEDUP_REMOVED lines=8> */
[----:B------:R-:W-:Y:S01]  /*17d0*/  IMAD.MOV.U32 R23, RZ, RZ, RZ ;  /* 0x000000ffff177224 */ /* 0x000fe200078e00ff */
[----:B---3--:R-:W-:Y:S01]  /*17e0*/  ISETP.GE.U32.AND P0, PT, R28, R15, PT ;  /* 0x0000000f1c00720c */ /* 0x008fe20003f06070 */
[----:B------:R-:W-:-:S03]  /*17f0*/  IMAD.WIDE.U32 R22, R6, UR24, R22 ;  /* 0x0000001806167c25 */ /* 0x000fc6000f8e0016 */
[----:B------:R-:W-:-:S04]  /*1800*/  ISETP.GE.U32.AND.EX P0, PT, R29, R14, PT, P0 ;  /* 0x0000000e1d00720c */ /* 0x000fc80003f06100 */
[----:B------:R-:W-:Y:S02]  /*1810*/  SEL R20, RZ, 0x1, P0 ;  /* 0x00000001ff147807 */ /* 0x000fe40000000000 */
[----:B------:R-:W-:Y:S02]  /*1820*/  SEL R19, RZ, 0xffffffff, P0 ;  /* 0xffffffffff137807 */ /* 0x000fe40000000000 */
[----:B------:R-:W-:Y:S02]  /*1830*/  IADD3 R11, P0, R28, R15, RZ ;  /* 0x0000000f1c0b7210 */ /* 0x000fe40007f1e0ff */
[----:B------:R-:W-:-:S03]  /*1840*/  IADD3 R20, P2, P3, R20, R28, -R15 ;  /* 0x0000001c14147210 */ /* 0x000fc60007b5e80f */
[--C-:B------:R-:W-:Y:S01]  /*1850*/  IMAD.X R28, R29, 0x1, R14.reuse, P0 ;  /* 0x000000011d1c7824 */ /* 0x100fe200000e060e */
[----:B------:R-:W-:Y:S02]  /*1860*/  ISETP.GT.U32.AND P0, PT, R11, RZ, PT ;  /* 0x000000ff0b00720c */ /* 0x000fe40003f04070 */
[----:B------:R-:W-:Y:S02]  /*1870*/  IADD3.X R21, R19, R29, ~R14, P2, P3 ;  /* 0x0000001d13157210 */ /* 0x000fe400017e6c0e */
[----:B------:R-:W-:Y:S01]  /*1880*/  ISETP.LT.U32.AND P2, PT, R11, R15, PT ;  /* 0x0000000f0b00720c */ /* 0x000fe20003f41070 */
[----:B------:R-:W-:Y:S01]  /*1890*/  IMAD.IADD R15, R7, 0x1, R23 ;  /* 0x00000001070f7824 */ /* 0x000fe200078e0217 */
[----:B------:R-:W-:-:S04]  /*18a0*/  ISETP.GT.U32.AND.EX P0, PT, R28, -0x1, PT, P0 ;  /* 0xffffffff1c00780c */ /* 0x000fc80003f04100 */
[----:B------:R-:W-:Y:S02]  /*18b0*/  ISETP.LT.U32.OR.EX P0, PT, R28, R14, P0, P2 ;  /* 0x0000000e1c00720c */ /* 0x000fe40000701520 */
[C---:B------:R-:W-:Y:S02]  /*18c0*/  LEA R14, P2, R22.reuse, UR12, 0x3 ;  /* 0x0000000c160e7c11 */ /* 0x040fe4000f8418ff */
[----:B------:R-:W-:Y:S02]  /*18d0*/  SEL R26, RZ, 0x1, !P0 ;  /* 0x00000001ff1a7807 */ /* 0x000fe40004000000 */
[----:B------:R-:W-:Y:S02]  /*18e0*/  LEA.HI.X R15, R22, UR13, R15, 0x3, P2 ;  /* 0x0000000d160f7c11 */ /* 0x000fe400090f1c0f */
[----:B------:R-:W-:Y:S02]  /*18f0*/  IADD3 R22, P2, -R26, R11, RZ ;  /* 0x0000000b1a167210 */ /* 0x000fe40007f5e1ff */
[----:B------:R-:W-:-:S05]  /*1900*/  SEL R11, RZ, 0xffffffff, !P0 ;  /* 0xffffffffff0b7807 */ /* 0x000fca0004000000 */
[----:B------:R-:W-:-:S05]  /*1910*/  IMAD.X R23, R28, 0x1, ~R11, P2 ;  /* 0x000000011c177824 */ /* 0x000fca00010e0e0b */
[----:B------:R0:W-:Y:S04]  /*1920*/  STG.E.64 desc[UR22][R16.64], R22 ;  /* 0x0000001610007986 */ /* 0x0001e8000c101b16 */
[----:B------:R-:W-:Y:S04]  /*1930*/  STG.E.64 desc[UR22][R8.64], R20 ;  /* 0x0000001408007986 */ /* 0x000fe8000c101b16 */
[----:B0-----:R-:W2:Y:S01]  /*1940*/  LDG.E.64 R16, desc[UR22][R14.64] ;  /* 0x000000160e107981 */ /* 0x001ea2000c1e1b00 */
[----:B------:R-:W-:Y:S02]  /*1950*/  IMAD.MOV.U32 R11, RZ, RZ, RZ ;  /* 0x000000ffff0b7224 */ /* 0x000fe400078e00ff */
[----:B------:R-:W-:-:S04]  /*1960*/  IMAD.WIDE.U32 R10, R6, UR24, R10 ;  /* 0x00000018060a7c25 */ /* 0x000fc8000f8e000a */
[----:B------:R-:W-:Y:S01]  /*1970*/  IMAD.IADD R11, R7, 0x1, R11 ;  /* 0x00000001070b7824 */ /* 0x000fe200078e020b */
[----:B------:R-:W-:-:S04]  /*1980*/  LEA R28, P0, R10, UR12, 0x3 ;  /* 0x0000000c0a1c7c11 */ /* 0x000fc8000f8018ff */
[----:B------:R-:W-:Y:S02]  /*1990*/  LEA.HI.X R29, R10, UR13, R11, 0x3, P0 ;  /* 0x0000000d0a1d7c11 */ /* 0x000fe400080f1c0b */
[----:B------:R-:W2:Y:S04]  /*19a0*/  LDS.128 R8, [R18+0x10] ;  /* 0x0000100012087984 */ /* 0x000ea80000000c00 */
[----:B------:R-:W3:Y:S01]  /*19b0*/  LDG.E.64 R26, desc[UR22][R28.64] ;  /* 0x000000161c1a7981 */ /* 0x000ee2000c1e1b00 */
[----:B--2---:R-:W-:-:S04]  /*19c0*/  IMAD.WIDE.U32 R18, R9, R16, RZ ;  /* 0x0000001009127225 */ /* 0x004fc800078e00ff */
[----:B------:R-:W-:-:S04]  /*19d0*/  IMAD.WIDE.U32 R20, R8, R16, RZ ;  /* 0x0000001008147225 */ /* 0x000fc800078e00ff */
[----:B------:R-:W-:-:S04]  /*19e0*/  IMAD.WIDE.U32 R18, P0, R17, R8, R18 ;  /* 0x0000000811127225 */ /* 0x000fc80007800012 */
[----:B------:R-:W-:Y:S01]  /*19f0*/  IMAD.X R23, RZ, RZ, RZ, P0 ;  /* 0x000000ffff177224 */ /* 0x000fe200000e06ff */
[----:B------:R-:W-:Y:S01]  /*1a00*/  IADD3 R8, P0, R21, R18, RZ ;  /* 0x0000001215087210 */ /* 0x000fe20007f1e0ff */
[----:B------:R-:W-:Y:S01]  /*1a10*/  IMAD.MOV.U32 R22, RZ, RZ, R19 ;  /* 0x000000ffff167224 */ /* 0x000fe200078e0013 */
[----:B------:R-:W-:-:S03]  /*1a20*/  IADD3 R19, P2, RZ, R20, RZ ;  /* 0x00000014ff137210 */ /* 0x000fc60007f5e0ff */
[----:B------:R-:W-:Y:S01]  /*1a30*/  IMAD.WIDE.U32.X R16, R17, R9, R22, P0 ;  /* 0x0000000911107225 */ /* 0x000fe200000e0416 */
[----:B------:R-:W-:-:S03]  /*1a40*/  ISETP.LT.U32.AND P0, PT, R19, R20, PT ;  /* 0x000000141300720c */ /* 0x000fc60003f01070 */
        /* <DEDUP_REMOVED lines=8> */
[----:B------:R-:W-:Y:S01]  /*1ad0*/  IADD3 R19, P2, P3, R19, R16, -R9 ;  /* 0x0000001013137210 */ /* 0x000fe20007b5e809 */
[----:B------:R-:W-:Y:S01]  /*1ae0*/  VIADD R16, R12, 0x3 ;  /* 0x000000030c107836 */ /* 0x000fe20000000000 */
[----:B------:R-:W-:Y:S02]  /*1af0*/  SEL R9, RZ, 0xffffffff, !P0 ;  /* 0xffffffffff097807 */ /* 0x000fe40004000000 */
[----:B---3--:R-:W-:Y:S01]  /*1b00*/  ISETP.GE.U32.AND P0, PT, R26, R19, PT ;  /* 0x000000131a00720c */ /* 0x008fe20003f06070 */
[----:B------:R-:W-:Y:S01]  /*1b10*/  VIADD R18, R16, UR10 ;  /* 0x0000000a10127c36 */ /* 0x000fe20008000000 */
[----:B------:R-:W-:-:S04]  /*1b20*/  IADD3.X R17, R9, R17, ~R21, P2, P3 ;  /* 0x0000001109117210 */ /* 0x000fc800017e6c15 */
[----:B------:R-:W-:-:S04]  /*1b30*/  ISETP.GE.U32.AND.EX P0, PT, R27, R17, PT, P0 ;  /* 0x000000111b00720c */ /* 0x000fc80003f06100 */
[----:B------:R-:W-:Y:S02]  /*1b40*/  SEL R8, RZ, 0x1, P0 ;  /* 0x00000001ff087807 */ /* 0x000fe40000000000 */
[----:B------:R-:W-:Y:S02]  /*1b50*/  SEL R9, RZ, 0xffffffff, P0 ;  /* 0xffffffffff097807 */ /* 0x000fe40000000000 */
[----:B------:R-:W-:Y:S02]  /*1b60*/  IADD3 R12, P0, R26, R19, RZ ;  /* 0x000000131a0c7210 */ /* 0x000fe40007f1e0ff */
[----:B------:R-:W-:-:S03]  /*1b70*/  IADD3 R8, P2, P3, R8, R26, -R19 ;  /* 0x0000001a08087210 */ /* 0x000fc60007b5e813 */
[--C-:B------:R-:W-:Y:S01]  /*1b80*/  IMAD.X R26, R27, 0x1, R17.reuse, P0 ;  /* 0x000000011b1a7824 */ /* 0x100fe200000e0611 */
[----:B------:R-:W-:Y:S02]  /*1b90*/  IADD3.X R9, R9, R27, ~R17, P2, P3 ;  /* 0x0000001b09097210 */ /* 0x000fe400017e6c11 */
[C---:B------:R-:W-:Y:S02]  /*1ba0*/  ISETP.GT.U32.AND P0, PT, R12.reuse, RZ, PT ;  /* 0x000000ff0c00720c */ /* 0x040fe40003f04070 */
[----:B------:R-:W-:Y:S01]  /*1bb0*/  ISETP.LT.U32.AND P2, PT, R12, R19, PT ;  /* 0x000000130c00720c */ /* 0x000fe20003f41070 */
[----:B------:R-:W-:Y:S01]  /*1bc0*/  IMAD.MOV.U32 R19, RZ, RZ, RZ ;  /* 0x000000ffff137224 */ /* 0x000fe200078e00ff */
[----:B------:R-:W-:Y:S01]  /*1bd0*/  ISETP.GT.U32.AND.EX P0, PT, R26, -0x1, PT, P0 ;  /* 0xffffffff1a00780c */ /* 0x000fe20003f04100 */
[----:B------:R-:W-:-:S03]  /*1be0*/  IMAD.WIDE.U32 R18, R6, UR24, R18 ;  /* 0x0000001806127c25 */ /* 0x000fc6000f8e0012 */
[----:B------:R-:W-:Y:S01]  /*1bf0*/  ISETP.LT.U32.OR.EX P0, PT, R26, R17, P0, P2 ;  /* 0x000000111a00720c */ /* 0x000fe20000701520 */
[----:B------:R-:W-:Y:S01]  /*1c00*/  IMAD.IADD R17, R7, 0x1, R19 ;  /* 0x0000000107117824 */ /* 0x000fe200078e0213 */
[C---:B------:R-:W-:Y:S02]  /*1c10*/  LEA R20, P2, R18.reuse, UR12, 0x3 ;  /* 0x0000000c12147c11 */ /* 0x040fe4000f8418ff */
[----:B------:R-:W-:Y:S02]  /*1c20*/  SEL R19, RZ, 0x1, !P0 ;  /* 0x00000001ff137807 */ /* 0x000fe40004000000 */
[----:B------:R-:W-:Y:S02]  /*1c30*/  LEA.HI.X R21, R18, UR13, R17, 0x3, P2 ;  /* 0x0000000d12157c11 */ /* 0x000fe400090f1c11 */
[----:B------:R-:W-:Y:S02]  /*1c40*/  IADD3 R18, P2, -R19, R12, RZ ;  /* 0x0000000c13127210 */ /* 0x000fe40007f5e1ff */
[----:B------:R-:W-:-:S05]  /*1c50*/  SEL R17, RZ, 0xffffffff, !P0 ;  /* 0xffffffffff117807 */ /* 0x000fca0004000000 */
[----:B------:R-:W-:-:S05]  /*1c60*/  IMAD.X R19, R26, 0x1, ~R17, P2 ;  /* 0x000000011a137824 */ /* 0x000fca00010e0e11 */
[----:B------:R-:W-:Y:S04]  /*1c70*/  STG.E.64 desc[UR22][R28.64], R18 ;  /* 0x000000121c007986 */ /* 0x000fe8000c101b16 */
[----:B------:R0:W-:Y:S04]  /*1c80*/  STG.E.64 desc[UR22][R14.64], R8 ;  /* 0x000000080e007986 */ /* 0x0001e8000c101b16 */
[----:B0-----:R-:W2:Y:S01]  /*1c90*/  LDG.E.64 R8, desc[UR22][R20.64] ;  /* 0x0000001614087981 */ /* 0x001ea2000c1e1b00 */
[----:B------:R-:W-:Y:S02]  /*1ca0*/  IMAD.MOV.U32 R17, RZ, RZ, RZ ;  /* 0x000000ffff117224 */ /* 0x000fe400078e00ff */
[----:B------:R-:W-:-:S04]  /*1cb0*/  IMAD.WIDE.U32 R16, R6, UR24, R16 ;  /* 0x0000001806107c25 */ /* 0x000fc8000f8e0010 */
[----:B------:R-:W-:Y:S01]  /*1cc0*/  IMAD.IADD R7, R7, 0x1, R17 ;  /* 0x0000000107077824 */ /* 0x000fe200078e0211 */
[----:B------:R-:W-:-:S04]  /*1cd0*/  LEA R18, P0, R16, UR12, 0x3 ;  /* 0x0000000c10127c11 */ /* 0x000fc8000f8018ff */
[----:B------:R-:W-:-:S05]  /*1ce0*/  LEA.HI.X R19, R16, UR13, R7, 0x3, P0 ;  /* 0x0000000d10137c11 */ /* 0x000fca00080f1c07 */
[----:B------:R-:W3:Y:S01]  /*1cf0*/  LDG.E.64 R6, desc[UR22][R18.64] ;  /* 0x0000001612067981 */ /* 0x000ee2000c1e1b00 */
[----:B------:R-:W-:Y:S02]  /*1d00*/  VIADD R25, R25, 0xfffffffc ;  /* 0xfffffffc19197836 */ /* 0x000fe40000000000 */
[----:B------:R-:W-:Y:S02]  /*1d10*/  VIADD R5, R5, 0x4 ;  /* 0x0000000405057836 */ /* 0x000fe40000000000 */
        /* <DEDUP_REMOVED lines=40> */
.L_x_53:
[----:B------:R-:W-:-:S06]  /*1fa0*/  ULOP3.LUT UR9, UR10, 0x3, URZ, 0xc0, !UPT ;  /* 0x000000030a097892 */ /* 0x000fcc000f8ec03f */
[----:B------:R-:W-:-:S13]  /*1fb0*/  ISETP.NE.AND P0, PT, RZ, UR9, PT ;  /* 0x00000009ff007c0c */ /* 0x000fda000bf05270 */
[----:B------:R-:W-:Y:S05]  /*1fc0*/  @!P0 BRA `(.L_x_55) ;  /* 0x0000000800b48947 */ /* 0x000fea0003800000 */
[----:B------:R-:W1:Y:S01]  /*1fd0*/  LDC.64 R12, c[0x0][0x218] ;  /* 0x00008600ff0c7b82 */ /* 0x000e620000000a00 */
[----:B------:R-:W-:Y:S01]  /*1fe0*/  IMAD.IADD R14, R5, 0x1, R3 ;  /* 0x00000001050e7824 */ /* 0x000fe200078e0203 */
[----:B------:R-:W-:Y:S01]  /*1ff0*/  ULDC.64 UR14, c[0x0][0x210] ;  /* 0x00008400000e7ab9 */ /* 0x000fe20000000a00 */
[----:B0-----:R-:W-:Y:S02]  /*2000*/  IMAD.MOV.U32 R9, RZ, RZ, RZ ;  /* 0x000000ffff097224 */ /* 0x001fe400078e00ff */
[----:B------:R-:W-:Y:S02]  /*2010*/  VIADD R8, R14, UR10 ;  /* 0x0000000a0e087c36 */ /* 0x000fe40008000000 */
[----:B-1----:R-:W-:Y:S02]  /*2020*/  IMAD R6, R13, UR24, RZ ;  /* 0x000000180d067c24 */ /* 0x002fe4000f8e02ff */
        /* <DEDUP_REMOVED lines=11> */
[----:B------:R-:W0:Y:S01]  /*20e0*/  S2UR UR8, SR_CgaCtaId ;  /* 0x00000000000879c3 */ /* 0x000e220000008800 */
[----:B------:R-:W-:Y:S01]  /*20f0*/  UMOV UR6, 0x400 ;  /* 0x0000040000067882 */ /* 0x000fe20000000000 */
[----:B------:R-:W-:Y:S02]  /*2100*/  UISETP.NE.AND UP0, UPT, UR9, 0x1, UPT ;  /* 0x000000010900788c */ /* 0x000fe4000bf05270 */
        /* <DEDUP_REMOVED lines=39> */
[----:B------:R-:W-:Y:S01]  /*2380*/  PLOP3.LUT P0, PT, PT, PT, UP0, 0x80, 0x0 ;  /* 0x000000000000781c */ /* 0x000fe20003f0f008 */
[----:B------:R-:W-:-:S05]  /*2390*/  IMAD.X R19, R22, 0x1, ~R13, P2 ;  /* 0x0000000116137824 */ /* 0x000fca00010e0e0d */
[----:B------:R1:W-:Y:S04]  /*23a0*/  STG.E.64 desc[UR22][R20.64], R18 ;  /* 0x0000001214007986 */ /* 0x0003e8000c101b16 */
[----:B------:R1:W-:Y:S03]  /*23b0*/  STG.E.64 desc[UR22][R16.64], R8 ;  /* 0x0000000810007986 */ /* 0x0003e6000c101b16 */
[----:B------:R-:W-:Y:S05]  /*23c0*/  @!P0 BRA `(.L_x_55) ;  /* 0x0000000400b48947 */ /* 0x000fea0003800000 */
[----:B-1----:R-:W-:Y:S02]  /*23d0*/  VIADD R16, R14, 0x1 ;  /* 0x000000010e107836 */ /* 0x002fe40000000000 */
[----:B------:R-:W-:Y:S02]  /*23e0*/  IMAD.MOV.U32 R17, RZ, RZ, RZ ;  /* 0x000000ffff117224 */ /* 0x000fe400078e00ff */
[----:B------:R-:W-:-:S04]  /*23f0*/  VIADD R16, R16, UR10 ;  /* 0x0000000a10107c36 */ /* 0x000fc80008000000 */
[----:B------:R-:W-:-:S04]  /*2400*/  IMAD.WIDE.U32 R16, R12, UR24, R16 ;  /* 0x000000180c107c25 */ /* 0x000fc8000f8e0010 */
[----:B------:R-:W-:Y:S01]  /*2410*/  IMAD.IADD R9, R6, 0x1, R17 ;  /* 0x0000000106097824 */ /* 0x000fe200078e0211 */
[----:B------:R-:W-:-:S04]  /*2420*/  LEA R8, P0, R16, UR14, 0x3 ;  /* 0x0000000e10087c11 */ /* 0x000fc8000f8018ff */
[----:B------:R-:W-:-:S05]  /*2430*/  LEA.HI.X R9, R16, UR15, R9, 0x3, P0 ;  /* 0x0000000f10097c11 */ /* 0x000fca00080f1c09 */
[----:B------:R-:W2:Y:S01]  /*2440*/  LDG.E.64 R20, desc[UR22][R8.64] ;  /* 0x0000001608147981 */ /* 0x000ea2000c1e1b00 */
[----:B------:R-:W-:Y:S02]  /*2450*/  VIADD R16, R14, 0x1 ;  /* 0x000000010e107836 */ /* 0x000fe40000000000 */
[----:B------:R-:W-:Y:S02]  /*2460*/  IMAD.MOV.U32 R17, RZ, RZ, RZ ;  /* 0x000000ffff117224 */ /* 0x000fe400078e00ff */
[----:B------:R-:W-:-:S04]  /*2470*/  IMAD.WIDE.U32 R16, R12, UR24, R16 ;  /* 0x000000180c107c25 */ /* 0x000fc8000f8e0010 */
[----:B------:R-:W-:Y:S01]  /*2480*/  IMAD.IADD R13, R6, 0x1, R17 ;  /* 0x00000001060d7824 */ /* 0x000fe200078e0211 */
[----:B------:R-:W-:-:S04]  /*2490*/  LEA R18, P0, R16, UR14, 0x3 ;  /* 0x0000000e10127c11 */ /* 0x000fc8000f8018ff */
[----:B------:R-:W-:-:S05]  /*24a0*/  LEA.HI.X R19, R16, UR15, R13, 0x3, P0 ;  /* 0x0000000f10137c11 */ /* 0x000fca00080f1c0d */
[----:B------:R-:W3:Y:S01]  /*24b0*/  LDG.E.64 R16, desc[UR22][R18.64] ;  /* 0x0000001612107981 */ /* 0x000ee2000c1e1b00 */
[----:B------:R-:W-:Y:S01]  /*24c0*/  UISETP.NE.AND UP0, UPT, UR9, 0x2, UPT ;  /* 0x000000020900788c */ /* 0x000fe2000bf05270 */
        /* <DEDUP_REMOVED lines=40> */
[----:B------:R-:W-:Y:S01]  /*2750*/  VIADD R14, R14, 0x2 ;  /* 0x000000020e0e7836 */ /* 0x000fe20000000000 */
[----:B--2---:R-:W0:Y:S01]  /*2760*/  LDS.64 R16, [R5+0x10] ;  /* 0x0000100005107984 */ /* 0x004e220000000a00 */
[----:B------:R-:W-:Y:S02]  /*2770*/  IMAD.MOV.U32 R11, RZ, RZ, RZ ;  /* 0x000000ffff0b7224 */ /* 0x000fe400078e00ff */
[----:B------:R-:W-:-:S04]  /*2780*/  VIADD R10, R14, UR10 ;  /* 0x0000000a0e0a7c36 */ /* 0x000fc80008000000 */
[----:B------:R-:W-:-:S04]  /*2790*/  IMAD.WIDE.U32 R10, R12, UR24, R10 ;  /* 0x000000180c0a7c25 */ /* 0x000fc8000f8e000a */
[----:B------:R-:W-:Y:S01]  /*27a0*/  IMAD.IADD R9, R6, 0x1, R11 ;  /* 0x0000000106097824 */ /* 0x000fe200078e020b */
[----:B------:R-:W-:-:S04]  /*27b0*/  LEA R8, P0, R10, UR14, 0x3 ;  /* 0x0000000e0a087c11 */ /* 0x000fc8000f8018ff */
[----:B------:R-:W-:-:S05]  /*27c0*/  LEA.HI.X R9, R10, UR15, R9, 0x3, P0 ;  /* 0x0000000f0a097c11 */ /* 0x000fca00080f1c09 */
[----:B------:R-:W0:Y:S01]  /*27d0*/  LDG.E.64 R10, desc[UR22][R8.64] ;  /* 0x00000016080a7981 */ /* 0x000e22000c1e1b00 */
[----:B------:R-:W-:Y:S02]  /*27e0*/  IMAD.MOV.U32 R15, RZ, RZ, RZ ;  /* 0x000000ffff0f7224 */ /* 0x000fe400078e00ff */
[----:B------:R-:W-:-:S04]  /*27f0*/  IMAD.WIDE.U32 R12, R12, UR24, R14 ;  /* 0x000000180c0c7c25 */ /* 0x000fc8000f8e000e */
[----:B------:R-:W-:Y:S01]  /*2800*/  IMAD.IADD R13, R6, 0x1, R13 ;  /* 0x00000001060d7824 */ /* 0x000fe200078e020d */
[----:B------:R-:W-:-:S04]  /*2810*/  LEA R14, P0, R12, UR14, 0x3 ;  /* 0x0000000e0c0e7c11 */ /* 0x000fc8000f8018ff */
[----:B------:R-:W-:-:S05]  /*2820*/  LEA.HI.X R15, R12, UR15, R13, 0x3, P0 ;  /* 0x0000000f0c0f7c11 */ /* 0x000fca00080f1c0d */
[----:B------:R-:W2:Y:S01]  /*2830*/  LDG.E.64 R12, desc[UR22][R14.64] ;  /* 0x000000160e0c7981 */ /* 0x000ea2000c1e1b00 */
[----:B0-----:R-:W-:-:S04]  /*2840*/  IMAD.WIDE.U32 R18, R17, R10, RZ ;  /* 0x0000000a11127225 */ /* 0x001fc800078e00ff */
        /* <DEDUP_REMOVED lines=18> */
[C---:B--2---:R-:W-:Y:S02]  /*2970*/  IADD3 R7, P4, R12.reuse, R17, RZ ;  /* 0x000000110c077210 */ /* 0x044fe40007f9e0ff */
        /* <DEDUP_REMOVED lines=10> */
[----:B------:R-:W-:-:S02]  /*2a20*/  SEL R5, RZ, 0xffffffff, P2 ;  /* 0xffffffffff057807 */ /* 0x000fc40001000000 */
[----:B------:R-:W-:Y:S02]  /*2a30*/  IADD3 R6, P2, -R6, R7, RZ ;  /* 0x0000000706067210 */ /* 0x000fe40007f5e1ff */
[----:B------:R-:W-:Y:S02]  /*2a40*/  SEL R7, RZ, 0xffffffff, !P0 ;  /* 0xffffffffff077807 */ /* 0x000fe40004000000 */
[----:B------:R-:W-:-:S03]  /*2a50*/  IADD3 R10, P3, P4, R11, R12, -R17 ;  /* 0x0000000c0b0a7210 */ /* 0x000fc60007c7e811 */
[----:B------:R-:W-:Y:S01]  /*2a60*/  IMAD.X R7, R16, 0x1, ~R7, P2 ;  /* 0x0000000110077824 */ /* 0x000fe200010e0e07 */
[----:B------:R-:W-:-:S04]  /*2a70*/  IADD3.X R11, R5, R13, ~R19, P3, P4 ;  /* 0x0000000d050b7210 */ /* 0x000fc80001fe8c13 */
[----:B------:R3:W-:Y:S04]  /*2a80*/  STG.E.64 desc[UR22][R14.64], R6 ;  /* 0x000000060e007986 */ /* 0x0007e8000c101b16 */
[----:B------:R3:W-:Y:S02]  /*2a90*/  STG.E.64 desc[UR22][R8.64], R10 ;  /* 0x0000000a08007986 */ /* 0x0007e4000c101b16 */
.L_x_55:
[----:B------:R-:W-:Y:S01]  /*2aa0*/  ULDC.64 UR8, c[0x0][0x218] ;  /* 0x0000860000087ab9 */ /* 0x000fe20000000a00 */
[----:B------:R-:W-:Y:S02]  /*2ab0*/  IMAD.IADD R3, R4, 0x1, R3 ;  /* 0x0000000104037824 */ /* 0x000fe400078e0203 */
[----:B0--3--:R-:W-:Y:S02]  /*2ac0*/  IMAD.U32 R7, RZ, RZ, UR8 ;  /* 0x00000008ff077e24 */ /* 0x009fe4000f8e00ff */
[----:B------:R-:W-:-:S03]  /*2ad0*/  IMAD.U32 R5, RZ, RZ, UR9 ;  /* 0x00000009ff057e24 */ /* 0x000fc6000f8e00ff */
[----:B------:R-:W-:-:S04]  /*2ae0*/  ISETP.GE.U32.AND P0, PT, R3, R7, PT ;  /* 0x000000070300720c */ /* 0x000fc80003f06070 */
[----:B------:R-:W-:-:S13]  /*2af0*/  ISETP.GE.U32.AND.EX P0, PT, RZ, R5, PT, P0 ;  /* 0x00000005ff00720c */ /* 0x000fda0003f06100 */
[----:B------:R-:W-:Y:S05]  /*2b00*/  @!P0 BRA `(.L_x_56) ;  /* 0xffffffe400988947 */ /* 0x000fea000383ffff */
.L_x_52:
[----:B------:R-:W-:Y:S05]  /*2b10*/  BSYNC B0 ;  /* 0x0000000000007941 */ /* 0x000fea0003800000 */
.L_x_51:
[----:B------:R-:W-:Y:S01]  /*2b20*/  UIADD3 UR5, UR5, 0x1, URZ ;  /* 0x0000000105057890 */ /* 0x000fe2000fffe03f */
[----:B------:R-:W-:Y:S03]  /*2b30*/  BAR.SYNC.DEFER_BLOCKING 0x0 ;  /* 0x0000000000007b1d */ /* 0x000fe60000010000 */
[----:B------:R-:W-:-:S06]  /*2b40*/  UISETP.GE.U32.AND UP0, UPT, UR5, UR4, UPT ;  /* 0x000000040500728c */ /* 0x000fcc000bf06070 */
[----:B------:R-:W-:-:S13]  /*2b50*/  PLOP3.LUT P0, PT, PT, PT, UP0, 0x80, 0x0 ;  /* 0x000000000000781c */ /* 0x000fda0003f0f008 */
[----:B------:R-:W-:Y:S05]  /*2b60*/  @!P0 BRA `(.L_x_57) ;  /* 0xffffffd800208947 */ /* 0x000fea000383ffff */
.L_x_46:
[----:B------:R-:W-:Y:S02]  /*2b70*/  ULDC UR5, c[0x0][0x230] ;  /* 0x00008c0000057ab9 */ /* 0x000fe40000000800 */
[----:B------:R-:W-:-:S06]  /*2b80*/  UISETP.GE.U32.AND UP0, UPT, UR4, UR5, UPT ;  /* 0x000000050400728c */ /* 0x000fcc000bf06070 */
[----:B------:R-:W-:-:S13]  /*2b90*/  PLOP3.LUT P0, PT, PT, PT, UP0, 0x80, 0x0 ;  /* 0x000000000000781c */ /* 0x000fda0003f0f008 */
[----:B------:R-:W-:Y:S05]  /*2ba0*/  @P0 BRA `(.L_x_58) ;  /* 0x0000001c008c0947 */ /* 0x000fea0003800000 */
[----:B------:R-:W0:Y:S01]  /*2bb0*/  S2R R3, SR_TID.X ;  /* 0x0000000000037919 */ /* 0x000e220000002100 */
[----:B------:R-:W3:Y:S01]  /*2bc0*/  S2UR UR8, SR_CgaCtaId ;  /* 0x00000000000879c3 */ /* 0x000ee20000008800 */
[----:B------:R-:W-:Y:S01]  /*2bd0*/  UMOV UR6, 0x400 ;  /* 0x0000040000067882 */ /* 0x000fe20000000000 */
[----:B------:R-:W-:Y:S02]  /*2be0*/  UIADD3 UR9, UR25, -0x1, URZ ;  /* 0xffffffff19097890 */ /* 0x000fe4000fffe03f */
[----:B------:R-:W-:Y:S02]  /*2bf0*/  UIADD3 UR5, UR6, 0x2000, URZ ;  /* 0x0000200006057890 */ /* 0x000fe4000fffe03f */
[----:B------:R-:W-:Y:S02]  /*2c00*/  ULOP3.LUT UR16, UR25, 0x3, URZ, 0xc0, !UPT ;  /* 0x0000000319107892 */ /* 0x000fe4000f8ec03f */
[----:B------:R-:W-:Y:S02]  /*2c10*/  UISETP.GE.U32.AND UP1, UPT, UR9, 0x3, UPT ;  /* 0x000000030900788c */ /* 0x000fe4000bf26070 */
[----:B------:R-:W-:-:S02]  /*2c20*/  UIADD3 UR17, -UR16, UR25, URZ ;  /* 0x0000001910117290 */ /* 0x000fc4000fffe13f */
[----:B---3--:R-:W-:Y:S02]  /*2c30*/  ULEA UR6, UR8, UR6, 0x18 ;  /* 0x0000000608067291 */ /* 0x008fe4000f8ec03f */
[----:B------:R-:W-:-:S04]  /*2c40*/  ULEA UR5, UR8, UR5, 0x18 ;  /* 0x0000000508057291 */ /* 0x000fc8000f8ec03f */
[C---:B0-----:R-:W-:Y:S02]  /*2c50*/  LEA R22, R3.reuse, UR6, 0x3 ;  /* 0x0000000603167c11 */ /* 0x041fe4000f8e18ff */
[----:B-12---:R-:W-:-:S07]  /*2c60*/  LEA R19, R3, UR5, 0x3 ;  /* 0x0000000503137c11 */ /* 0x006fce000f8e18ff */
.L_x_75:
[----:B------:R-:W-:Y:S02]  /*2c70*/  ULDC.64 UR8, c[0x0][0x220] ;  /* 0x0000880000087ab9 */ /* 0x000fe40000000a00 */
[----:B------:R-:W-:-:S06]  /*2c80*/  UIMAD.WIDE.U32 UR8, UR4, 0x8, UR8 ;  /* 0x00000008040878a5 */ /* 0x000fcc000f8e0008 */
[----:B------:R-:W-:Y:S02]  /*2c90*/  IMAD.U32 R4, RZ, RZ, UR8 ;  /* 0x00000008ff047e24 */ /* 0x000fe4000f8e00ff */
[----:B------:R-:W-:-:S06]  /*2ca0*/  IMAD.U32 R5, RZ, RZ, UR9 ;  /* 0x00000009ff057e24 */ /* 0x000fcc000f8e00ff */
[----:B------:R-:W2:Y:S01]  /*2cb0*/  LDG.E.64 R4, desc[UR22][R4.64] ;  /* 0x0000001604047981 */ /* 0x000ea2000c1e1b00 */
[----:B------:R-:W-:Y:S01]  /*2cc0*/  UMOV UR5, 0x1 ;  /* 0x0000000100057882 */ /* 0x000fe20000000000 */
[----:B------:R-:W-:Y:S01]  /*2cd0*/  UMOV UR8, 0xffffffff ;  /* 0xffffffff00087882 */ /* 0x000fe20000000000 */
[----:B------:R-:W-:Y:S01]  /*2ce0*/  UIADD3 UR5, UP0, UR5, 0x1, URZ ;  /* 0x0000000105057890 */ /* 0x000fe2000ff1e03f */
[----:B------:R-:W-:-:S03]  /*2cf0*/  ISETP.NE.AND P0, PT, RZ, UR25, PT ;  /* 0x00000019ff007c0c */ /* 0x000fc6000bf05270 */
[----:B------:R-:W-:Y:S02]  /*2d00*/  UIADD3.X UR8, UR8, -0x1, URZ, UP0, !UPT ;  /* 0xffffffff08087890 */ /* 0x000fe400087fe43f */
[----:B------:R-:W-:-:S04]  /*2d10*/  UISETP.GT.U32.AND UP0, UPT, UR5, URZ, UPT ;  /* 0x0000003f0500728c */ /* 0x000fc8000bf04070 */
[----:B------:R-:W-:-:S04]  /*2d20*/  UISETP.GT.U32.AND.EX UP0, UPT, UR8, URZ, UPT, UP0 ;  /* 0x0000003f0800728c */ /* 0x000fc8000bf04100 */
[----:B------:R-:W-:Y:S02]  /*2d30*/  USEL UR9, URZ, 0x1, !UP0 ;  /* 0x000000013f097887 */ /* 0x000fe4000c000000 */
[----:B------:R-:W-:Y:S02]  /*2d40*/  USEL UR10, URZ, 0xffffffff, !UP0 ;  /* 0xffffffff3f0a7887 */ /* 0x000fe4000c000000 */
[----:B------:R-:W-:-:S04]  /*2d50*/  UIADD3 UR5, UP0, UR9, -UR5, URZ ;  /* 0x8000000509057290 */ /* 0x000fc8000ff1e03f */
[----:B------:R-:W-:-:S03]  /*2d60*/  UIADD3.X UR8, UR10, ~UR8, URZ, UP0, !UPT ;  /* 0x800000080a087290 */ /* 0x000fc600087fe43f */
[----:B------:R-:W-:-:S04]  /*2d70*/  UMOV UR18, UR5 ;  /* 0x0000000500127c82 */ /* 0x000fc80008000000 */
[----:B------:R-:W-:Y:S01]  /*2d80*/  UMOV UR9, UR8 ;  /* 0x0000000800097c82 */ /* 0x000fe20008000000 */
[----:B--2---:R-:W-:Y:S02]  /*2d90*/  R2UR UR14, R4 ;  /* 0x00000000040e72ca */ /* 0x004fe400000e0000 */
[----:B------:R-:W-:Y:S01]  /*2da0*/  R2UR UR15, R5 ;  /* 0x00000000050f72ca */ /* 0x000fe200000e0000 */
[----:B0-----:R-:W-:-:S14]  /*2db0*/  @!P0 BRA `(.L_x_59) ;  /* 0x0000000800808947 */ /* 0x001fdc0003800000 */
        /* <DEDUP_REMOVED lines=8> */
.L_x_61:
        /* <DEDUP_REMOVED lines=8> */
[----:B------:R-:W-:-:S03]  /*2ec0*/  UIADD3.X UR19, UR11, UR10, URZ, UP4, !UPT ;  /* 0x0000000a0b137290 */ /* 0x000fc6000a7fe43f */
[----:B------:R-:W-:Y:S01]  /*2ed0*/  UMOV UR10, UR13 ;  /* 0x0000000d000a7c82 */ /* 0x000fe20008000000 */
[----:B------:R-:W-:Y:S02]  /*2ee0*/  UISETP.LT.U32.AND.EX UP0, UPT, UR19, UR11, UPT, UP0 ;  /* 0x0000000b1300728c */ /* 0x000fe4000bf01100 */
[----:B------:R-:W-:Y:S02]  /*2ef0*/  UIADD3.X UR11, URZ, URZ, URZ, UP2, !UPT ;  /* 0x0000003f3f0b7290 */ /* 0x000fe400097fe43f */
[----:B------:R-:W-:Y:S02]  /*2f00*/  USEL UR12, URZ, 0x1, !UP0 ;  /* 0x000000013f0c7887 */ /* 0x000fe4000c000000 */
[----:B------:R-:W-:Y:S02]  /*2f10*/  UIMAD.WIDE.U32.X UR10, UR15, UR9, UR10, UP3 ;  /* 0x000000090f0a72a5 */ /* 0x000fe400098e040a */
[----:B------:R-:W-:Y:S01]  /*2f20*/  UIADD3 UR12, UP0, UP2, -UR12, UR18, -UR19 ;  /* 0x000000120c0c7290 */ /* 0x000fe2000fa1e913 */
[----:B------:R-:W-:-:S03]  /*2f30*/  UMOV UR9, 0xffffffff ;  /* 0xffffffff00097882 */ /* 0x000fc60000000000 */
        /* <DEDUP_REMOVED lines=68> */
.L_x_60:
[----:B------:R-:W-:Y:S05]  /*3380*/  @!P1 BRA `(.L_x_59) ;  /* 0x00000004000c9947 */ /* 0x000fea0003800000 */
[----:B------:R-:W-:Y:S02]  /*3390*/  UIMAD.WIDE.U32 UR12, UR9, UR14, URZ ;  /* 0x0000000e090c72a5 */ /* 0x000fe4000f8e003f */
[----:B------:R-:W-:Y:S02]  /*33a0*/  UIMAD.WIDE.U32 UR10, UR18, UR14, URZ ;  /* 0x0000000e120a72a5 */ /* 0x000fe4000f8e003f */
[----:B------:R-:W-:Y:S02]  /*33b0*/  UIMAD.WIDE.U32 UR12, UP2, UR15, UR18, UR12 ;  /* 0x000000120f0c72a5 */ /* 0x000fe4000f84000c */
[----:B------:R-:W-:Y:S02]  /*33c0*/  UIADD3 UR19, UP4, URZ, UR10, URZ ;  /* 0x0000000a3f137290 */ /* 0x000fe4000ff9e03f */
        /* <DEDUP_REMOVED lines=31> */
[----:B------:R-:W-:Y:S02]  /*35c0*/  UMOV UR10, UR13 ;  /* 0x0000000d000a7c82 */ /* 0x000fe40008000000 */
[----:B------:R-:W-:Y:S02]  /*35d0*/  UIMAD.WIDE.U32.X UR10, UR15, UR9, UR10, UP3 ;  /* 0x000000090f0a72a5 */ /* 0x000fe400098e040a */
        /* <DEDUP_REMOVED lines=24> */
[----:B------:R-:W-:-:S04]  /*3760*/  UISETP.LT.U32.AND UP0, UPT, UR10, UR18, UPT ;  /* 0x000000120a00728c */ /* 0x000fc8000bf01070 */
[----:B------:R-:W-:-:S04]  /*3770*/  UISETP.LT.U32.AND.EX UP0, UPT, UR11, UR9, UPT, UP0 ;  /* 0x000000090b00728c */ /* 0x000fc8000bf01100 */
[----:B------:R-:W-:Y:S02]  /*3780*/  USEL UR12, URZ, 0x1, !UP0 ;  /* 0x000000013f0c7887 */ /* 0x000fe4000c000000 */
[----:B------:R-:W-:Y:S02]  /*3790*/  USEL UR13, URZ, 0xffffffff, !UP0 ;  /* 0xffffffff3f0d7887 */ /* 0x000fe4000c000000 */
[----:B------:R-:W-:-:S04]  /*37a0*/  UIADD3 UR18, UP0, UP2, UR12, UR10, -UR18 ;  /* 0x0000000a0c127290 */ /* 0x000fc8000fa1e812 */
[----:B------:R-:W-:-:S12]  /*37b0*/  UIADD3.X UR9, UR13, UR11, ~UR9, UP0, UP2 ;  /* 0x0000000b0d097290 */ /* 0x000fd800087e4c09 */
.L_x_59:
[----:B------:R-:W-:Y:S01]  /*37c0*/  BAR.SYNC.DEFER_BLOCKING 0x0 ;  /* 0x0000000000007b1d */ /* 0x000fe20000010000 */
[----:B------:R-:W-:-:S05]  /*37d0*/  ISETP.GE.U32.AND P0, PT, R3, UR25, PT ;  /* 0x0000001903007c0c */ /* 0x000fca000bf06070 */
[----:B------:R-:W-:Y:S08]  /*37e0*/  BSSY B0, `(.L_x_62) ;  /* 0x00000b1000007945 */ /* 0x000ff00003800000 */
[----:B------:R-:W-:Y:S05]  /*37f0*/  @P0 BRA `(.L_x_63) ;  /* 0x0000000800bc0947 */ /* 0x000fea0003800000 */
[----:B------:R-:W-:-:S07]  /*3800*/  IMAD.MOV.U32 R4, RZ, RZ, R3 ;  /* 0x000000ffff047224 */ /* 0x000fce00078e0003 */
.L_x_69:
        /* <DEDUP_REMOVED lines=16> */
.L_x_68:
        /* <DEDUP_REMOVED lines=84> */
.L_x_67:
[----:B------:R-:W-:Y:S05]  /*3e50*/  BSYNC B2 ;  /* 0x0000000000027941 */ /* 0x000fea0003800000 */
.L_x_66:
        /* <DEDUP_REMOVED lines=66> */
.L_x_65:
[----:B------:R-:W-:Y:S05]  /*4280*/  BSYNC B1 ;  /* 0x0000000000017941 */ /* 0x000fea0003800000 */
.L_x_64:
[C---:B------:R-:W-:Y:S01]  /*4290*/  LEA R5, R4.reuse, UR6, 0x3 ;  /* 0x0000000604057c11 */ /* 0x040fe2000f8e18ff */
[----:B------:R-:W-:-:S04]  /*42a0*/  VIADD R9, R4, UR25 ;  /* 0x0000001904097c36 */ /* 0x000fc80008000000 */
[----:B------:R0:W-:Y:S01]  /*42b0*/  STS.64 [R5], R6 ;  /* 0x0000000605007388 */ /* 0x0001e20000000a00 */
[----:B------:R-:W-:Y:S01]  /*42c0*/  ISETP.GE.U32.AND P0, PT, R9, R4, PT ;  /* 0x000000040900720c */ /* 0x000fe20003f06070 */
[----:B------:R-:W-:-:S12]  /*42d0*/  IMAD.MOV.U32 R4, RZ, RZ, R9 ;  /* 0x000000ffff047224 */ /* 0x000fd800078e0009 */
[----:B0-----:R-:W-:Y:S05]  /*42e0*/  @!P0 BRA `(.L_x_69) ;  /* 0xfffffff400488947 */ /* 0x001fea000383ffff */
.L_x_63:
[----:B------:R-:W-:Y:S05]  /*42f0*/  BSYNC B0 ;  /* 0x0000000000007941 */ /* 0x000fea0003800000 */
.L_x_62:
        /* <DEDUP_REMOVED lines=8> */
.L_x_74:
[----:B0-----:R-:W0:Y:S01]  /*4380*/  LDS.64 R10, [R22] ;  /* 0x00000000160a7984 */ /* 0x001e220000000a00 */
[----:B------:R-:W-:Y:S01]  /*4390*/  ISETP.GE.U32.AND P0, PT, R3, UR7, PT ;  /* 0x0000000703007c0c */ /* 0x000fe2000bf06070 */
[----:B------:R-:W-:Y:S01]  /*43a0*/  ULDC.64 UR10, c[0x0][0x210] ;  /* 0x00008400000a7ab9 */ /* 0x000fe20000000a00 */
[----:B------:R-:W-:Y:S01]  /*43b0*/  BSSY B0, `(.L_x_71) ;  /* 0x0000053000007945 */ /* 0x000fe20003800000 */
[----:B0-----:R0:W-:Y:S10]  /*43c0*/  STS.64 [R19], R10 ;  /* 0x0000000a13007388 */ /* 0x0011f40000000a00 */
[----:B------:R-:W-:Y:S05]  /*43d0*/  @P0 BRA `(.L_x_72) ;  /* 0x0000000400400947 */ /* 0x000fea0003800000 */
[----:B------:R-:W-:-:S07]  /*43e0*/  IMAD.MOV.U32 R18, RZ, RZ, R3 ;  /* 0x000000ffff127224 */ /* 0x000fce00078e0003 */
.L_x_73:
[----:B-1----:R-:W1:Y:S01]  /*43f0*/  LDC.64 R6, c[0x0][0x218] ;  /* 0x00008600ff067b82 */ /* 0x002e620000000a00 */
[----:B------:R-:W-:Y:S02]  /*4400*/  VIADD R4, R18, UR5 ;  /* 0x0000000512047c36 */ /* 0x000fe40008000000 */
[----:B------:R-:W-:Y:S02]  /*4410*/  IMAD.MOV.U32 R13, RZ, RZ, RZ ;  /* 0x000000ffff0d7224 */ /* 0x000fe400078e00ff */
        /* <DEDUP_REMOVED lines=76> */
.L_x_72:
[----:B------:R-:W-:Y:S05]  /*48e0*/  BSYNC B0 ;  /* 0x0000000000007941 */ /* 0x000fea0003800000 */
.L_x_71:
[----:B------:R-:W-:Y:S01]  /*48f0*/  ULDC.64 UR10, c[0x0][0x218] ;  /* 0x00008600000a7ab9 */ /* 0x000fe20000000a00 */
[----:B------:R-:W-:Y:S01]  /*4900*/  ULEA UR5, UR7, UR5, 0x1 ;  /* 0x0000000507057291 */ /* 0x000fe2000f8e083f */
[----:B-1----:R-:W-:Y:S02]  /*4910*/  IMAD.U32 R7, RZ, RZ, UR10 ;  /* 0x0000000aff077e24 */ /* 0x002fe4000f8e00ff */
[----:B------:R-:W-:Y:S01]  /*4920*/  IMAD.U32 R5, RZ, RZ, UR11 ;  /* 0x0000000bff057e24 */ /* 0x000fe2000f8e00ff */
[----:B------:R-:W-:Y:S02]  /*4930*/  BAR.SYNC.DEFER_BLOCKING 0x0 ;  /* 0x0000000000007b1d */ /* 0x000fe40000010000 */
[----:B------:R-:W-:-:S04]  /*4940*/  ISETP.LE.U32.AND P0, PT, R7, UR5, PT ;  /* 0x0000000507007c0c */ /* 0x000fc8000bf03070 */
[----:B------:R-:W-:-:S13]  /*4950*/  ISETP.GE.U32.AND.EX P0, PT, RZ, R5, PT, P0 ;  /* 0x00000005ff00720c */ /* 0x000fda0003f06100 */
[----:B------:R-:W-:Y:S05]  /*4960*/  @!P0 BRA `(.L_x_74) ;  /* 0xfffffff800848947 */ /* 0x000fea000383ffff */
.L_x_70:
[----:B------:R-:W-:Y:S01]  /*4970*/  UIADD3 UR4, UR4, 0x1, URZ ;  /* 0x0000000104047890 */ /* 0x000fe2000fffe03f */
[----:B------:R-:W-:Y:S01]  /*4980*/  BAR.SYNC.DEFER_BLOCKING 0x0 ;  /* 0x0000000000007b1d */ /* 0x000fe20000010000 */
[----:B------:R-:W-:-:S05]  /*4990*/  USHF.L.U32 UR7, UR7, 0x1, URZ ;  /* 0x0000000107077899 */ /* 0x000fca000800063f */
[----:B------:R-:W-:Y:S02]  /*49a0*/  ULDC UR5, c[0x0][0x230] ;  /* 0x00008c0000057ab9 */ /* 0x000fe40000000800 */
[----:B------:R-:W-:-:S06]  /*49b0*/  UISETP.GE.U32.AND UP0, UPT, UR4, UR5, UPT ;  /* 0x000000050400728c */ /* 0x000fcc000bf06070 */
[----:B------:R-:W-:-:S13]  /*49c0*/  PLOP3.LUT P0, PT, PT, PT, UP0, 0x80, 0x0 ;  /* 0x000000000000781c */ /* 0x000fda0003f0f008 */
[----:B------:R-:W-:Y:S05]  /*49d0*/  @!P0 BRA `(.L_x_75) ;  /* 0xffffffe000a48947 */ /* 0x000fea000383ffff */
.L_x_58:
[----:B------:R-:W-:Y:S01]  /*49e0*/  BAR.SYNC.DEFER_BLOCKING 0x0 ;  /* 0x0000000000007b1d */ /* 0x000fe20000010000 */
[----:B------:R-:W-:-:S04]  /*49f0*/  ISETP.GE.U32.AND P0, PT, R0, R7, PT ;  /* 0x000000070000720c */ /* 0x000fc80003f06070 */
[----:B------:R-:W-:Y:S01]  /*4a00*/  ISETP.GE.U32.AND.EX P0, PT, R2, R5, PT, P0 ;  /* 0x000000050200720c */ /* 0x000fe20003f06100 */
[----:B------:R-:W-:Y:S01]  /*4a10*/  ULDC.64 UR10, c[0x0][0x210] ;  /* 0x00008400000a7ab9 */ /* 0x000fe20000000a00 */
[----:B------:R-:W-:-:S11]  /*4a20*/  ULDC.64 UR8, c[0x0][0x228] ;  /* 0x00008a0000087ab9 */ /* 0x000fd60000000a00 */
[----:B------:R-:W-:Y:S05]  /*4a30*/  @P0 EXIT ;  /* 0x000000000000094d */ /* 0x000fea0003800000 */
.L_x_76:
[----:B-12---:R-:W-:Y:S02]  /*4a40*/  IMAD.MOV.U32 R8, RZ, RZ, R0 ;  /* 0x000000ffff087224 */ /* 0x006fe400078e0000 */
[----:B------:R-:W-:Y:S02]  /*4a50*/  IMAD.MOV.U32 R9, RZ, RZ, R2 ;  /* 0x000000ffff097224 */ /* 0x000fe400078e0002 */
[----:B0-----:R-:W-:-:S04]  /*4a60*/  IMAD.WIDE.U32 R10, R7, UR24, R8 ;  /* 0x00000018070a7c25 */ /* 0x001fc8000f8e0008 */
[----:B------:R-:W-:Y:S01]  /*4a70*/  IMAD R3, R5, UR24, R11 ;  /* 0x0000001805037c24 */ /* 0x000fe2000f8e020b */
        /* <DEDUP_REMOVED lines=29> */
[----:B---3--:R-:W-:Y:S05]  /*4c50*/  @!P0 BRA `(.L_x_76) ;  /* 0xfffffffc00788947 */ /* 0x008fea000383ffff */
[----:B------:R-:W-:Y:S05]  /*4c60*/  EXIT ;  /* 0x000000000000794d */ /* 0x000fea0003800000 */
.L_x_77:
        /* <DEDUP_REMOVED lines=9> */
.L_x_410:


//--------------------- .text.intt_bfield_strided --------------------------
	.section	.text.intt_bfield_strided,"ax",@progbits
	.align	128
        .global         intt_bfield_strided
        .type           intt_bfield_strided,@function
        .size           intt_bfield_strided,(.L_x_411 - intt_bfield_strided)
        .other          intt_bfield_strided,@"STO_CUDA_ENTRY STV_DEFAULT"
intt_bfield_strided:
.text.intt_bfield_strided:
[----:B------:R-:W-:Y:S01]  /*0000*/  LDC R1, c[0x0][0x28] ;  /* 0x00000a00ff017b82 */ /* 0x000fe20000000800 */
[----:B------:R-:W0:Y:S01]  /*0010*/  S2R R2, SR_TID.X ;  /* 0x0000000000027919 */ /* 0x000e220000002100 */
[----:B------:R-:W-:Y:S01]  /*0020*/  ULDC.64 UR4, c[0x0][0x218] ;  /* 0x0000860000047ab9 */ /* 0x000fe20000000a00 */
[----:B------:R-:W-:-:S05]  /*0030*/  ULDC.64 UR20, c[0x0][0x208] ;  /* 0x0000820000147ab9 */ /* 0x000fca0000000a00 */
[----:B------:R-:W1:Y:S01]  /*0040*/  S2UR UR8, SR_CTAID.X ;  /* 0x00000000000879c3 */ /* 0x000e620000002500 */
[----:B------:R-:W-:Y:S01]  /*0050*/  BSSY B0, `(.L_x_78) ;  /* 0x0000025000007945 */ /* 0x000fe20003800000 */
[----:B0-----:R-:W-:-:S04]  /*0060*/  ISETP.GE.U32.AND P0, PT, R2, UR4, PT ;  /* 0x0000000402007c0c */ /* 0x001fc8000bf06070 */
[----:B------:R-:W-:Y:S01]  /*0070*/  ISETP.GE.U32.AND.EX P0, PT, RZ, UR5, PT, P0 ;  /* 0x00000005ff007c0c */ /* 0x000fe2000bf06100 */
[----:B------:R-:W-:-:S12]  /*0080*/  ULDC.64 UR4, c[0x0][0x218] ;  /* 0x0000860000047ab9 */ /* 0x000fd80000000a00 */
[----:B-1----:R-:W-:Y:S05]  /*0090*/  @P0 BRA `(.L_x_79) ;  /* 0x0000000000800947 */ /* 0x002fea0003800000 */
[----:B------:R-:W0:Y:S01]  /*00a0*/  LDC R12, c[0x0][0x230] ;  /* 0x00008c00ff0c7b82 */ /* 0x000e220000000800 */
[----:B------:R-:W-:Y:S02]  /*00b0*/  IMAD.MOV.U32 R13, RZ, RZ, R2 ;  /* 0x000000ffff0d7224 */ /* 0x000fe400078e0002 */
[----:B------:R-:W-:-:S05]  /*00c0*/  IMAD.MOV.U32 R15, RZ, RZ, RZ ;  /* 0x000000ffff0f7224 */ /* 0x000fca00078e00ff */
[----:B------:R-:W1:Y:S01]  /*00d0*/  LDC R0, c[0x0][RZ] ;  /* 0x00000000ff007b82 */ /* 0x000e620000000800 */
[----:B0-----:R-:W-:-:S07]  /*00e0*/  IADD3 R12, -R12, 0x20, RZ ;  /* 0x000000200c0c7810 */ /* 0x001fce0007ffe1ff */
.L_x_80:
[----:B------:R-:W0:Y:S01]  /*00f0*/  BREV R3, R13 ;  /* 0x0000000d00037301 */ /* 0x000e220000000000 */
[----:B------:R-:W-:Y:S01]  /*0100*/  IMAD.U32 R6, RZ, RZ, UR8 ;  /* 0x00000008ff067e24 */ /* 0x000fe2000f8e00ff */
[----:B0-----:R-:W-:-:S04]  /*0110*/  SHF.R.U32.HI R17, RZ, R12, R3 ;  /* 0x0000000cff117219 */ /* 0x001fc80000011603 */
[----:B------:R-:W-:-:S04]  /*0120*/  ISETP.GE.U32.AND P0, PT, R13, R17, PT ;  /* 0x000000110d00720c */ /* 0x000fc80003f06070 */
[----:B------:R-:W-:-:S13]  /*0130*/  ISETP.GE.U32.AND.EX P0, PT, R15, RZ, PT, P0 ;  /* 0x000000ff0f00720c */ /* 0x000fda0003f06100 */
[----:B------:R-:W0:Y:S01]  /*0140*/  @!P0 LDC.64 R10, c[0x0][0x220] ;  /* 0x00008800ff0a8b82 */ /* 0x000e220000000a00 */
[----:B------:R-:W-:-:S07]  /*0150*/  @!P0 IMAD.MOV.U32 R7, RZ, RZ, RZ ;  /* 0x000000ffff078224 */ /* 0x000fce00078e00ff */
[----:B------:R-:W2:Y:S01]  /*0160*/  @!P0 LDC.64 R2, c[0x0][0x210] ;  /* 0x00008400ff028b82 */ /* 0x000ea20000000a00 */
[-C--:B0-----:R-:W-:Y:S02]  /*0170*/  @!P0 IMAD R8, R15, R10.reuse, RZ ;  /* 0x0000000a0f088224 */ /* 0x081fe400078e02ff */
[----:B------:R-:W-:-:S04]  /*0180*/  @!P0 IMAD.WIDE.U32 R4, R13, R10, R6 ;  /* 0x0000000a0d048225 */ /* 0x000fc800078e0006 */
[----:B------:R-:W-:-:S04]  /*0190*/  @!P0 IMAD.WIDE.U32 R6, R17, R10, R6 ;  /* 0x0000000a11068225 */ /* 0x000fc800078e0006 */
[-C--:B------:R-:W-:Y:S01]  /*01a0*/  @!P0 IMAD R9, R13, R11.reuse, R8 ;  /* 0x0000000b0d098224 */ /* 0x080fe200078e0208 */
[-C--:B--2---:R-:W-:Y:S01]  /*01b0*/  @!P0 LEA R8, P1, R4, R2.reuse, 0x3 ;  /* 0x0000000204088211 */ /* 0x084fe200078218ff */
[----:B------:R-:W-:Y:S01]  /*01c0*/  @!P0 IMAD R7, R17, R11, R7 ;  /* 0x0000000b11078224 */ /* 0x000fe200078e0207 */
[----:B------:R-:W-:Y:S01]  /*01d0*/  @!P0 LEA R10, P2, R6, R2, 0x3 ;  /* 0x00000002060a8211 */ /* 0x000fe200078418ff */
[----:B------:R-:W-:-:S03]  /*01e0*/  @!P0 IMAD.IADD R2, R5, 0x1, R9 ;  /* 0x0000000105028824 */ /* 0x000fc600078e0209 */
[-C--:B------:R-:W-:Y:S02]  /*01f0*/  @!P0 LEA.HI.X R11, R6, R3.reuse, R7, 0x3, P2 ;  /* 0x00000003060b8211 */ /* 0x080fe400010f1c07 */
[----:B------:R-:W-:-:S03]  /*0200*/  @!P0 LEA.HI.X R9, R4, R3, R2, 0x3, P1 ;  /* 0x0000000304098211 */ /* 0x000fc600008f1c02 */
[----:B------:R-:W2:Y:S04]  /*0210*/  @!P0 LDG.E.64 R4, desc[UR20][R10.64] ;  /* 0x000000140a048981 */ /* 0x000ea8000c1e1b00 */
[----:B------:R-:W3:Y:S04]  /*0220*/  @!P0 LDG.E.64 R2, desc[UR20][R8.64] ;  /* 0x0000001408028981 */ /* 0x000ee8000c1e1b00 */
[----:B--2---:R0:W-:Y:S04]  /*0230*/  @!P0 STG.E.64 desc[UR20][R8.64], R4 ;  /* 0x0000000408008986 */ /* 0x0041e8000c101b14 */
[----:B---3--:R0:W-:Y:S01]  /*0240*/  @!P0 STG.E.64 desc[UR20][R10.64], R2 ;  /* 0x000000020a008986 */ /* 0x0081e2000c101b14 */
[----:B-1----:R-:W-:-:S05]  /*0250*/  IADD3 R13, P0, R0, R13, RZ ;  /* 0x0000000d000d7210 */ /* 0x002fca0007f1e0ff */
[----:B------:R-:W-:Y:S01]  /*0260*/  IMAD.X R15, RZ, RZ, R15, P0 ;  /* 0x000000ffff0f7224 */ /* 0x000fe200000e060f */
[----:B------:R-:W-:-:S04]  /*0270*/  ISETP.GE.U32.AND P0, PT, R13, UR4, PT ;  /* 0x000000040d007c0c */ /* 0x000fc8000bf06070 */
[----:B------:R-:W-:-:S13]  /*0280*/  ISETP.GE.U32.AND.EX P0, PT, R15, UR5, PT, P0 ;  /* 0x000000050f007c0c */ /* 0x000fda000bf06100 */
[----:B0-----:R-:W-:Y:S05]  /*0290*/  @!P0 BRA `(.L_x_80) ;  /* 0xfffffffc00948947 */ /* 0x001fea000383ffff */
.L_x_79:
[----:B------:R-:W-:Y:S05]  /*02a0*/  BSYNC B0 ;  /* 0x0000000000007941 */ /* 0x000fea0003800000 */
.L_x_78:
        /* <DEDUP_REMOVED lines=8> */
.L_x_82:
[----:B------:R-:W-:Y:S01]  /*0330*/  SHF.R.U32.HI R0, RZ, 0x1, R0 ;  /* 0x00000001ff007819 */ /* 0x000fe20000011600 */
[----:B------:R-:W-:-:S03]  /*0340*/  UIADD3 UR4, UR4, 0x1, URZ ;  /* 0x0000000104047890 */ /* 0x000fc6000fffe03f */
[----:B------:R-:W-:-:S13]  /*0350*/  ISETP.NE.AND P0, PT, R0, RZ, PT ;  /* 0x000000ff0000720c */ /* 0x000fda0003f05270 */
[----:B------:R-:W-:Y:S05]  /*0360*/  @P0 BRA `(.L_x_82) ;  /* 0xfffffffc00f00947 */ /* 0x000fea000383ffff */
.L_x_81:
[----:B------:R-:W-:Y:S01]  /*0370*/  ISETP.NE.AND P0, PT, RZ, UR4, PT ;  /* 0x00000004ff007c0c */ /* 0x000fe2000bf05270 */
[----:B------:R-:W-:-:S12]  /*0380*/  UMOV UR9, 0x1 ;  /* 0x0000000100097882 */ /* 0x000fd80000000000 */
[----:B------:R-:W-:Y:S05]  /*0390*/  @!P0 BRA `(.L_x_83) ;  /* 0x0000002400a48947 */ /* 0x000fea0003800000 */
[----:B------:R-:W-:Y:S01]  /*03a0*/  UMOV UR5, URZ ;  /* 0x0000003f00057c82 */ /* 0x000fe20008000000 */
[----:B------:R-:W-:-:S05]  /*03b0*/  UMOV UR9, 0x1 ;  /* 0x0000000100097882 */ /* 0x000fca0000000000 */
.L_x_94:
[----:B0--3--:R-:W0:Y:S01]  /*03c0*/  S2R R8, SR_TID.X ;  /* 0x0000000000087919 */ /* 0x009e220000002100 */
        /* <DEDUP_REMOVED lines=37> */
.L_x_87:
        /* <DEDUP_REMOVED lines=18> */
[----:B------:R-:W-:Y:S01]  /*0740*/  UIMAD.WIDE.U32.X UR16, UR11, UR13, UR16, UP2 ;  /* 0x0000000d0b1072a5 */ /* 0x000fe200090e0410 */
        /* <DEDUP_REMOVED lines=81> */
.L_x_86:
        /* <DEDUP_REMOVED lines=12> */
[----:B------:R-:W-:Y:S01]  /*0d20*/  UMOV UR14, 0x400 ;  /* 0x00000400000e7882 */ /* 0x000fe20000000000 */
[----:B------:R-:W-:Y:S02]  /*0d30*/  UISETP.LT.U32.AND.EX UP0, UPT, UR19, UR15, UPT, UP0 ;  /* 0x0000000f1300728c */ /* 0x000fe4000bf01100 */
[----:B------:R-:W-:Y:S02]  /*0d40*/  UIADD3.X UR15, URZ, URZ, URZ, UP1, !UPT ;  /* 0x0000003f3f0f7290 */ /* 0x000fe40008ffe43f */
[----:B------:R-:W-:Y:S02]  /*0d50*/  USEL UR16, URZ, 0x1, !UP0 ;  /* 0x000000013f107887 */ /* 0x000fe4000c000000 */
[----:B0-----:R-:W-:-:S02]  /*0d60*/  ULEA UR22, UR22, UR14, 0x18 ;  /* 0x0000000e16167291 */ /* 0x001fc4000f8ec03f */
[----:B------:R-:W-:Y:S01]  /*0d70*/  UIADD3 UR16, UP0, UP1, -UR16, UR18, -UR19 ;  /* 0x0000001210107290 */ /* 0x000fe2000f91e913 */
[----:B------:R-:W-:Y:S01]  /*0d80*/  UMOV UR14, UR17 ;  /* 0x00000011000e7c82 */ /* 0x000fe20008000000 */
[----:B------:R-:W-:Y:S02]  /*0d90*/  ULEA UR22, UR6, UR22, 0x3 ;  /* 0x0000001606167291 */ /* 0x000fe4000f8e183f */
[----:B------:R-:W-:Y:S02]  /*0da0*/  UIMAD.WIDE.U32.X UR6, UR11, UR13, UR14, UP2 ;  /* 0x0000000d0b0672a5 */ /* 0x000fe400090e040e */
[----:B------:R-:W-:Y:S02]  /*0db0*/  UIADD3.X UR15, UR23, -0x1, UR19, UP0, UP1 ;  /* 0xffffffff170f7890 */ /* 0x000fe400087e2413 */
[----:B------:R-:W-:Y:S02]  /*0dc0*/  UISETP.NE.AND UP1, UPT, UR25, 0x1, UPT ;  /* 0x000000011900788c */ /* 0x000fe4000bf25270 */
[----:B------:R-:W-:Y:S01]  /*0dd0*/  UISETP.LT.U32.AND UP0, UPT, UR6, UR16, UPT ;  /* 0x000000100600728c */ /* 0x000fe2000bf01070 */
[----:B------:R0:W-:Y:S03]  /*0de0*/  STS.64 [UR22], R2 ;  /* 0x00000002ff007988 */ /* 0x0001e60008000a16 */
[----:B------:R-:W-:Y:S01]  /*0df0*/  UISETP.LT.U32.AND.EX UP0, UPT, UR7, UR15, UPT, UP0 ;  /* 0x0000000f0700728c */ /* 0x000fe2000bf01100 */
[----:B------:R-:W-:-:S03]  /*0e00*/  PLOP3.LUT P0, PT, PT, PT, UP1, 0x80, 0x0 ;  /* 0x000000000000781c */ /* 0x000fc60003f0f018 */
[----:B------:R-:W-:Y:S02]  /*0e10*/  USEL UR13, URZ, 0x1, !UP0 ;  /* 0x000000013f0d7887 */ /* 0x000fe4000c000000 */
[----:B------:R-:W-:Y:S02]  /*0e20*/  USEL UR14, URZ, 0xffffffff, !UP0 ;  /* 0xffffffff3f0e7887 */ /* 0x000fe4000c000000 */
[----:B------:R-:W-:-:S04]  /*0e30*/  UIADD3 UR16, UP0, UP2, UR13, UR6, -UR16 ;  /* 0x000000060d107290 */ /* 0x000fc8000fa1e810 */
[----:B------:R-:W-:Y:S02]  /*0e40*/  UIADD3.X UR17, UR14, UR7, ~UR15, UP0, UP2 ;  /* 0x000000070e117290 */ /* 0x000fe400087e4c0f */
[----:B0-----:R-:W-:Y:S10]  /*0e50*/  @!P0 BRA `(.L_x_85) ;  /* 0x0000000000708947 */ /* 0x001ff40003800000 */
        /* <DEDUP_REMOVED lines=9> */
[----:B------:R-:W-:-:S03]  /*0ef0*/  UIADD3.X UR14, UR7, UR6, URZ, UP3, !UPT ;  /* 0x00000006070e7290 */ /* 0x000fc60009ffe43f */
[----:B------:R-:W-:Y:S01]  /*0f00*/  UMOV UR6, UR15 ;  /* 0x0000000f00067c82 */ /* 0x000fe20008000000 */
[----:B------:R-:W-:Y:S02]  /*0f10*/  UISETP.LT.U32.AND.EX UP0, UPT, UR14, UR7, UPT, UP0 ;  /* 0x000000070e00728c */ /* 0x000fe4000bf01100 */
[----:B------:R-:W-:Y:S02]  /*0f20*/  UIADD3.X UR7, URZ, URZ, URZ, UP1, !UPT ;  /* 0x0000003f3f077290 */ /* 0x000fe40008ffe43f */
[----:B------:R-:W-:-:S04]  /*0f30*/  USEL UR13, URZ, 0x1, !UP0 ;  /* 0x000000013f0d7887 */ /* 0x000fc8000c000000 */
[----:B------:R-:W-:Y:S02]  /*0f40*/  UIADD3 UR13, UP0, UP1, -UR13, UR10, -UR14 ;  /* 0x0000000a0d0d7290 */ /* 0x000fe4000f91e90e */
[----:B------:R-:W-:Y:S02]  /*0f50*/  UIMAD.WIDE.U32.X UR10, UR11, UR17, UR6, UP2 ;  /* 0x000000110b0a72a5 */ /* 0x000fe400090e0406 */
[----:B------:R-:W-:Y:S02]  /*0f60*/  UIADD3.X UR7, UR23, -0x1, UR14, UP0, UP1 ;  /* 0xffffffff17077890 */ /* 0x000fe400087e240e */
[----:B------:R-:W-:Y:S02]  /*0f70*/  UISETP.LT.U32.AND UP0, UPT, UR10, UR13, UPT ;  /* 0x0000000d0a00728c */ /* 0x000fe4000bf01070 */
[----:B------:R-:W-:Y:S02]  /*0f80*/  UISETP.NE.AND UP1, UPT, UR25, 0x2, UPT ;  /* 0x000000021900788c */ /* 0x000fe4000bf25270 */
[----:B------:R-:W-:-:S04]  /*0f90*/  UISETP.LT.U32.AND.EX UP0, UPT, UR11, UR7, UPT, UP0 ;  /* 0x000000070b00728c */ /* 0x000fc8000bf01100 */
[----:B------:R-:W-:Y:S01]  /*0fa0*/  USEL UR6, URZ, 0x1, !UP0 ;  /* 0x000000013f067887 */ /* 0x000fe2000c000000 */
[----:B------:R-:W-:Y:S01]  /*0fb0*/  PLOP3.LUT P0, PT, PT, PT, UP1, 0x80, 0x0 ;  /* 0x000000000000781c */ /* 0x000fe20003f0f018 */
[----:B------:R-:W-:Y:S02]  /*0fc0*/  USEL UR14, URZ, 0xffffffff, !UP0 ;  /* 0xffffffff3f0e7887 */ /* 0x000fe4000c000000 */
[----:B------:R-:W-:-:S04]  /*0fd0*/  UIADD3 UR6, UP0, UP2, UR6, UR10, -UR13 ;  /* 0x0000000a06067290 */ /* 0x000fc8000fa1e80d */
[----:B------:R-:W-:Y:S02]  /*0fe0*/  UIADD3.X UR7, UR14, UR11, ~UR7, UP0, UP2 ;  /* 0x0000000b0e077290 */ /* 0x000fe400087e4c07 */
[----:B------:R-:W-:-:S04]  /*0ff0*/  IMAD.U32 R4, RZ, RZ, UR6 ;  /* 0x00000006ff047e24 */ /* 0x000fc8000f8e00ff */
[----:B------:R-:W-:-:S05]  /*1000*/  IMAD.U32 R5, RZ, RZ, UR7 ;  /* 0x00000007ff057e24 */ /* 0x000fca000f8e00ff */
[----:B------:R0:W-:Y:S02]  /*1010*/  @P0 STS.64 [UR22+0x10], R4 ;  /* 0x00001004ff000988 */ /* 0x0001e40008000a16 */
.L_x_85:
[----:B------:R-:W-:Y:S05]  /*1020*/  BSYNC B0 ;  /* 0x0000000000007941 */ /* 0x000fea0003800000 */
.L_x_84:
[----:B------:R-:W-:Y:S01]  /*1030*/  USHF.L.U32 UR9, UR9, 0x1, URZ ;  /* 0x0000000109097899 */ /* 0x000fe2000800063f */
[----:B------:R-:W-:Y:S05]  /*1040*/  BAR.SYNC.DEFER_BLOCKING 0x0 ;  /* 0x0000000000007b1d */ /* 0x000fea0000010000 */
[----:B------:R-:W-:Y:S01]  /*1050*/  IMAD R0, R8, UR9, RZ ;  /* 0x0000000908007c24 */ /* 0x000fe2000f8e02ff */
[----:B------:R-:W-:Y:S01]  /*1060*/  ULDC.64 UR6, c[0x0][0x218] ;  /* 0x0000860000067ab9 */ /* 0x000fe20000000a00 */
[----:B------:R-:W-:Y:S01]  /*1070*/  ULDC.64 UR14, c[0x0][0x210] ;  /* 0x00008400000e7ab9 */ /* 0x000fe20000000a00 */
[----:B------:R-:W-:Y:S02]  /*1080*/  BSSY B0, `(.L_x_88) ;  /* 0x0000195000007945 */ /* 0x000fe40003800000 */
[----:B------:R-:W-:-:S04]  /*1090*/  ISETP.GE.U32.AND P0, PT, R0, UR6, PT ;  /* 0x0000000600007c0c */ /* 0x000fc8000bf06070 */
[----:B------:R-:W-:-:S13]  /*10a0*/  ISETP.GE.U32.AND.EX P0, PT, RZ, UR7, PT, P0 ;  /* 0x00000007ff007c0c */ /* 0x000fda000bf06100 */
[----:B------:R-:W-:Y:S05]  /*10b0*/  @P0 BRA `(.L_x_89) ;  /* 0x0000001800440947 */ /* 0x000fea0003800000 */
[----:B------:R-:W-:Y:S05]  /*10c0*/  @!P1 BRA `(.L_x_89) ;  /* 0x0000001800409947 */ /* 0x000fea0003800000 */
[----:B------:R-:W-:Y:S01]  /*10d0*/  UIADD3 UR6, UR12, -0x1, URZ ;  /* 0xffffffff0c067890 */ /* 0x000fe2000fffe03f */
[----:B0-----:R-:W-:-:S04]  /*10e0*/  IMAD.U32 R3, RZ, RZ, UR9 ;  /* 0x00000009ff037e24 */ /* 0x001fc8000f8e00ff */
[----:B------:R-:W-:Y:S02]  /*10f0*/  IMAD R3, R3, UR24, RZ ;  /* 0x0000001803037c24 */ /* 0x000fe4000f8e02ff */
[----:B------:R-:W-:-:S05]  /*1100*/  IMAD.U32 R2, RZ, RZ, UR6 ;  /* 0x00000006ff027e24 */ /* 0x000fca000f8e00ff */
[----:B------:R-:W-:-:S13]  /*1110*/  ISETP.GE.U32.AND P3, PT, R2, 0x3, PT ;  /* 0x000000030200780c */ /* 0x000fda0003f66070 */
.L_x_93:
[----:B---3--:R-:W-:Y:S01]  /*1120*/  IMAD.MOV.U32 R5, RZ, RZ, RZ ;  /* 0x000000ffff057224 */ /* 0x008fe200078e00ff */
[----:B012---:R-:W-:Y:S06]  /*1130*/  @!P3 BRA `(.L_x_90) ;  /* 0x0000000c0068b947 */ /* 0x007fec0003800000 */
[----:B------:R-:W0:Y:S01]  /*1140*/  S2R R7, SR_CgaCtaId ;  /* 0x0000000000077919 */ /* 0x000e220000008800 */
[----:B------:R-:W-:Y:S01]  /*1150*/  ULOP3.LUT UR6, UR12, 0x3, URZ, 0xc0, !UPT ;  /* 0x000000030c067892 */ /* 0x000fe2000f8ec03f */
[----:B------:R-:W-:Y:S01]  /*1160*/  MOV R2, 0x400 ;  /* 0x0000040000027802 */ /* 0x000fe20000000f00 */
[----:B------:R-:W-:Y:S02]  /*1170*/  IMAD.MOV.U32 R5, RZ, RZ, RZ ;  /* 0x000000ffff057224 */ /* 0x000fe400078e00ff */
[----:B------:R-:W-:-:S06]  /*1180*/  UIADD3 UR6, -UR6, UR12, URZ ;  /* 0x0000000c06067290 */ /* 0x000fcc000fffe13f */
[----:B------:R-:W-:Y:S01]  /*1190*/  IMAD.U32 R4, RZ, RZ, UR6 ;  /* 0x00000006ff047e24 */ /* 0x000fe2000f8e00ff */
[----:B0-----:R-:W-:-:S07]  /*11a0*/  LEA R2, R7, R2, 0x18 ;  /* 0x0000000207027211 */ /* 0x001fce00078ec0ff */
.L_x_91:
[----:B0-----:R-:W0:Y:S01]  /*11b0*/  LDC.64 R6, c[0x0][0x220] ;  /* 0x00008800ff067b82 */ /* 0x001e220000000a00 */
[----:B------:R-:W-:Y:S01]  /*11c0*/  IMAD.IADD R24, R5, 0x1, R0 ;  /* 0x0000000105187824 */ /* 0x000fe200078e0200 */
[----:B------:R-:W-:Y:S01]  /*11d0*/  UMOV UR6, UR8 ;  /* 0x0000000800067c82 */ /* 0x000fe20008000000 */
[----:B------:R-:W-:Y:S02]  /*11e0*/  UMOV UR7, URZ ;  /* 0x0000003f00077c82 */ /* 0x000fe40008000000 */
[----:B------:R-:W-:-:S04]  /*11f0*/  VIADD R11, R24, UR12 ;  /* 0x0000000c180b7c36 */ /* 0x000fc80008000000 */
[----:B0-----:R-:W-:-:S04]  /*1200*/  IMAD.WIDE.U32 R8, R11, R6, UR6 ;  /* 0x000000060b087e25 */ /* 0x001fc8000f8e0006 */
[----:B------:R-:W-:Y:S01]  /*1210*/  IMAD R11, R11, R7, R9 ;  /* 0x000000070b0b7224 */ /* 0x000fe200078e0209 */
[----:B------:R-:W-:-:S04]  /*1220*/  LEA R22, P0, R8, UR14, 0x3 ;  /* 0x0000000e08167c11 */ /* 0x000fc8000f8018ff */
[----:B------:R-:W-:-:S05]  /*1230*/  LEA.HI.X R23, R8, UR15, R11, 0x3, P0 ;  /* 0x0000000f08177c11 */ /* 0x000fca00080f1c0b */
[----:B------:R-:W2:Y:S01]  /*1240*/  LDG.E.64 R18, desc[UR20][R22.64] ;  /* 0x0000001416127981 */ /* 0x000ea2000c1e1b00 */
[----:B------:R-:W-:-:S04]  /*1250*/  IMAD.WIDE.U32 R8, R24, R6, UR6 ;  /* 0x0000000618087e25 */ /* 0x000fc8000f8e0006 */
[----:B------:R-:W-:Y:S01]  /*1260*/  IMAD R9, R24, R7, R9 ;  /* 0x0000000718097224 */ /* 0x000fe200078e0209 */
[----:B------:R-:W-:-:S04]  /*1270*/  LEA R20, P0, R8, UR14, 0x3 ;  /* 0x0000000e08147c11 */ /* 0x000fc8000f8018ff */
[----:B------:R-:W-:-:S05]  /*1280*/  LEA.HI.X R21, R8, UR15, R9, 0x3, P0 ;  /* 0x0000000f08157c11 */ /* 0x000fca00080f1c09 */
[----:B------:R-:W3:Y:S01]  /*1290*/  LDG.E.64 R12, desc[UR20][R20.64] ;  /* 0x00000014140c7981 */ /* 0x000ee2000c1e1b00 */
[----:B------:R-:W-:-:S05]  /*12a0*/  IMAD R26, R5, 0x8, R2 ;  /* 0x00000008051a7824 */ /* 0x000fca00078e0202 */
[----:B------:R-:W2:Y:S02]  /*12b0*/  LDS.128 R8, [R26] ;  /* 0x000000001a087984 */ /* 0x000ea40000000c00 */
[----:B--2---:R-:W-:-:S04]  /*12c0*/  IMAD.WIDE.U32 R16, R9, R18, RZ ;  /* 0x0000001209107225 */ /* 0x004fc800078e00ff */
[----:B------:R-:W-:-:S04]  /*12d0*/  IMAD.WIDE.U32 R14, R8, R18, RZ ;  /* 0x00000012080e7225 */ /* 0x000fc800078e00ff */
[----:B------:R-:W-:Y:S01]  /*12e0*/  IMAD.WIDE.U32 R16, P2, R19, R8, R16 ;  /* 0x0000000813107225 */ /* 0x000fe20007840010 */
[----:B------:R-:W-:-:S03]  /*12f0*/  IADD3 R25, P1, RZ, R14, RZ ;  /* 0x0000000eff197210 */ /* 0x000fc60007f3e0ff */
[----:B------:R-:W-:Y:S01]  /*1300*/  VIADD R18, R24, 0x1 ;  /* 0x0000000118127836 */ /* 0x000fe20000000000 */
        /* <DEDUP_REMOVED lines=16> */
[----:B------:R-:W-:Y:S01]  /*1410*/  IADD3.X R9, R9, R15, ~R27, P0, P1 ;  /* 0x0000000f09097210 */ /* 0x000fe200007e2c1b */
[----:B------:R-:W-:Y:S01]  /*1420*/  VIADD R27, R18, UR12 ;  /* 0x0000000c121b7c36 */ /* 0x000fe20008000000 */
[----:B---3--:R-:W-:-:S04]  /*1430*/  ISETP.GE.U32.AND P0, PT, R12, R19, PT ;  /* 0x000000130c00720c */ /* 0x008fc80003f06070 */
[----:B------:R-:W-:-:S04]  /*1440*/  ISETP.GE.U32.AND.EX P0, PT, R13, R9, PT, P0 ;  /* 0x000000090d00720c */ /* 0x000fc80003f06100 */
[----:B------:R-:W-:Y:S02]  /*1450*/  SEL R14, RZ, 0x1, P0 ;  /* 0x00000001ff0e7807 */ /* 0x000fe40000000000 */
[----:B------:R-:W-:Y:S02]  /*1460*/  SEL R8, RZ, 0xffffffff, P0 ;  /* 0xffffffffff087807 */ /* 0x000fe40000000000 */
[----:B------:R-:W-:Y:S02]  /*1470*/  IADD3 R16, P0, R12, R19, RZ ;  /* 0x000000130c107210 */ /* 0x000fe40007f1e0ff */
[----:B------:R-:W-:-:S03]  /*1480*/  IADD3 R14, P1, P2, R14, R12, -R19 ;  /* 0x0000000c0e0e7210 */ /* 0x000fc60007a3e813 */
[--C-:B------:R-:W-:Y:S01]  /*1490*/  IMAD.X R17, R13, 0x1, R9.reuse, P0 ;  /* 0x000000010d117824 */ /* 0x100fe200000e0609 */
[----:B------:R-:W-:Y:S02]  /*14a0*/  ISETP.GT.U32.AND P0, PT, R16, RZ, PT ;  /* 0x000000ff1000720c */ /* 0x000fe40003f04070 */
[----:B------:R-:W-:Y:S01]  /*14b0*/  IADD3.X R15, R8, R13, ~R9, P1, P2 ;  /* 0x0000000d080f7210 */ /* 0x000fe20000fe4c09 */
[----:B------:R-:W-:Y:S01]  /*14c0*/  IMAD.WIDE.U32 R12, R27, R6, UR6 ;  /* 0x000000061b0c7e25 */ /* 0x000fe2000f8e0006 */
[----:B------:R-:W-:Y:S02]  /*14d0*/  ISETP.LT.U32.AND P1, PT, R16, R19, PT ;  /* 0x000000131000720c */ /* 0x000fe40003f21070 */
[----:B------:R-:W-:Y:S01]  /*14e0*/  ISETP.GT.U32.AND.EX P0, PT, R17, -0x1, PT, P0 ;  /* 0xffffffff1100780c */ /* 0x000fe20003f04100 */
[----:B------:R-:W-:-:S03]  /*14f0*/  IMAD R27, R27, R7, R13 ;  /* 0x000000071b1b7224 */ /* 0x000fc600078e020d */
        /* <DEDUP_REMOVED lines=8> */
[----:B------:R1:W-:Y:S04]  /*1580*/  STG.E.64 desc[UR20][R22.64], R14 ;  /* 0x0000000e16007986 */ /* 0x0003e8000c101b14 */
[----:B0-----:R-:W2:Y:S01]  /*1590*/  LDG.E.64 R16, desc[UR20][R8.64] ;  /* 0x0000001408107981 */ /* 0x001ea2000c1e1b00 */
[----:B------:R-:W-:-:S04]  /*15a0*/  IMAD.WIDE.U32 R12, R18, R6, UR6 ;  /* 0x00000006120c7e25 */ /* 0x000fc8000f8e0006 */
[----:B------:R-:W-:Y:S01]  /*15b0*/  IMAD R13, R18, R7, R13 ;  /* 0x00000007120d7224 */ /* 0x000fe200078e020d */
[----:B------:R-:W-:-:S04]  /*15c0*/  LEA R28, P0, R12, UR14, 0x3 ;  /* 0x0000000e0c1c7c11 */ /* 0x000fc8000f8018ff */
[----:B------:R-:W-:-:S05]  /*15d0*/  LEA.HI.X R29, R12, UR15, R13, 0x3, P0 ;  /* 0x0000000f0c1d7c11 */ /* 0x000fca00080f1c0d */
[----:B------:R-:W3:Y:S01]  /*15e0*/  LDG.E.64 R18, desc[UR20][R28.64] ;  /* 0x000000141c127981 */ /* 0x000ee2000c1e1b00 */
[----:B--2---:R-:W-:-:S04]  /*15f0*/  IMAD.WIDE.U32 R12, R11, R16, RZ ;  /* 0x000000100b0c7225 */ /* 0x004fc800078e00ff */
[----:B-1----:R-:W-:-:S04]  /*1600*/  IMAD.WIDE.U32 R14, R10, R16, RZ ;  /* 0x000000100a0e7225 */ /* 0x002fc800078e00ff */
        /* <DEDUP_REMOVED lines=17> */
[----:B------:R-:W-:Y:S01]  /*1720*/  IADD3 R15, P0, P1, R15, R10, -R21 ;  /* 0x0000000a0f0f7210 */ /* 0x000fe2000791e815 */
[----:B------:R-:W-:-:S03]  /*1730*/  VIADD R21, R16, UR12 ;  /* 0x0000000c10157c36 */ /* 0x000fc60008000000 */
[----:B------:R-:W-:Y:S02]  /*1740*/  IADD3.X R23, R23, R11, ~R13, P0, P1 ;  /* 0x0000000b17177210 */ /* 0x000fe400007e2c0d */
[CC--:B---3--:R-:W-:Y:S02]  /*1750*/  IADD3 R13, P0, R18.reuse, R15.reuse, RZ ;  /* 0x0000000f120d7210 */ /* 0x0c8fe40007f1e0ff */
[----:B------:R-:W-:Y:S02]  /*1760*/  ISETP.GE.U32.AND P1, PT, R18, R15, PT ;  /* 0x0000000f1200720c */ /* 0x000fe40003f26070 */
[----:B------:R-:W-:Y:S01]  /*1770*/  ISETP.GT.U32.AND P2, PT, R13, RZ, PT ;  /* 0x000000ff0d00720c */ /* 0x000fe20003f44070 */
[C---:B------:R-:W-:Y:S01]  /*1780*/  IMAD.X R17, R19.reuse, 0x1, R23, P0 ;  /* 0x0000000113117824 */ /* 0x040fe200000e0617 */
[----:B------:R-:W-:Y:S02]  /*1790*/  ISETP.GE.U32.AND.EX P1, PT, R19, R23, PT, P1 ;  /* 0x000000171300720c */ /* 0x000fe40003f26110 */
[----:B------:R-:W-:-:S02]  /*17a0*/  ISETP.LT.U32.AND P0, PT, R13, R15, PT ;  /* 0x0000000f0d00720c */ /* 0x000fc40003f01070 */
[C---:B------:R-:W-:Y:S02]  /*17b0*/  ISETP.GT.U32.AND.EX P2, PT, R17.reuse, -0x1, PT, P2 ;  /* 0xffffffff1100780c */ /* 0x040fe40003f44120 */
[----:B------:R-:W-:Y:S02]  /*17c0*/  SEL R11, RZ, 0x1, P1 ;  /* 0x00000001ff0b7807 */ /* 0x000fe40000800000 */
[----:B------:R-:W-:Y:S02]  /*17d0*/  ISETP.LT.U32.OR.EX P0, PT, R17, R23, P2, P0 ;  /* 0x000000171100720c */ /* 0x000fe40001701500 */
[----:B------:R-:W-:Y:S01]  /*17e0*/  IADD3 R10, P5, P4, R11, R18, -R15 ;  /* 0x000000120b0a7210 */ /* 0x000fe20007cbe80f */
[C---:B------:R-:W-:Y:S01]  /*17f0*/  IMAD.WIDE.U32 R14, R21.reuse, R6, UR6 ;  /* 0x00000006150e7e25 */ /* 0x040fe2000f8e0006 */
[----:B------:R-:W-:Y:S02]  /*1800*/  SEL R18, RZ, 0x1, !P0 ;  /* 0x00000001ff127807 */ /* 0x000fe40004000000 */
[----:B------:R-:W-:Y:S01]  /*1810*/  SEL R11, RZ, 0xffffffff, P1 ;  /* 0xffffffffff0b7807 */ /* 0x000fe20000800000 */
[----:B------:R-:W-:Y:S01]  /*1820*/  IMAD R21, R21, R7, R15 ;  /* 0x0000000715157224 */ /* 0x000fe200078e020f */
[----:B------:R-:W-:-:S02]  /*1830*/  IADD3 R18, P1, -R18, R13, RZ ;  /* 0x0000000d12127210 */ /* 0x000fc40007f3e1ff */
[----:B------:R-:W-:Y:S02]  /*1840*/  SEL R20, RZ, 0xffffffff, !P0 ;  /* 0xffffffffff147807 */ /* 0x000fe40004000000 */
[C---:B------:R-:W-:Y:S02]  /*1850*/  LEA R12, P2, R14.reuse, UR14, 0x3 ;  /* 0x0000000e0e0c7c11 */ /* 0x040fe4000f8418ff */
[----:B------:R-:W-:Y:S01]  /*1860*/  IADD3.X R11, R11, R19, ~R23, P5, P4 ;  /* 0x000000130b0b7210 */ /* 0x000fe20002fe8c17 */
[----:B------:R-:W-:Y:S01]  /*1870*/  IMAD.X R19, R17, 0x1, ~R20, P1 ;  /* 0x0000000111137824 */ /* 0x000fe200008e0e14 */
[----:B------:R-:W-:-:S04]  /*1880*/  LEA.HI.X R13, R14, UR15, R21, 0x3, P2 ;  /* 0x0000000f0e0d7c11 */ /* 0x000fc800090f1c15 */
[----:B------:R0:W-:Y:S04]  /*1890*/  STG.E.64 desc[UR20][R28.64], R18 ;  /* 0x000000121c007986 */ /* 0x0001e8000c101b14 */
[----:B------:R-:W-:Y:S04]  /*18a0*/  STG.E.64 desc[UR20][R8.64], R10 ;  /* 0x0000000a08007986 */ /* 0x000fe8000c101b14 */
[----:B------:R-:W2:Y:S01]  /*18b0*/  LDG.E.64 R14, desc[UR20][R12.64] ;  /* 0x000000140c0e7981 */ /* 0x000ea2000c1e1b00 */
[----:B------:R-:W-:-:S03]  /*18c0*/  IMAD.WIDE.U32 R20, R16, R6, UR6 ;  /* 0x0000000610147e25 */ /* 0x000fc6000f8e0006 */
[----:B------:R-:W2:Y:S01]  /*18d0*/  LDS.128 R8, [R26+0x10] ;  /* 0x000010001a087984 */ /* 0x000ea20000000c00 */
[----:B------:R-:W-:Y:S01]  /*18e0*/  IMAD R17, R16, R7, R21 ;  /* 0x0000000710117224 */ /* 0x000fe200078e0215 */
[----:B------:R-:W-:-:S04]  /*18f0*/  LEA R16, P0, R20, UR14, 0x3 ;  /* 0x0000000e14107c11 */ /* 0x000fc8000f8018ff */
[----:B------:R-:W-:-:S05]  /*1900*/  LEA.HI.X R17, R20, UR15, R17, 0x3, P0 ;  /* 0x0000000f14117c11 */ /* 0x000fca00080f1c11 */
[----:B0-----:R-:W3:Y:S01]  /*1910*/  LDG.E.64 R18, desc[UR20][R16.64] ;  /* 0x0000001410127981 */ /* 0x001ee2000c1e1b00 */
        /* <DEDUP_REMOVED lines=21> */
[CC--:B---3--:R-:W-:Y:S02]  /*1a70*/  ISETP.GE.U32.AND P1, PT, R18.reuse, R9.reuse, PT ;  /* 0x000000091200720c */ /* 0x0c8fe40003f26070 */
[----:B------:R-:W-:Y:S02]  /*1a80*/  IADD3 R20, P0, R18, R9, RZ ;  /* 0x0000000912147210 */ /* 0x000fe40007f1e0ff */
[C---:B------:R-:W-:Y:S02]  /*1a90*/  ISETP.GE.U32.AND.EX P1, PT, R19.reuse, R23, PT, P1 ;  /* 0x000000171300720c */ /* 0x040fe40003f26110 */
[----:B------:R-:W-:Y:S01]  /*1aa0*/  ISETP.GT.U32.AND P2, PT, R20, RZ, PT ;  /* 0x000000ff1400720c */ /* 0x000fe20003f44070 */
[----:B------:R-:W-:Y:S01]  /*1ab0*/  IMAD.X R21, R19, 0x1, R23, P0 ;  /* 0x0000000113157824 */ /* 0x000fe200000e0617 */
[----:B------:R-:W-:-:S02]  /*1ac0*/  SEL R15, RZ, 0x1, P1 ;  /* 0x00000001ff0f7807 */ /* 0x000fc40000800000 */
[----:B------:R-:W-:Y:S02]  /*1ad0*/  ISETP.LT.U32.AND P0, PT, R20, R9, PT ;  /* 0x000000091400720c */ /* 0x000fe40003f01070 */
[----:B------:R-:W-:Y:S02]  /*1ae0*/  ISETP.GT.U32.AND.EX P2, PT, R21, -0x1, PT, P2 ;  /* 0xffffffff1500780c */ /* 0x000fe40003f44120 */
[----:B------:R-:W-:Y:S01]  /*1af0*/  IADD3 R14, P5, P4, R15, R18, -R9 ;  /* 0x000000120f0e7210 */ /* 0x000fe20007cbe809 */
[----:B------:R-:W-:Y:S01]  /*1b00*/  VIADD R9, R24, UR12 ;  /* 0x0000000c18097c36 */ /* 0x000fe20008000000 */
[----:B------:R-:W-:Y:S02]  /*1b10*/  SEL R15, RZ, 0xffffffff, P1 ;  /* 0xffffffffff0f7807 */ /* 0x000fe40000800000 */
[----:B------:R-:W-:Y:S02]  /*1b20*/  ISETP.LT.U32.OR.EX P0, PT, R21, R23, P2, P0 ;  /* 0x000000171500720c */ /* 0x000fe40001701500 */
[----:B------:R-:W-:Y:S01]  /*1b30*/  IADD3.X R15, R15, R19, ~R23, P5, P4 ;  /* 0x000000130f0f7210 */ /* 0x000fe20002fe8c17 */
[----:B------:R-:W-:Y:S01]  /*1b40*/  IMAD.WIDE.U32 R18, R9, R6, UR6 ;  /* 0x0000000609127e25 */ /* 0x000fe2000f8e0006 */
[----:B------:R-:W-:-:S02]  /*1b50*/  SEL R23, RZ, 0x1, !P0 ;  /* 0x00000001ff177807 */ /* 0x000fc40004000000 */
[----:B------:R-:W-:Y:S01]  /*1b60*/  SEL R22, RZ, 0xffffffff, !P0 ;  /* 0xffffffffff167807 */ /* 0x000fe20004000000 */
[----:B------:R-:W-:Y:S01]  /*1b70*/  IMAD R9, R9, R7, R19 ;  /* 0x0000000709097224 */ /* 0x000fe200078e0213 */
[----:B------:R-:W-:Y:S02]  /*1b80*/  IADD3 R20, P1, -R23, R20, RZ ;  /* 0x0000001417147210 */ /* 0x000fe40007f3e1ff */
[----:B------:R-:W-:-:S03]  /*1b90*/  LEA R8, P2, R18, UR14, 0x3 ;  /* 0x0000000e12087c11 */ /* 0x000fc6000f8418ff */
[----:B------:R-:W-:Y:S01]  /*1ba0*/  IMAD.X R21, R21, 0x1, ~R22, P1 ;  /* 0x0000000115157824 */ /* 0x000fe200008e0e16 */
[----:B------:R-:W-:-:S04]  /*1bb0*/  LEA.HI.X R9, R18, UR15, R9, 0x3, P2 ;  /* 0x0000000f12097c11 */ /* 0x000fc800090f1c09 */
[----:B------:R0:W-:Y:S04]  /*1bc0*/  STG.E.64 desc[UR20][R16.64], R20 ;  /* 0x0000001410007986 */ /* 0x0001e8000c101b14 */
[----:B------:R1:W-:Y:S04]  /*1bd0*/  STG.E.64 desc[UR20][R12.64], R14 ;  /* 0x0000000e0c007986 */ /* 0x0003e8000c101b14 */
[----:B------:R-:W2:Y:S01]  /*1be0*/  LDG.E.64 R18, desc[UR20][R8.64] ;  /* 0x0000001408127981 */ /* 0x000ea2000c1e1b00 */
[----:B------:R-:W-:-:S04]  /*1bf0*/  IMAD.WIDE.U32 R22, R24, R6, UR6 ;  /* 0x0000000618167e25 */ /* 0x000fc8000f8e0006 */
[----:B------:R-:W-:Y:S01]  /*1c00*/  IMAD R7, R24, R7, R23 ;  /* 0x0000000718077224 */ /* 0x000fe200078e0217 */
        /* <DEDUP_REMOVED lines=8> */
[----:B0-----:R-:W-:-:S03]  /*1c90*/  IADD3 R17, P1, RZ, R28, RZ ;  /* 0x0000001cff117210 */ /* 0x001fc60007f3e0ff */
[----:B-1----:R-:W-:Y:S01]  /*1ca0*/  IMAD.MOV.U32 R12, RZ, RZ, R27 ;  /* 0x000000ffff0c7224 */ /* 0x002fe200078e001b */
[----:B------:R-:W-:Y:S02]  /*1cb0*/  IADD3 R13, P4, R29, R26, RZ ;  /* 0x0000001a1d0d7210 */ /* 0x000fe40007f9e0ff */
[----:B------:R-:W-:-:S03]  /*1cc0*/  ISETP.LT.U32.AND P0, PT, R17, R28, PT ;  /* 0x0000001c1100720c */ /* 0x000fc60003f01070 */
[----:B------:R-:W-:-:S05]  /*1cd0*/  IMAD.X R28, R13, 0x1, R28, P1 ;  /* 0x000000010d1c7824 */ /* 0x000fca00008e061c */
        /* <DEDUP_REMOVED lines=32> */
.L_x_90:
[----:B------:R-:W-:-:S06]  /*1ee0*/  ULOP3.LUT UR13, UR12, 0x3, URZ, 0xc0, !UPT ;  /* 0x000000030c0d7892 */ /* 0x000fcc000f8ec03f */
[----:B------:R-:W-:-:S13]  /*1ef0*/  ISETP.NE.AND P0, PT, RZ, UR13, PT ;  /* 0x0000000dff007c0c */ /* 0x000fda000bf05270 */
[----:B------:R-:W-:Y:S05]  /*1f00*/  @!P0 BRA `(.L_x_92) ;  /* 0x00000008009c8947 */ /* 0x000fea0003800000 */
[----:B0-----:R-:W0:Y:S01]  /*1f10*/  LDC.64 R8, c[0x0][0x220] ;  /* 0x00008800ff087b82 */ /* 0x001e220000000a00 */
[----:B------:R-:W-:Y:S01]  /*1f20*/  IMAD.IADD R2, R5, 0x1, R0 ;  /* 0x0000000105027824 */ /* 0x000fe200078e0200 */
[----:B------:R-:W-:Y:S01]  /*1f30*/  UMOV UR6, UR8 ;  /* 0x0000000800067c82 */ /* 0x000fe20008000000 */
[----:B------:R-:W-:Y:S01]  /*1f40*/  UMOV UR7, URZ ;  /* 0x0000003f00077c82 */ /* 0x000fe20008000000 */
[----:B------:R-:W-:Y:S01]  /*1f50*/  ULDC.64 UR16, c[0x0][0x210] ;  /* 0x0000840000107ab9 */ /* 0x000fe20000000a00 */
        /* <DEDUP_REMOVED lines=58> */
[----:B------:R-:W-:-:S04]  /*2300*/  VIADD R5, R2, 0x1 ;  /* 0x0000000102057836 */ /* 0x000fc80000000000 */
[----:B-1----:R-:W-:-:S04]  /*2310*/  VIADD R11, R5, UR12 ;  /* 0x0000000c050b7c36 */ /* 0x002fc80008000000 */
[----:B------:R-:W-:-:S04]  /*2320*/  IMAD.WIDE.U32 R12, R11, R8, UR6 ;  /* 0x000000060b0c7e25 */ /* 0x000fc8000f8e0008 */
        /* <DEDUP_REMOVED lines=29> */
[----:B---3--:R-:W-:Y:S02]  /*2500*/  IADD3 R18, P4, R14, R19, RZ ;  /* 0x000000130e127210 */ /* 0x008fe40007f9e0ff */
[----:B------:R-:W-:Y:S02]  /*2510*/  IADD3.X R21, R21, R7, ~R17, P1, P2 ;  /* 0x0000000715157210 */ /* 0x000fe40000fe4c11 */
[----:B------:R-:W-:Y:S02]  /*2520*/  ISETP.GT.U32.AND P0, PT, R18, RZ, PT ;  /* 0x000000ff1200720c */ /* 0x000fe40003f04070 */
[-C--:B------:R-:W-:Y:S01]  /*2530*/  ISETP.GE.U32.AND P1, PT, R14, R19.reuse, PT ;  /* 0x000000130e00720c */ /* 0x080fe20003f26070 */
[C---:B------:R-:W-:Y:S01]  /*2540*/  IMAD.X R20, R15.reuse, 0x1, R21, P4 ;  /* 0x000000010f147824 */ /* 0x040fe200020e0615 */
        /* <DEDUP_REMOVED lines=17> */
[----:B------:R-:W0:Y:S03]  /*2660*/  LDS.64 R16, [R16+0x10] ;  /* 0x0000100010107984 */ /* 0x000e260000000a00 */
[----:B--2---:R-:W-:-:S04]  /*2670*/  VIADD R7, R5, UR12 ;  /* 0x0000000c05077c36 */ /* 0x004fc80008000000 */
[----:B------:R-:W-:-:S04]  /*2680*/  IMAD.WIDE.U32 R10, R7, R8, UR6 ;  /* 0x00000006070a7e25 */ /* 0x000fc8000f8e0008 */
[----:B------:R-:W-:Y:S01]  /*2690*/  IMAD R7, R7, R9, R11 ;  /* 0x0000000907077224 */ /* 0x000fe200078e020b */
[----:B------:R-:W-:-:S04]  /*26a0*/  LEA R6, P0, R10, UR16, 0x3 ;  /* 0x000000100a067c11 */ /* 0x000fc8000f8018ff */
[----:B------:R-:W-:-:S05]  /*26b0*/  LEA.HI.X R7, R10, UR17, R7, 0x3, P0 ;  /* 0x000000110a077c11 */ /* 0x000fca00080f1c07 */
[----:B------:R-:W0:Y:S01]  /*26c0*/  LDG.E.64 R10, desc[UR20][R6.64] ;  /* 0x00000014060a7981 */ /* 0x000e22000c1e1b00 */
[----:B------:R-:W-:-:S04]  /*26d0*/  IMAD.WIDE.U32 R12, R5, R8, UR6 ;  /* 0x00000006050c7e25 */ /* 0x000fc8000f8e0008 */
[----:B------:R-:W-:Y:S01]  /*26e0*/  IMAD R5, R5, R9, R13 ;  /* 0x0000000905057224 */ /* 0x000fe200078e020d */
[----:B------:R-:W-:-:S04]  /*26f0*/  LEA R8, P0, R12, UR16, 0x3 ;  /* 0x000000100c087c11 */ /* 0x000fc8000f8018ff */
[----:B------:R-:W-:-:S05]  /*2700*/  LEA.HI.X R9, R12, UR17, R5, 0x3, P0 ;  /* 0x000000110c097c11 */ /* 0x000fca00080f1c05 */
[----:B------:R-:W2:Y:S01]  /*2710*/  LDG.E.64 R12, desc[UR20][R8.64] ;  /* 0x00000014080c7981 */ /* 0x000ea2000c1e1b00 */
[----:B0-----:R-:W-:-:S04]  /*2720*/  IMAD.WIDE.U32 R14, R17, R10, RZ ;  /* 0x0000000a110e7225 */ /* 0x001fc800078e00ff */
        /* <DEDUP_REMOVED lines=37> */
.L_x_92:
[----:B------:R-:W-:Y:S01]  /*2980*/  IMAD.IADD R0, R3, 0x1, R0 ;  /* 0x0000000103007824 */ /* 0x000fe200078e0200 */
[----:B------:R-:W-:-:S04]  /*2990*/  ULDC.64 UR6, c[0x0][0x218] ;  /* 0x0000860000067ab9 */ /* 0x000fc80000000a00 */
[----:B------:R-:W-:-:S04]  /*29a0*/  ISETP.GE.U32.AND P0, PT, R0, UR6, PT ;  /* 0x0000000600007c0c */ /* 0x000fc8000bf06070 */
[----:B------:R-:W-:-:S13]  /*29b0*/  ISETP.GE.U32.AND.EX P0, PT, RZ, UR7, PT, P0 ;  /* 0x00000007ff007c0c */ /* 0x000fda000bf06100 */
[----:B------:R-:W-:Y:S05]  /*29c0*/  @!P0 BRA `(.L_x_93) ;  /* 0xffffffe400d48947 */ /* 0x000fea000383ffff */
.L_x_89:
[----:B------:R-:W-:Y:S05]  /*29d0*/  BSYNC B0 ;  /* 0x0000000000007941 */ /* 0x000fea0003800000 */
.L_x_88:
[----:B------:R-:W-:Y:S01]  /*29e0*/  UIADD3 UR5, UR5, 0x1, URZ ;  /* 0x0000000105057890 */ /* 0x000fe2000fffe03f */
[----:B------:R-:W-:Y:S03]  /*29f0*/  BAR.SYNC.DEFER_BLOCKING 0x0 ;  /* 0x0000000000007b1d */ /* 0x000fe60000010000 */
[----:B------:R-:W-:-:S06]  /*2a00*/  UISETP.GE.U32.AND UP0, UPT, UR5, UR4, UPT ;  /* 0x000000040500728c */ /* 0x000fcc000bf06070 */
[----:B------:R-:W-:-:S13]  /*2a10*/  PLOP3.LUT P0, PT, PT, PT, UP0, 0x80, 0x0 ;  /* 0x000000000000781c */ /* 0x000fda0003f0f008 */
[----:B------:R-:W-:Y:S05]  /*2a20*/  @!P0 BRA `(.L_x_94) ;  /* 0xffffffd800648947 */ /* 0x000fea000383ffff */
.L_x_83:
[----:B------:R-:W-:Y:S02]  /*2a30*/  ULDC UR6, c[0x0][0x230] ;  /* 0x00008c0000067ab9 */ /* 0x000fe40000000800 */
[----:B------:R-:W-:-:S06]  /*2a40*/  UISETP.GE.U32.AND UP0, UPT, UR4, UR6, UPT ;  /* 0x000000060400728c */ /* 0x000fcc000bf06070 */
[----:B------:R-:W-:-:S13]  /*2a50*/  PLOP3.LUT P0, PT, PT, PT, UP0, 0x80, 0x0 ;  /* 0x000000000000781c */ /* 0x000fda0003f0f008 */
[----:B------:R-:W-:Y:S05]  /*2a60*/  @P0 EXIT ;  /* 0x000000000000094d */ /* 0x000fea0003800000 */
[----:B------:R-:W1:Y:S01]  /*2a70*/  S2R R0, SR_TID.X ;  /* 0x0000000000007919 */ /* 0x000e620000002100 */
[----:B------:R-:W4:Y:S01]  /*2a80*/  S2UR UR6, SR_CgaCtaId ;  /* 0x00000000000679c3 */ /* 0x000f220000008800 */
[----:B------:R-:W-:Y:S02]  /*2a90*/  UMOV UR10, 0x400 ;  /* 0x00000400000a7882 */ /* 0x000fe40000000000 */
[----:B------:R-:W-:Y:S02]  /*2aa0*/  UIADD3 UR5, UR10, 0x2000, URZ ;  /* 0x000020000a057890 */ /* 0x000fe4000fffe03f */
[----:B----4-:R-:W-:Y:S02]  /*2ab0*/  ULEA UR10, UR6, UR10, 0x18 ;  /* 0x0000000a060a7291 */ /* 0x010fe4000f8ec03f */
[----:B------:R-:W-:-:S04]  /*2ac0*/  ULEA UR5, UR6, UR5, 0x18 ;  /* 0x0000000506057291 */ /* 0x000fc8000f8ec03f */
[C---:B-1----:R-:W-:Y:S02]  /*2ad0*/  LEA R18, R0.reuse, UR10, 0x3 ;  /* 0x0000000a00127c11 */ /* 0x042fe4000f8e18ff */
[----:B0-2---:R-:W-:-:S07]  /*2ae0*/  LEA R13, R0, UR5, 0x3 ;  /* 0x00000005000d7c11 */ /* 0x005fce000f8e18ff */
.L_x_111:
[----:B------:R-:W-:Y:S02]  /*2af0*/  ULDC.64 UR6, c[0x0][0x228] ;  /* 0x00008a0000067ab9 */ /* 0x000fe40000000a00 */
[----:B------:R-:W-:-:S06]  /*2b00*/  UIMAD.WIDE.U32 UR6, UR4, 0x8, UR6 ;  /* 0x00000008040678a5 */ /* 0x000fcc000f8e0006 */
[----:B-----5:R-:W-:Y:S02]  /*2b10*/  IMAD.U32 R2, RZ, RZ, UR6 ;  /* 0x00000006ff027e24 */ /* 0x020fe4000f8e00ff */
[----:B------:R-:W-:-:S06]  /*2b20*/  IMAD.U32 R3, RZ, RZ, UR7 ;  /* 0x00000007ff037e24 */ /* 0x000fcc000f8e00ff */
[----:B------:R-:W5:Y:S01]  /*2b30*/  LDG.E.64 R2, desc[UR20][R2.64] ;  /* 0x0000001402027981 */ /* 0x000f62000c1e1b00 */
        /* <DEDUP_REMOVED lines=10> */
[----:B------:R-:W-:Y:S01]  /*2be0*/  UIADD3.X UR11, UR11, ~UR6, URZ, UP0, !UPT ;  /* 0x800000060b0b7290 */ /* 0x000fe200087fe43f */
[----:B0-2---:R-:W-:Y:S11]  /*2bf0*/  @!P0 BRA `(.L_x_95) ;  /* 0x0000000000ec8947 */ /* 0x005ff60003800000 */
[C---:B-----5:R-:W-:Y:S01]  /*2c00*/  R2UR UR6, R2.reuse ;  /* 0x00000000020672ca */ /* 0x060fe200000e0000 */
[----:B---3--:R-:W-:Y:S01]  /*2c10*/  IMAD.U32 R4, RZ, RZ, UR24 ;  /* 0x00000018ff047e24 */ /* 0x008fe2000f8e00ff */
[C---:B------:R-:W-:Y:S01]  /*2c20*/  R2UR UR15, R3.reuse ;  /* 0x00000000030f72ca */ /* 0x040fe200000e0000 */
[----:B------:R-:W-:Y:S01]  /*2c30*/  IMAD.MOV.U32 R5, RZ, RZ, RZ ;  /* 0x000000ffff057224 */ /* 0x000fe200078e00ff */
[----:B------:R-:W-:Y:S02]  /*2c40*/  R2UR UR7, R3 ;  /* 0x00000000030772ca */ /* 0x000fe400000e0000 */
[----:B------:R-:W-:-:S07]  /*2c50*/  R2UR UR14, R2 ;  /* 0x00000000020e72ca */ /* 0x000fce00000e0000 */
[----:B------:R-:W-:Y:S02]  /*2c60*/  UMOV UR19, UR6 ;  /* 0x0000000600137c82 */ /* 0x000fe40008000000 */
[----:B------:R-:W-:-:S06]  /*2c70*/  UMOV UR23, UR15 ;  /* 0x0000000f00177c82 */ /* 0x000fcc0008000000 */
.L_x_97:
[----:B------:R-:W-:Y:S01]  /*2c80*/  UIMAD.WIDE.U32 UR14, UR23, UR19, URZ ;  /* 0x00000013170e72a5 */ /* 0x000fe2000f8e003f */
[C---:B------:R-:W-:Y:S01]  /*2c90*/  LOP3.LUT R6, R4.reuse, 0x1, RZ, 0xc0, !PT ;  /* 0x0000000104067812 */ /* 0x040fe200078ec0ff */
[----:B------:R-:W-:Y:S01]  /*2ca0*/  UIMAD.WIDE.U32 UR6, UR19, UR19, URZ ;  /* 0x00000013130672a5 */ /* 0x000fe2000f8e003f */
[--C-:B------:R-:W-:Y:S01]  /*2cb0*/  SHF.R.U64 R4, R4, 0x1, R5.reuse ;  /* 0x0000000104047819 */ /* 0x100fe20000001205 */
[----:B------:R-:W-:Y:S01]  /*2cc0*/  UIMAD.WIDE.U32 UR14, UP1, UR19, UR23, UR14 ;  /* 0x00000017130e72a5 */ /* 0x000fe2000f82000e */
[----:B------:R-:W-:Y:S01]  /*2cd0*/  ISETP.NE.U32.AND P0, PT, R6, 0x1, PT ;  /* 0x000000010600780c */ /* 0x000fe20003f05070 */
[----:B------:R-:W-:Y:S01]  /*2ce0*/  UIADD3 UR5, UP3, URZ, UR6, URZ ;  /* 0x000000063f057290 */ /* 0x000fe2000ff7e03f */
[----:B------:R-:W-:Y:S01]  /*2cf0*/  ISETP.NE.U32.AND P1, PT, R4, RZ, PT ;  /* 0x000000ff0400720c */ /* 0x000fe20003f25070 */
[----:B------:R-:W-:Y:S01]  /*2d00*/  UIADD3 UR7, UP2, UR7, UR14, URZ ;  /* 0x0000000e07077290 */ /* 0x000fe2000ff5e03f */
[----:B------:R-:W-:Y:S01]  /*2d10*/  ISETP.NE.U32.AND.EX P0, PT, RZ, RZ, PT, P0 ;  /* 0x000000ffff00720c */ /* 0x000fe20003f05100 */
[----:B------:R-:W-:Y:S01]  /*2d20*/  UISETP.LT.U32.AND UP0, UPT, UR5, UR6, UPT ;  /* 0x000000060500728c */ /* 0x000fe2000bf01070 */
[----:B------:R-:W-:Y:S01]  /*2d30*/  SHF.R.U32.HI R5, RZ, 0x1, R5 ;  /* 0x00000001ff057819 */ /* 0x000fe20000011605 */
[----:B------:R-:W-:Y:S01]  /*2d40*/  UIADD3.X UR18, UR6, UR7, URZ, UP3, !UPT ;  /* 0x0000000706127290 */ /* 0x000fe20009ffe43f */
[----:B------:R-:W-:-:S02]  /*2d50*/  UMOV UR13, 0xffffffff ;  /* 0xffffffff000d7882 */ /* 0x000fc40000000000 */
        /* <DEDUP_REMOVED lines=10> */
[----:B------:R-:W-:Y:S01]  /*2e00*/  USEL UR16, URZ, 0xffffffff, !UP0 ;  /* 0xffffffff3f107887 */ /* 0x000fe2000c000000 */
[----:B------:R-:W-:Y:S11]  /*2e10*/  @P0 BRA `(.L_x_96) ;  /* 0x0000000000540947 */ /* 0x000ff60003800000 */
        /* <DEDUP_REMOVED lines=20> */
[----:B------:R-:W-:-:S12]  /*2f60*/  UIADD3.X UR11, UR14, UR13, ~UR15, UP0, UP1 ;  /* 0x0000000d0e0b7290 */ /* 0x000fd800087e2c0f */
.L_x_96:
[----:B------:R-:W-:Y:S01]  /*2f70*/  ISETP.NE.AND.EX P0, PT, R5, RZ, PT, P1 ;  /* 0x000000ff0500720c */ /* 0x000fe20003f05310 */
[----:B------:R-:W-:-:S04]  /*2f80*/  UIADD3 UR19, UP0, UP1, UR5, UR6, -UR17 ;  /* 0x0000000605137290 */ /* 0x000fc8000f91e811 */
[----:B------:R-:W-:-:S08]  /*2f90*/  UIADD3.X UR23, UR16, UR7, ~UR18, UP0, UP1 ;  /* 0x0000000710177290 */ /* 0x000fd000087e2c12 */
[----:B------:R-:W-:Y:S05]  /*2fa0*/  @P0 BRA `(.L_x_97) ;  /* 0xfffffffc00340947 */ /* 0x000fea000383ffff */
.L_x_95:
[----:B------:R-:W-:Y:S01]  /*2fb0*/  ISETP.GE.U32.AND P0, PT, R0, UR24, PT ;  /* 0x0000001800007c0c */ /* 0x000fe2000bf06070 */
[----:B------:R-:W-:-:S12]  /*2fc0*/  BSSY B0, `(.L_x_98) ;  /* 0x0000053000007945 */ /* 0x000fd80003800000 */
[----:B------:R-:W-:Y:S05]  /*2fd0*/  @P0 BRA `(.L_x_99) ;  /* 0x0000000400440947 */ /* 0x000fea0003800000 */
[----:B------:R-:W-:-:S07]  /*2fe0*/  IMAD.MOV.U32 R14, RZ, RZ, R0 ;  /* 0x000000ffff0e7224 */ /* 0x000fce00078e0000 */
.L_x_105:
[----:B------:R-:W-:Y:S01]  /*2ff0*/  UMOV UR5, 0x1 ;  /* 0x0000000100057882 */ /* 0x000fe20000000000 */
[----:B------:R-:W-:Y:S01]  /*3000*/  UMOV UR6, 0xffffffff ;  /* 0xffffffff00067882 */ /* 0x000fe20000000000 */
[----:B------:R-:W-:Y:S01]  /*3010*/  UIADD3 UR5, UP0, UR5, 0x1, URZ ;  /* 0x0000000105057890 */ /* 0x000fe2000ff1e03f */
[----:B------:R-:W-:Y:S01]  /*3020*/  ISETP.NE.AND P0, PT, R14, RZ, PT ;  /* 0x000000ff0e00720c */ /* 0x000fe20003f05270 */
[----:B------:R-:W-:Y:S02]  /*3030*/  BSSY B1, `(.L_x_100) ;  /* 0x0000044000017945 */ /* 0x000fe40003800000 */
[----:B------:R-:W-:Y:S02]  /*3040*/  UIADD3.X UR6, UR6, -0x1, URZ, UP0, !UPT ;  /* 0xffffffff06067890 */ /* 0x000fe400087fe43f */
[----:B------:R-:W-:-:S04]  /*3050*/  UISETP.GT.U32.AND UP0, UPT, UR5, URZ, UPT ;  /* 0x0000003f0500728c */ /* 0x000fc8000bf04070 */
[----:B------:R-:W-:-:S04]  /*3060*/  UISETP.GT.U32.AND.EX UP0, UPT, UR6, URZ, UPT, UP0 ;  /* 0x0000003f0600728c */ /* 0x000fc8000bf04100 */
[----:B------:R-:W-:Y:S02]  /*3070*/  USEL UR7, URZ, 0x1, !UP0 ;  /* 0x000000013f077887 */ /* 0x000fe4000c000000 */
[----:B------:R-:W-:Y:S02]  /*3080*/  USEL UR13, URZ, 0xffffffff, !UP0 ;  /* 0xffffffff3f0d7887 */ /* 0x000fe4000c000000 */
[----:B------:R-:W-:-:S04]  /*3090*/  UIADD3 UR7, UP0, UR7, -UR5, URZ ;  /* 0x8000000507077290 */ /* 0x000fc8000ff1e03f */
[----:B------:R-:W-:Y:S02]  /*30a0*/  UIADD3.X UR13, UR13, ~UR6, URZ, UP0, !UPT ;  /* 0x800000060d0d7290 */ /* 0x000fe400087fe43f */
[----:B---3--:R-:W-:-:S04]  /*30b0*/  IMAD.U32 R8, RZ, RZ, UR7 ;  /* 0x00000007ff087e24 */ /* 0x008fc8000f8e00ff */
[----:B------:R-:W-:Y:S01]  /*30c0*/  IMAD.U32 R15, RZ, RZ, UR13 ;  /* 0x0000000dff0f7e24 */ /* 0x000fe2000f8e00ff */
[----:B------:R-:W-:Y:S06]  /*30d0*/  @!P0 BRA `(.L_x_101) ;  /* 0x0000000000e48947 */ /* 0x000fec0003800000 */
[----:B------:R-:W-:Y:S02]  /*30e0*/  IMAD.MOV.U32 R12, RZ, RZ, R14 ;  /* 0x000000ffff0c7224 */ /* 0x000fe400078e000e */
[----:B------:R-:W-:Y:S02]  /*30f0*/  IMAD.MOV.U32 R11, RZ, RZ, RZ ;  /* 0x000000ffff0b7224 */ /* 0x000fe400078e00ff */
[----:B-----5:R-:W-:Y:S02]  /*3100*/  IMAD.MOV.U32 R17, RZ, RZ, R2 ;  /* 0x000000ffff117224 */ /* 0x020fe400078e0002 */
[----:B------:R-:W-:-:S07]  /*3110*/  IMAD.MOV.U32 R10, RZ, RZ, R3 ;  /* 0x000000ffff0a7224 */ /* 0x000fce00078e0003 */
.L_x_104:
[-C--:B------:R-:W-:Y:S01]  /*3120*/  IMAD.WIDE.U32 R6, R10, R17.reuse, RZ ;  /* 0x000000110a067225 */ /* 0x080fe200078e00ff */
[C---:B------:R-:W-:Y:S01]  /*3130*/  LOP3.LUT R16, R12.reuse, 0x1, RZ, 0xc0, !PT ;  /* 0x000000010c107812 */ /* 0x040fe200078ec0ff */
[----:B------:R-:W-:Y:S01]  /*3140*/  BSSY B2, `(.L_x_102) ;  /* 0x000002e000027945 */ /* 0x000fe20003800000 */
[--C-:B------:R-:W-:Y:S01]  /*3150*/  SHF.R.U64 R12, R12, 0x1, R11.reuse ;  /* 0x000000010c0c7819 */ /* 0x100fe2000000120b */
[----:B------:R-:W-:Y:S01]  /*3160*/  IMAD.WIDE.U32 R4, R17, R17, RZ ;  /* 0x0000001111047225 */ /* 0x000fe200078e00ff */
[----:B------:R-:W-:-:S03]  /*3170*/  SHF.R.U32.HI R11, RZ, 0x1, R11 ;  /* 0x00000001ff0b7819 */ /* 0x000fc6000001160b */
[----:B------:R-:W-:Y:S01]  /*3180*/  IMAD.WIDE.U32 R6, P2, R17, R10, R6 ;  /* 0x0000000a11067225 */ /* 0x000fe20007840006 */
[----:B------:R-:W-:-:S03]  /*3190*/  IADD3 R9, P3, RZ, R4, RZ ;  /* 0x00000004ff097210 */ /* 0x000fc60007f7e0ff */
[----:B------:R-:W-:Y:S01]  /*31a0*/  IMAD.MOV.U32 R21, RZ, RZ, -0x1 ;  /* 0xffffffffff157424 */ /* 0x000fe200078e00ff */
[----:B------:R-:W-:Y:S02]  /*31b0*/  IADD3 R5, P1, R5, R6, RZ ;  /* 0x0000000605057210 */ /* 0x000fe40007f3e0ff */
[----:B------:R-:W-:-:S03]  /*31c0*/  ISETP.LT.U32.AND P0, PT, R9, R4, PT ;  /* 0x000000040900720c */ /* 0x000fc60003f01070 */
[----:B------:R-:W-:Y:S02]  /*31d0*/  IMAD.X R6, R4, 0x1, R5, P3 ;  /* 0x0000000104067824 */ /* 0x000fe400018e0605 */
[----:B------:R-:W-:-:S03]  /*31e0*/  IMAD.MOV.U32 R4, RZ, RZ, R7 ;  /* 0x000000ffff047224 */ /* 0x000fc600078e0007 */
[----:B------:R-:W-:Y:S01]  /*31f0*/  ISETP.LT.U32.AND.EX P0, PT, R6, R5, PT, P0 ;  /* 0x000000050600720c */ /* 0x000fe20003f01100 */
[----:B------:R-:W-:Y:S01]  /*3200*/  IMAD.X R5, RZ, RZ, RZ, P2 ;  /* 0x000000ffff057224 */ /* 0x000fe200010e06ff */
[----:B------:R-:W-:Y:S02]  /*3210*/  ISETP.NE.U32.AND P2, PT, R16, 0x1, PT ;  /* 0x000000011000780c */ /* 0x000fe40003f45070 */
[----:B------:R-:W-:Y:S01]  /*3220*/  SEL R19, RZ, 0x1, !P0 ;  /* 0x00000001ff137807 */ /* 0x000fe20004000000 */
[----:B------:R-:W-:Y:S01]  /*3230*/  IMAD.WIDE.U32.X R4, R10, R10, R4, P1 ;  /* 0x0000000a0a047225 */ /* 0x000fe200008e0404 */
[----:B------:R-:W-:Y:S02]  /*3240*/  ISETP.NE.U32.AND.EX P2, PT, RZ, RZ, PT, P2 ;  /* 0x000000ffff00720c */ /* 0x000fe40003f45120 */
[----:B------:R-:W-:Y:S02]  /*3250*/  IADD3 R19, P3, P4, -R19, R9, -R6 ;  /* 0x0000000913137210 */ /* 0x000fe40007c7e906 */
[----:B------:R-:W-:-:S02]  /*3260*/  ISETP.NE.U32.AND P0, PT, R12, RZ, PT ;  /* 0x000000ff0c00720c */ /* 0x000fc40003f05070 */
[----:B------:R-:W-:Y:S02]  /*3270*/  IADD3.X R21, R21, -0x1, R6, P3, P4 ;  /* 0xffffffff15157810 */ /* 0x000fe40001fe8406 */
[----:B------:R-:W-:Y:S02]  /*3280*/  ISETP.LT.U32.AND P1, PT, R4, R19, PT ;  /* 0x000000130400720c */ /* 0x000fe40003f21070 */
[----:B------:R-:W-:Y:S02]  /*3290*/  ISETP.NE.AND.EX P0, PT, R11, RZ, PT, P0 ;  /* 0x000000ff0b00720c */ /* 0x000fe40003f05300 */
[----:B------:R-:W-:-:S04]  /*32a0*/  ISETP.LT.U32.AND.EX P1, PT, R5, R21, PT, P1 ;  /* 0x000000150500720c */ /* 0x000fc80003f21110 */
[----:B------:R-:W-:Y:S01]  /*32b0*/  SEL R16, RZ, 0x1, !P1 ;  /* 0x00000001ff107807 */ /* 0x000fe20004800000 */
[----:B------:R-:W-:Y:S08]  /*32c0*/  @P2 BRA `(.L_x_103) ;  /* 0x0000000000542947 */ /* 0x000ff00003800000 */
[----:B------:R-:W-:-:S04]  /*32d0*/  IMAD.WIDE.U32 R6, R10, R8, RZ ;  /* 0x000000080a067225 */ /* 0x000fc800078e00ff */
[----:B------:R-:W-:-:S04]  /*32e0*/  IMAD.WIDE.U32 R8, R17, R8, RZ ;  /* 0x0000000811087225 */ /* 0x000fc800078e00ff */
        /* <DEDUP_REMOVED lines=19> */
.L_x_103:
[----:B------:R-:W-:Y:S05]  /*3420*/  BSYNC B2 ;  /* 0x0000000000027941 */ /* 0x000fea0003800000 */
.L_x_102:
[----:B------:R-:W-:Y:S02]  /*3430*/  IADD3 R17, P2, P3, R16, R4, -R19 ;  /* 0x0000000410117210 */ /* 0x000fe40007b5e813 */
[----:B------:R-:W-:-:S04]  /*3440*/  SEL R4, RZ, 0xffffffff, !P1 ;  /* 0xffffffffff047807 */ /* 0x000fc80004800000 */
[----:B------:R-:W-:Y:S01]  /*3450*/  IADD3.X R10, R4, R5, ~R21, P2, P3 ;  /* 0x00000005040a7210 */ /* 0x000fe200017e6c15 */
[----:B------:R-:W-:Y:S06]  /*3460*/  @P0 BRA `(.L_x_104) ;  /* 0xfffffffc002c0947 */ /* 0x000fec000383ffff */
.L_x_101:
[----:B------:R-:W-:Y:S05]  /*3470*/  BSYNC B1 ;  /* 0x0000000000017941 */ /* 0x000fea0003800000 */
.L_x_100:
[C---:B------:R-:W-:Y:S01]  /*3480*/  LEA R5, R14.reuse, UR10, 0x3 ;  /* 0x0000000a0e057c11 */ /* 0x040fe2000f8e18ff */
[----:B------:R-:W-:Y:S02]  /*3490*/  IMAD.MOV.U32 R9, RZ, RZ, R15 ;  /* 0x000000ffff097224 */ /* 0x000fe400078e000f */
[----:B------:R-:W-:-:S03]  /*34a0*/  VIADD R7, R14, UR24 ;  /* 0x000000180e077c36 */ /* 0x000fc60008000000 */
[----:B------:R0:W-:Y:S02]  /*34b0*/  STS.64 [R5], R8 ;  /* 0x0000000805007388 */ /* 0x0001e40000000a00 */
[----:B------:R-:W-:Y:S01]  /*34c0*/  ISETP.GE.U32.AND P0, PT, R7, R14, PT ;  /* 0x0000000e0700720c */ /* 0x000fe20003f06070 */
[----:B------:R-:W-:-:S12]  /*34d0*/  IMAD.MOV.U32 R14, RZ, RZ, R7 ;  /* 0x000000ffff0e7224 */ /* 0x000fd800078e0007 */
[----:B0-----:R-:W-:Y:S05]  /*34e0*/  @!P0 BRA `(.L_x_105) ;  /* 0xfffffff800c08947 */ /* 0x001fea000383ffff */
.L_x_99:
[----:B------:R-:W-:Y:S05]  /*34f0*/  BSYNC B0 ;  /* 0x0000000000007941 */ /* 0x000fea0003800000 */
.L_x_98:
[----:B------:R-:W-:Y:S01]  /*3500*/  ULDC.64 UR6, c[0x0][0x218] ;  /* 0x0000860000067ab9 */ /* 0x000fe20000000a00 */
[----:B------:R-:W-:Y:S01]  /*3510*/  BAR.SYNC.DEFER_BLOCKING 0x0 ;  /* 0x0000000000007b1d */ /* 0x000fe20000010000 */
[----:B------:R-:W-:-:S04]  /*3520*/  ISETP.NE.U32.AND P0, PT, RZ, UR6, PT ;  /* 0x00000006ff007c0c */ /* 0x000fc8000bf05070 */
[----:B------:R-:W-:-:S13]  /*3530*/  ISETP.NE.AND.EX P0, PT, RZ, UR7, PT, P0 ;  /* 0x00000007ff007c0c */ /* 0x000fda000bf05300 */
[----:B------:R-:W-:Y:S05]  /*3540*/  @!P0 BRA `(.L_x_106) ;  /* 0x0000000400788947 */ /* 0x000fea0003800000 */
[----:B------:R-:W-:-:S05]  /*3550*/  UMOV UR5, URZ ;  /* 0x0000003f00057c82 */ /* 0x000fca0008000000 */
.L_x_110:
[----:B0-23--:R-:W0:Y:S01]  /*3560*/  LDS.64 R10, [R18] ;  /* 0x00000000120a7984 */ /* 0x00de220000000a00 */
[----:B------:R-:W-:Y:S01]  /*3570*/  ISETP.GE.U32.AND P0, PT, R0, UR9, PT ;  /* 0x0000000900007c0c */ /* 0x000fe2000bf06070 */
[----:B------:R-:W-:Y:S01]  /*3580*/  ULDC.64 UR14, c[0x0][0x210] ;  /* 0x00008400000e7ab9 */ /* 0x000fe20000000a00 */
[----:B------:R-:W-:Y:S01]  /*3590*/  BSSY B0, `(.L_x_107) ;  /* 0x0000052000007945 */ /* 0x000fe20003800000 */
[----:B0-----:R0:W-:Y:S10]  /*35a0*/  STS.64 [R13], R10 ;  /* 0x0000000a0d007388 */ /* 0x0011f40000000a00 */
[----:B------:R-:W-:Y:S05]  /*35b0*/  @P0 BRA `(.L_x_108) ;  /* 0x00000004003c0947 */ /* 0x000fea0003800000 */
[----:B-----5:R-:W1:Y:S01]  /*35c0*/  LDC.64 R2, c[0x0][0x220] ;  /* 0x00008800ff027b82 */ /* 0x020e620000000a00 */
[----:B------:R-:W-:-:S07]  /*35d0*/  IMAD.MOV.U32 R12, RZ, RZ, R0 ;  /* 0x000000ffff0c7224 */ /* 0x000fce00078e0000 */
.L_x_109:
[----:B--2---:R-:W-:Y:S01]  /*35e0*/  VIADD R15, R12, UR5 ;  /* 0x000000050c0f7c36 */ /* 0x004fe20008000000 */
[----:B------:R-:W-:Y:S01]  /*35f0*/  UMOV UR6, UR8 ;  /* 0x0000000800067c82 */ /* 0x000fe20008000000 */
[----:B------:R-:W-:Y:S02]  /*3600*/  UMOV UR7, URZ ;  /* 0x0000003f00077c82 */ /* 0x000fe40008000000 */
[----:B------:R-:W-:-:S04]  /*3610*/  VIADD R5, R15, UR9 ;  /* 0x000000090f057c36 */ /* 0x000fc80008000000 */
[----:B-1----:R-:W-:-:S04]  /*3620*/  IMAD.WIDE.U32 R6, R5, R2, UR6 ;  /* 0x0000000605067e25 */ /* 0x002fc8000f8e0002 */
        /* <DEDUP_REMOVED lines=24> */
[----:B------:R-:W-:-:S03]  /*37b0*/  IMAD.WIDE.U32 R14, R11, UR12, RZ ;  /* 0x0000000c0b0e7c25 */ /* 0x000fc6000f8e00ff */
[----:B------:R-:W-:Y:S02]  /*37c0*/  IADD3.X R25, R20, -0x1, R25, P0, P1 ;  /* 0xffffffff14197810 */ /* 0x000fe400007e2419 */
[----:B------:R-:W-:Y:S01]  /*37d0*/  ISETP.LT.U32.AND P0, PT, R22, R17, PT ;  /* 0x000000111600720c */ /* 0x000fe20003f01070 */
[----:B------:R-:W-:-:S03]  /*37e0*/  IMAD.WIDE.U32 R14, P1, R10, UR11, R14 ;  /* 0x0000000b0a0e7c25 */ /* 0x000fc6000f82000e */
[----:B------:R-:W-:-:S04]  /*37f0*/  ISETP.LT.U32.AND.EX P0, PT, R23, R25, PT, P0 ;  /* 0x000000191700720c */ /* 0x000fc80003f01100 */
[----:B------:R-:W-:Y:S02]  /*3800*/  SEL R21, RZ, 0x1, !P0 ;  /* 0x00000001ff157807 */ /* 0x000fe40004000000 */
[----:B------:R-:W-:Y:S02]  /*3810*/  SEL R19, RZ, 0xffffffff, !P0 ;  /* 0xffffffffff137807 */ /* 0x000fe40004000000 */
[----:B------:R-:W-:Y:S01]  /*3820*/  IADD3 R21, P2, P3, R21, R22, -R17 ;  /* 0x0000001615157210 */ /* 0x000fe20007b5e811 */
[----:B------:R-:W-:-:S03]  /*3830*/  IMAD.WIDE.U32 R16, R10, UR12, RZ ;  /* 0x0000000c0a107c25 */ /* 0x000fc6000f8e00ff */
[----:B------:R-:W-:Y:S02]  /*3840*/  IADD3.X R19, R19, R23, ~R25, P2, P3 ;  /* 0x0000001713137210 */ /* 0x000fe400017e6c19 */
[----:B------:R-:W-:Y:S02]  /*3850*/  IADD3 R23, P3, RZ, R16, RZ ;  /* 0x00000010ff177210 */ /* 0x000fe40007f7e0ff */
[----:B0-----:R-:W-:Y:S01]  /*3860*/  IADD3 R10, P2, R17, R14, RZ ;  /* 0x0000000e110a7210 */ /* 0x001fe20007f5e0ff */
[----:B------:R-:W-:Y:S01]  /*3870*/  IMAD.X R17, RZ, RZ, RZ, P1 ;  /* 0x000000ffff117224 */ /* 0x000fe200008e06ff */
[----:B------:R-:W-:Y:S02]  /*3880*/  ISETP.LT.U32.AND P0, PT, R23, R16, PT ;  /* 0x000000101700720c */ /* 0x000fe40003f01070 */
[----:B---3--:R-:W-:Y:S01]  /*3890*/  ISETP.GE.U32.AND P1, PT, R8, R21, PT ;  /* 0x000000150800720c */ /* 0x008fe20003f26070 */
[----:B------:R-:W-:Y:S02]  /*38a0*/  IMAD.X R25, R10, 0x1, R16, P3 ;  /* 0x000000010a197824 */ /* 0x000fe400018e0610 */
[----:B------:R-:W-:Y:S01]  /*38b0*/  IMAD.MOV.U32 R16, RZ, RZ, R15 ;  /* 0x000000ffff107224 */ /* 0x000fe200078e000f */
[----:B------:R-:W-:-:S02]  /*38c0*/  ISETP.GE.U32.AND.EX P1, PT, R9, R19, PT, P1 ;  /* 0x000000130900720c */ /* 0x000fc40003f26110 */
[----:B------:R-:W-:-:S04]  /*38d0*/  ISETP.LT.U32.AND.EX P0, PT, R25, R10, PT, P0 ;  /* 0x0000000a1900720c */ /* 0x000fc80003f01100 */
[----:B------:R-:W-:Y:S02]  /*38e0*/  SEL R10, RZ, 0x1, !P0 ;  /* 0x00000001ff0a7807 */ /* 0x000fe40004000000 */
[----:B------:R-:W-:Y:S02]  /*38f0*/  IADD3 R14, P0, R8, R21, RZ ;  /* 0x00000015080e7210 */ /* 0x000fe40007f1e0ff */
[----:B------:R-:W-:Y:S01]  /*3900*/  IADD3 R15, P3, P4, -R10, R23, -R25 ;  /* 0x000000170a0f7210 */ /* 0x000fe20007c7e919 */
[----:B------:R-:W-:Y:S01]  /*3910*/  IMAD.WIDE.U32.X R10, R11, UR11, R16, P2 ;  /* 0x0000000b0b0a7c25 */ /* 0x000fe200090e0410 */
[----:B------:R-:W-:Y:S02]  /*3920*/  ISETP.LT.U32.AND P2, PT, R14, R21, PT ;  /* 0x000000150e00720c */ /* 0x000fe40003f41070 */
[----:B------:R-:W-:Y:S01]  /*3930*/  IADD3.X R17, R20, -0x1, R25, P3, P4 ;  /* 0xffffffff14117810 */ /* 0x000fe20001fe8419 */
[----:B------:R-:W-:Y:S01]  /*3940*/  IMAD.X R16, R9, 0x1, R19, P0 ;  /* 0x0000000109107824 */ /* 0x000fe200000e0613 */
[----:B------:R-:W-:-:S02]  /*3950*/  ISETP.GT.U32.AND P3, PT, R14, RZ, PT ;  /* 0x000000ff0e00720c */ /* 0x000fc40003f64070 */
[----:B------:R-:W-:Y:S02]  /*3960*/  ISETP.LT.U32.AND P0, PT, R10, R15, PT ;  /* 0x0000000f0a00720c */ /* 0x000fe40003f01070 */
[----:B------:R-:W-:Y:S02]  /*3970*/  SEL R20, RZ, 0x1, P1 ;  /* 0x00000001ff147807 */ /* 0x000fe40000800000 */
[----:B------:R-:W-:Y:S02]  /*3980*/  ISETP.GT.U32.AND.EX P3, PT, R16, -0x1, PT, P3 ;  /* 0xffffffff1000780c */ /* 0x000fe40003f64130 */
[----:B------:R-:W-:Y:S02]  /*3990*/  ISETP.LT.U32.AND.EX P0, PT, R11, R17, PT, P0 ;  /* 0x000000110b00720c */ /* 0x000fe40003f01100 */
[----:B------:R-:W-:Y:S02]  /*39a0*/  IADD3 R8, P4, P5, R20, R8, -R21 ;  /* 0x0000000814087210 */ /* 0x000fe40007d9e815 */
[----:B------:R-:W-:-:S02]  /*39b0*/  SEL R21, RZ, 0xffffffff, P1 ;  /* 0xffffffffff157807 */ /* 0x000fc40000800000 */
[----:B------:R-:W-:Y:S02]  /*39c0*/  ISETP.LT.U32.OR.EX P2, PT, R16, R19, P3, P2 ;  /* 0x000000131000720c */ /* 0x000fe40001f41520 */
[----:B------:R-:W-:Y:S02]  /*39d0*/  SEL R20, RZ, 0x1, !P0 ;  /* 0x00000001ff147807 */ /* 0x000fe40004000000 */
[----:B------:R-:W-:Y:S02]  /*39e0*/  IADD3.X R9, R21, R9, ~R19, P4, P5 ;  /* 0x0000000915097210 */ /* 0x000fe400027eac13 */
[----:B------:R-:W-:Y:S02]  /*39f0*/  SEL R19, RZ, 0x1, !P2 ;  /* 0x00000001ff137807 */ /* 0x000fe40005000000 */
[----:B------:R-:W-:Y:S02]  /*3a00*/  IADD3 R10, P1, P3, R20, R10, -R15 ;  /* 0x0000000a140a7210 */ /* 0x000fe40007b3e80f */
[----:B------:R-:W-:-:S02]  /*3a10*/  SEL R15, RZ, 0xffffffff, !P0 ;  /* 0xffffffffff0f7807 */ /* 0x000fc40004000000 */
        /* <DEDUP_REMOVED lines=9> */
.L_x_108:
[----:B------:R-:W-:Y:S05]  /*3ab0*/  BSYNC B0 ;  /* 0x0000000000007941 */ /* 0x000fea0003800000 */
.L_x_107:
[----:B------:R-:W-:Y:S01]  /*3ac0*/  ULEA UR5, UR9, UR5, 0x1 ;  /* 0x0000000509057291 */ /* 0x000fe2000f8e083f */
[----:B------:R-:W-:Y:S06]  /*3ad0*/  BAR.SYNC.DEFER_BLOCKING 0x0 ;  /* 0x0000000000007b1d */ /* 0x000fec0000010000 */
[----:B------:R-:W-:Y:S02]  /*3ae0*/  ULDC.64 UR6, c[0x0][0x218] ;  /* 0x0000860000067ab9 */ /* 0x000fe40000000a00 */
[----:B------:R-:W-:-:S04]  /*3af0*/  UISETP.GE.U32.AND UP0, UPT, UR5, UR6, UPT ;  /* 0x000000060500728c */ /* 0x000fc8000bf06070 */
[----:B------:R-:W-:-:S06]  /*3b00*/  UISETP.GE.U32.AND.EX UP0, UPT, URZ, UR7, UPT, UP0 ;  /* 0x000000073f00728c */ /* 0x000fcc000bf06100 */
[----:B------:R-:W-:-:S13]  /*3b10*/  PLOP3.LUT P0, PT, PT, PT, UP0, 0x80, 0x0 ;  /* 0x000000000000781c */ /* 0x000fda0003f0f008 */
[----:B------:R-:W-:Y:S05]  /*3b20*/  @!P0 BRA `(.L_x_110) ;  /* 0xfffffff8008c8947 */ /* 0x000fea000383ffff */
.L_x_106:
[----:B------:R-:W-:Y:S01]  /*3b30*/  UIADD3 UR4, UR4, 0x1, URZ ;  /* 0x0000000104047890 */ /* 0x000fe2000fffe03f */
[----:B------:R-:W-:Y:S01]  /*3b40*/  BAR.SYNC.DEFER_BLOCKING 0x0 ;  /* 0x0000000000007b1d */ /* 0x000fe20000010000 */
[----:B------:R-:W-:-:S05]  /*3b50*/  USHF.L.U32 UR9, UR9, 0x1, URZ ;  /* 0x0000000109097899 */ /* 0x000fca000800063f */
[----:B------:R-:W-:Y:S02]  /*3b60*/  ULDC UR5, c[0x0][0x230] ;  /* 0x00008c0000057ab9 */ /* 0x000fe40000000800 */
[----:B------:R-:W-:-:S06]  /*3b70*/  UISETP.GE.U32.AND UP0, UPT, UR4, UR5, UPT ;  /* 0x000000050400728c */ /* 0x000fcc000bf06070 */
[----:B------:R-:W-:-:S13]  /*3b80*/  PLOP3.LUT P0, PT, PT, PT, UP0, 0x80, 0x0 ;  /* 0x000000000000781c */ /* 0x000fda0003f0f008 */
[----:B------:R-:W-:Y:S05]  /*3b90*/  @!P0 BRA `(.L_x_111) ;  /* 0xffffffec00d48947 */ /* 0x000fea000383ffff */
[----:B------:R-:W-:Y:S05]  /*3ba0*/  EXIT ;  /* 0x000000000000794d */ /* 0x000fea0003800000 */
.L_x_112:
        /* <DEDUP_REMOVED lines=13> */
.L_x_411:


//--------------------- .text.ntt_bfield_fused_coset_strided --------------------------
	.section	.text.ntt_bfield_fused_coset_strided,"ax",@progbits
	.align	128
        .global         ntt_bfield_fused_coset_strided
        .type           ntt_bfield_fused_coset_strided,@function
        .size           ntt_bfield_fused_coset_strided,(.L_x_412 - ntt_bfield_fused_coset_strided)
        .other          ntt_bfield_fused_coset_strided,@"STO_CUDA_ENTRY STV_DEFAULT"
ntt_bfield_fused_coset_strided:
.text.ntt_bfield_fused_coset_strided:
[----:B------:R-:W0:Y:S01]  /*0000*/  LDC R1, c[0x0][0x28] ;  /* 0x00000a00ff017b82 */ /* 0x000e220000000800 */
[----:B------:R-:W1:Y:S07]  /*0010*/  S2R R2, SR_TID.X ;  /* 0x0000000000027919 */ /* 0x000e6e0000002100 */
[----:B------:R-:W1:Y:S01]  /*0020*/  S2UR UR38, SR_CTAID.X ;  /* 0x00000000002679c3 */ /* 0x000e620000002500 */
[----:B0-----:R-:W-:Y:S01]  /*0030*/  VIADD R1, R1, 0xfffffff0 ;  /* 0xfffffff001017836 */ /* 0x001fe20000000000 */
[----:B------:R-:W-:Y:S01]  /*0040*/  ULDC UR37, c[0x0][0x20] ;  /* 0x0000080000257ab9 */ /* 0x000fe20000000800 */
[----:B------:R-:W-:Y:S01]  /*0050*/  ULDC UR36, c[0x0][0x24] ;  /* 0x0000090000247ab9 */ /* 0x000fe20000000800 */
[----:B------:R-:W-:Y:S01]  /*0060*/  ULDC.64 UR4, c[0x0][0x218] ;  /* 0x0000860000047ab9 */ /* 0x000fe20000000a00 */
[----:B------:R-:W-:Y:S01]  /*0070*/  ULDC.64 UR40, c[0x0][0x220] ;  /* 0x0000880000287ab9 */ /* 0x000fe20000000a00 */
[----:B------:R-:W-:Y:S01]  /*0080*/  R2UR UR39, R1 ;  /* 0x00000000012772ca */ /* 0x000fe200000e0000 */
[----:B------:R-:W-:Y:S01]  /*0090*/  IMAD.U32 R19, RZ, RZ, UR4 ;  /* 0x00000004ff137e24 */ /* 0x000fe2000f8e00ff */
[----:B------:R-:W-:Y:S01]  /*00a0*/  BSSY B6, `(.L_x_113) ;  /* 0x0000013000067945 */ /* 0x000fe20003800000 */
[----:B------:R-:W-:-:S10]  /*00b0*/  IMAD.U32 R18, RZ, RZ, UR5 ;  /* 0x00000005ff127e24 */ /* 0x000fd4000f8e00ff */
[----:B------:R-:W-:-:S04]  /*00c0*/  UIADD3 UR37, UP0, UR39, UR37, URZ ;  /* 0x0000002527257290 */ /* 0x000fc8000ff1e03f */
[----:B------:R-:W-:Y:S01]  /*00d0*/  UIADD3.X UR36, URZ, UR36, URZ, UP0, !UPT ;  /* 0x000000243f247290 */ /* 0x000fe200087fe43f */
[----:B-1----:R-:W-:-:S04]  /*00e0*/  LOP3.LUT P0, RZ, R2, UR38, RZ, 0xfc, !PT ;  /* 0x0000002602ff7c12 */ /* 0x002fc8000f80fcff */
[----:B------:R-:W-:-:S09]  /*00f0*/  P2R R0, PR, RZ, 0x1 ;  /* 0x00000001ff007803 */ /* 0x000fd20000000000 */
[----:B------:R-:W-:Y:S05]  /*0100*/  @P0 BRA `(.L_x_114) ;  /* 0x0000000000300947 */ /* 0x000fea0003800000 */
[----:B------:R-:W0:Y:S01]  /*0110*/  LDC R11, c[0x0][RZ] ;  /* 0x00000000ff0b7b82 */ /* 0x000e220000000800 */
[----:B------:R-:W-:Y:S01]  /*0120*/  MOV R0, 0x18 ;  /* 0x0000001800007802 */ /* 0x000fe20000000f00 */
[----:B------:R-:W-:Y:S01]  /*0130*/  ULDC.64 UR4, c[0x4][0x0] ;  /* 0x0100000000047ab9 */ /* 0x000fe20000000a00 */
[----:B------:R-:W-:Y:S02]  /*0140*/  IMAD.U32 R6, RZ, RZ, UR37 ;  /* 0x00000025ff067e24 */ /* 0x000fe4000f8e00ff */
[----:B------:R-:W-:Y:S02]  /*0150*/  IMAD.U32 R4, RZ, RZ, UR4 ;  /* 0x00000004ff047e24 */ /* 0x000fe4000f8e00ff */
[----:B------:R-:W-:Y:S01]  /*0160*/  IMAD.U32 R5, RZ, RZ, UR5 ;  /* 0x00000005ff057e24 */ /* 0x000fe2000f8e00ff */
[----:B------:R-:W0:Y:S01]  /*0170*/  LDC R10, c[0x0][0xc] ;  /* 0x00000300ff0a7b82 */ /* 0x000e220000000800 */
[----:B------:R-:W-:-:S07]  /*0180*/  IMAD.U32 R7, RZ, RZ, UR36 ;  /* 0x00000024ff077e24 */ /* 0x000fce000f8e00ff */
[----:B------:R1:W2:Y:S01]  /*0190*/  LDC.64 R8, c[0x4][R0] ;  /* 0x0100000000087b82 */ /* 0x0002a20000000a00 */
[----:B0-----:R1:W-:Y:S02]  /*01a0*/  STL.64 [R1], R10 ;  /* 0x0000000a01007387 */ /* 0x0013e40000100a00 */
[----:B------:R-:W-:-:S07]  /*01b0*/  LEPC R20, `(.L_x_114) ;  /* 0x000000001014794e */ /* 0x000fce0000000000 */
[----:B-12---:R-:W-:Y:S05]  /*01c0*/  CALL.ABS.NOINC R8 ;  /* 0x0000000008007343 */ /* 0x006fea0003c00000 */
.L_x_114:
[----:B------:R-:W-:Y:S05]  /*01d0*/  BSYNC B6 ;  /* 0x0000000000067941 */ /* 0x000fea0003800000 */
.L_x_113:
[----:B------:R-:W-:Y:S01]  /*01e0*/  IMAD.MOV.U32 R3, RZ, RZ, 0x1 ;  /* 0x00000001ff037424 */ /* 0x000fe200078e00ff */
[----:B------:R-:W-:Y:S01]  /*01f0*/  ULDC.64 UR4, c[0x0][0x218] ;  /* 0x0000860000047ab9 */ /* 0x000fe20000000a00 */
[----:B------:R-:W-:Y:S01]  /*0200*/  IMAD.MOV.U32 R0, RZ, RZ, -0x1 ;  /* 0xffffffffff007424 */ /* 0x000fe200078e00ff */
[----:B------:R-:W0:Y:S02]  /*0210*/  LDC.64 R16, c[0x0][0x208] ;  /* 0x00008200ff107b82 */ /* 0x000e240000000a00 */
[----:B------:R-:W-:-:S04]  /*0220*/  IADD3 R3, P1, R3, 0x1, RZ ;  /* 0x0000000103037810 */ /* 0x000fc80007f3e0ff */
[----:B------:R-:W-:Y:S02]  /*0230*/  ISETP.GT.U32.AND P0, PT, R3, RZ, PT ;  /* 0x000000ff0300720c */ /* 0x000fe40003f04070 */
[----:B------:R-:W-:-:S04]  /*0240*/  IADD3.X R6, R0, -0x1, RZ, P1, !PT ;  /* 0xffffffff00067810 */ /* 0x000fc80000ffe4ff */
[----:B------:R-:W-:-:S04]  /*0250*/  ISETP.GT.U32.AND.EX P0, PT, R6, RZ, PT, P0 ;  /* 0x000000ff0600720c */ /* 0x000fc80003f04100 */
[----:B------:R-:W-:Y:S02]  /*0260*/  SEL R4, RZ, 0x1, !P0 ;  /* 0x00000001ff047807 */ /* 0x000fe40004000000 */
[----:B------:R-:W-:Y:S02]  /*0270*/  SEL R5, RZ, 0xffffffff, !P0 ;  /* 0xffffffffff057807 */ /* 0x000fe40004000000 */
[----:B------:R-:W-:-:S05]  /*0280*/  IADD3 R4, P0, R4, -R3, RZ ;  /* 0x8000000304047210 */ /* 0x000fca0007f1e0ff */
[----:B------:R-:W-:Y:S01]  /*0290*/  IMAD.X R5, R5, 0x1, ~R6, P0 ;  /* 0x0000000105057824 */ /* 0x000fe200000e0e06 */
[----:B------:R-:W-:-:S04]  /*02a0*/  ISETP.NE.U32.AND P0, PT, R4, UR4, PT ;  /* 0x0000000404007c0c */ /* 0x000fc8000bf05070 */
[----:B------:R-:W-:-:S13]  /*02b0*/  ISETP.NE.AND.EX P0, PT, R5, UR5, PT, P0 ;  /* 0x0000000505007c0c */ /* 0x000fda000bf05300 */
[----:B------:R-:W-:Y:S05]  /*02c0*/  @!P0 BRA `(.L_x_115) ;  /* 0x0000000c001c8947 */ /* 0x000fea0003800000 */
[----:B------:R-:W1:Y:S02]  /*02d0*/  LDC R3, c[0x0][RZ] ;  /* 0x00000000ff037b82 */ /* 0x000e640000000800 */
[----:B-1----:R-:W-:-:S13]  /*02e0*/  ISETP.NE.AND P0, PT, R3, RZ, PT ;  /* 0x000000ff0300720c */ /* 0x002fda0003f05270 */
[----:B------:R-:W-:Y:S05]  /*02f0*/  @!P0 BRA `(.L_x_116) ;  /* 0x0000000000ec8947 */ /* 0x000fea0003800000 */
[----:B------:R-:W-:Y:S01]  /*0300*/  ULDC.64 UR4, c[0x0][0x218] ;  /* 0x0000860000047ab9 */ /* 0x000fe20000000a00 */
[----:B------:R-:W-:Y:S01]  /*0310*/  BSSY B0, `(.L_x_116) ;  /* 0x0000039000007945 */ /* 0x000fe20003800000 */
[----:B------:R-:W-:Y:S02]  /*0320*/  IMAD.MOV.U32 R12, RZ, RZ, R3 ;  /* 0x000000ffff0c7224 */ /* 0x000fe400078e0003 */
[----:B------:R-:W-:Y:S02]  /*0330*/  IMAD.U32 R15, RZ, RZ, UR4 ;  /* 0x00000004ff0f7e24 */ /* 0x000fe4000f8e00ff */
[----:B------:R-:W-:Y:S02]  /*0340*/  IMAD.U32 R14, RZ, RZ, UR5 ;  /* 0x00000005ff0e7e24 */ /* 0x000fe4000f8e00ff */
[----:B------:R-:W-:-:S07]  /*0350*/  IMAD.MOV.U32 R13, RZ, RZ, RZ ;  /* 0x000000ffff0d7224 */ /* 0x000fce00078e00ff */
.L_x_119:
[-C--:B------:R-:W-:Y:S01]  /*0360*/  IMAD.WIDE.U32 R6, R14, R15.reuse, RZ ;  /* 0x0000000f0e067225 */ /* 0x080fe200078e00ff */
[C---:B------:R-:W-:Y:S01]  /*0370*/  LOP3.LUT R11, R12.reuse, 0x1, RZ, 0xc0, !PT ;  /* 0x000000010c0b7812 */ /* 0x040fe200078ec0ff */
[----:B------:R-:W-:Y:S01]  /*0380*/  BSSY B1, `(.L_x_117) ;  /* 0x000002d000017945 */ /* 0x000fe20003800000 */
[--C-:B------:R-:W-:Y:S01]  /*0390*/  SHF.R.U64 R12, R12, 0x1, R13.reuse ;  /* 0x000000010c0c7819 */ /* 0x100fe2000000120d */
[----:B------:R-:W-:Y:S01]  /*03a0*/  IMAD.WIDE.U32 R8, R15, R15, RZ ;  /* 0x0000000f0f087225 */ /* 0x000fe200078e00ff */
[----:B------:R-:W-:-:S03]  /*03b0*/  SHF.R.U32.HI R13, RZ, 0x1, R13 ;  /* 0x00000001ff0d7819 */ /* 0x000fc6000001160d */
        /* <DEDUP_REMOVED lines=8> */
[----:B------:R-:W-:Y:S01]  /*0440*/  IMAD.WIDE.U32.X R6, R14, R14, R8, P2 ;  /* 0x0000000e0e067225 */ /* 0x000fe200010e0408 */
[----:B------:R-:W-:Y:S02]  /*0450*/  ISETP.NE.U32.AND P2, PT, R11, 0x1, PT ;  /* 0x000000010b00780c */ /* 0x000fe40003f45070 */
[----:B------:R-:W-:Y:S02]  /*0460*/  SEL R21, RZ, 0x1, !P0 ;  /* 0x00000001ff157807 */ /* 0x000fe40004000000 */
        /* <DEDUP_REMOVED lines=30> */
.L_x_118:
[----:B------:R-:W-:Y:S05]  /*0650*/  BSYNC B1 ;  /* 0x0000000000017941 */ /* 0x000fea0003800000 */
.L_x_117:
[----:B------:R-:W-:Y:S02]  /*0660*/  IADD3 R15, P2, P3, R20, R6, -R21 ;  /* 0x00000006140f7210 */ /* 0x000fe40007b5e815 */
[----:B------:R-:W-:-:S04]  /*0670*/  SEL R6, RZ, 0xffffffff, !P1 ;  /* 0xffffffffff067807 */ /* 0x000fc80004800000 */
[----:B------:R-:W-:Y:S01]  /*0680*/  IADD3.X R14, R6, R7, ~R23, P2, P3 ;  /* 0x00000007060e7210 */ /* 0x000fe200017e6c17 */
[----:B------:R-:W-:Y:S06]  /*0690*/  @P0 BRA `(.L_x_119) ;  /* 0xfffffffc00300947 */ /* 0x000fec000383ffff */
[----:B------:R-:W-:Y:S05]  /*06a0*/  BSYNC B0 ;  /* 0x0000000000007941 */ /* 0x000fea0003800000 */
.L_x_116:
[----:B------:R-:W-:Y:S01]  /*06b0*/  IMAD.MOV.U32 R6, RZ, RZ, 0x1 ;  /* 0x00000001ff067424 */ /* 0x000fe200078e00ff */
[----:B------:R-:W-:Y:S04]  /*06c0*/  BSSY B0, `(.L_x_120) ;  /* 0x0000043000007945 */ /* 0x000fe80003800000 */
[----:B------:R-:W-:-:S04]  /*06d0*/  IADD3 R6, P1, R6, 0x1, RZ ;  /* 0x0000000106067810 */ /* 0x000fc80007f3e0ff */
[----:B------:R-:W-:Y:S02]  /*06e0*/  ISETP.GT.U32.AND P0, PT, R6, RZ, PT ;  /* 0x000000ff0600720c */ /* 0x000fe40003f04070 */
[----:B------:R-:W-:Y:S02]  /*06f0*/  IADD3.X R22, R0, -0x1, RZ, P1, !PT ;  /* 0xffffffff00167810 */ /* 0x000fe40000ffe4ff */
[----:B------:R-:W-:Y:S02]  /*0700*/  ISETP.NE.AND P1, PT, R2, RZ, PT ;  /* 0x000000ff0200720c */ /* 0x000fe40003f25270 */
[----:B------:R-:W-:-:S04]  /*0710*/  ISETP.GT.U32.AND.EX P0, PT, R22, RZ, PT, P0 ;  /* 0x000000ff1600720c */ /* 0x000fc80003f04100 */
[----:B------:R-:W-:Y:S02]  /*0720*/  SEL R7, RZ, 0x1, !P0 ;  /* 0x00000001ff077807 */ /* 0x000fe40004000000 */
[----:B------:R-:W-:Y:S02]  /*0730*/  SEL R9, RZ, 0xffffffff, !P0 ;  /* 0xffffffffff097807 */ /* 0x000fe40004000000 */
[----:B------:R-:W-:Y:S01]  /*0740*/  IADD3 R12, P2, R7, -R6, RZ ;  /* 0x80000006070c7210 */ /* 0x000fe20007f5e0ff */
[----:B------:R-:W-:Y:S02]  /*0750*/  IMAD.MOV.U32 R7, RZ, RZ, R2 ;  /* 0x000000ffff077224 */ /* 0x000fe400078e0002 */
[----:B------:R-:W-:Y:S02]  /*0760*/  IMAD.MOV.U32 R6, RZ, RZ, RZ ;  /* 0x000000ffff067224 */ /* 0x000fe400078e00ff */
[----:B------:R-:W-:Y:S01]  /*0770*/  IMAD.X R22, R9, 0x1, ~R22, P2 ;  /* 0x0000000109167824 */ /* 0x000fe200010e0e16 */
[----:B------:R-:W-:Y:S07]  /*0780*/  @!P1 BRA `(.L_x_121) ;  /* 0x0000000000d89947 */ /* 0x000fee0003800000 */
[----:B------:R-:W-:Y:S02]  /*0790*/  IMAD.MOV.U32 R14, RZ, RZ, R7 ;  /* 0x000000ffff0e7224 */ /* 0x000fe400078e0007 */
[----:B------:R-:W-:-:S07]  /*07a0*/  IMAD.MOV.U32 R15, RZ, RZ, R6 ;  /* 0x000000ffff0f7224 */ /* 0x000fce00078e0006 */
.L_x_124:
        /* <DEDUP_REMOVED lines=15> */
[----:B------:R-:W-:Y:S01]  /*08a0*/  IMAD.WIDE.U32.X R8, R18, R18, R8, P2 ;  /* 0x0000001212087225 */ /* 0x000fe200010e0408 */
[----:B------:R-:W-:Y:S02]  /*08b0*/  ISETP.NE.U32.AND P2, PT, R20, 0x1, PT ;  /* 0x000000011400780c */ /* 0x000fe40003f45070 */
[--C-:B------:R-:W-:Y:S02]  /*08c0*/  IADD3 R21, P1, P3, -R21, R13, -R10.reuse ;  /* 0x0000000d15157210 */ /* 0x100fe40007b3e90a */
[----:B------:R-:W-:Y:S02]  /*08d0*/  ISETP.NE.U32.AND.EX P2, PT, RZ, RZ, PT, P2 ;  /* 0x000000ffff00720c */ /* 0x000fe40003f45120 */
[----:B------:R-:W-:Y:S02]  /*08e0*/  IADD3.X R23, R0, -0x1, R10, P1, P3 ;  /* 0xffffffff00177810 */ /* 0x000fe40000fe640a */
[----:B------:R-:W-:-:S02]  /*08f0*/  ISETP.LT.U32.AND P1, PT, R8, R21, PT ;  /* 0x000000150800720c */ /* 0x000fc40003f21070 */
[----:B------:R-:W-:Y:S02]  /*0900*/  ISETP.NE.U32.AND P0, PT, R14, RZ, PT ;  /* 0x000000ff0e00720c */ /* 0x000fe40003f05070 */
[----:B------:R-:W-:Y:S02]  /*0910*/  ISETP.LT.U32.AND.EX P1, PT, R9, R23, PT, P1 ;  /* 0x000000170900720c */ /* 0x000fe40003f21110 */
[----:B------:R-:W-:Y:S02]  /*0920*/  ISETP.NE.AND.EX P0, PT, R15, RZ, PT, P0 ;  /* 0x000000ff0f00720c */ /* 0x000fe40003f05300 */
[----:B------:R-:W-:Y:S01]  /*0930*/  SEL R20, RZ, 0x1, !P1 ;  /* 0x00000001ff147807 */ /* 0x000fe20004800000 */
[----:B------:R-:W-:Y:S10]  /*0940*/  @P2 BRA `(.L_x_123) ;  /* 0x0000000000542947 */ /* 0x000ff40003800000 */
[----:B------:R-:W-:-:S04]  /*0950*/  IMAD.WIDE.U32 R10, R18, R12, RZ ;  /* 0x0000000c120a7225 */ /* 0x000fc800078e00ff */
        /* <DEDUP_REMOVED lines=9> */
[----:B------:R-:W-:Y:S02]  /*09f0*/  IMAD.MOV.U32 R25, RZ, RZ, -0x1 ;  /* 0xffffffffff197424 */ /* 0x000fe400078e00ff */
        /* <DEDUP_REMOVED lines=10> */
.L_x_123:
[----:B------:R-:W-:Y:S05]  /*0aa0*/  BSYNC B1 ;  /* 0x0000000000017941 */ /* 0x000fea0003800000 */
.L_x_122:
[----:B------:R-:W-:Y:S02]  /*0ab0*/  IADD3 R19, P2, P3, R20, R8, -R21 ;  /* 0x0000000814137210 */ /* 0x000fe40007b5e815 */
[----:B------:R-:W-:-:S04]  /*0ac0*/  SEL R8, RZ, 0xffffffff, !P1 ;  /* 0xffffffffff087807 */ /* 0x000fc80004800000 */
[----:B------:R-:W-:Y:S01]  /*0ad0*/  IADD3.X R18, R8, R9, ~R23, P2, P3 ;  /* 0x0000000908127210 */ /* 0x000fe200017e6c17 */
[----:B------:R-:W-:Y:S06]  /*0ae0*/  @P0 BRA `(.L_x_124) ;  /* 0xfffffffc00300947 */ /* 0x000fec000383ffff */
.L_x_121:
[----:B------:R-:W-:Y:S05]  /*0af0*/  BSYNC B0 ;  /* 0x0000000000007941 */ /* 0x000fea0003800000 */
.L_x_120:
[----:B------:R-:W1:Y:S02]  /*0b00*/  LDC.64 R8, c[0x0][0x220] ;  /* 0x00008800ff087b82 */ /* 0x000e640000000a00 */
[----:B-1----:R-:W-:-:S04]  /*0b10*/  ISETP.GE.U32.AND P0, PT, R7, R8, PT ;  /* 0x000000080700720c */ /* 0x002fc80003f06070 */
[----:B------:R-:W-:-:S13]  /*0b20*/  ISETP.GE.U32.AND.EX P0, PT, R6, R9, PT, P0 ;  /* 0x000000090600720c */ /* 0x000fda0003f06100 */
[----:B------:R-:W-:Y:S05]  /*0b30*/  @P0 BRA `(.L_x_125) ;  /* 0x0000000000f80947 */ /* 0x000fea0003800000 */
[----:B------:R-:W-:-:S07]  /*0b40*/  IMAD.MOV.U32 R23, RZ, RZ, R12 ;  /* 0x000000ffff177224 */ /* 0x000fce00078e000c */
.L_x_126:
[----:B------:R-:W1:Y:S01]  /*0b50*/  LDC.64 R14, c[0x0][0x228] ;  /* 0x00008a00ff0e7b82 */ /* 0x000e620000000a00 */
[----:B------:R-:W-:Y:S01]  /*0b60*/  UMOV UR4, UR38 ;  /* 0x0000002600047c82 */ /* 0x000fe20008000000 */
[----:B------:R-:W-:Y:S01]  /*0b70*/  UMOV UR5, URZ ;  /* 0x0000003f00057c82 */ /* 0x000fe20008000000 */
[----:B0-----:R-:W-:Y:S02]  /*0b80*/  R2UR UR6, R16 ;  /* 0x00000000100672ca */ /* 0x001fe400000e0000 */
[----:B------:R-:W-:Y:S01]  /*0b90*/  R2UR UR7, R17 ;  /* 0x00000000110772ca */ /* 0x000fe200000e0000 */
[-C--:B-1----:R-:W-:Y:S02]  /*0ba0*/  IMAD R10, R6, R14.reuse, RZ ;  /* 0x0000000e060a7224 */ /* 0x082fe400078e02ff */
[----:B------:R-:W-:Y:S01]  /*0bb0*/  IMAD.WIDE.U32 R12, R7, R14, UR4 ;  /* 0x00000004070c7e25 */ /* 0x000fe2000f8e000e */
[----:B------:R-:W-:-:S03]  /*0bc0*/  ULDC.64 UR4, c[0x0][0x210] ;  /* 0x0000840000047ab9 */ /* 0x000fc60000000a00 */
[----:B------:R-:W-:Y:S01]  /*0bd0*/  IMAD R11, R7, R15, R10 ;  /* 0x0000000f070b7224 */ /* 0x000fe200078e020a */
[----:B------:R-:W-:-:S03]  /*0be0*/  LEA R10, P0, R12, UR4, 0x3 ;  /* 0x000000040c0a7c11 */ /* 0x000fc6000f8018ff */
[----:B------:R-:W-:-:S05]  /*0bf0*/  IMAD.IADD R11, R13, 0x1, R11 ;  /* 0x000000010d0b7824 */ /* 0x000fca00078e020b */
[----:B------:R-:W-:-:S05]  /*0c00*/  LEA.HI.X R11, R12, UR5, R11, 0x3, P0 ;  /* 0x000000050c0b7c11 */ /* 0x000fca00080f1c0b */
[----:B------:R-:W2:Y:S01]  /*0c10*/  LDG.E.64 R12, desc[UR6][R10.64] ;  /* 0x000000060a0c7981 */ /* 0x000ea2000c1e1b00 */
[----:B------:R-:W-:Y:S01]  /*0c20*/  IMAD.WIDE.U32 R20, R22, R4, RZ ;  /* 0x0000000416147225 */ /* 0x000fe200078e00ff */
[----:B------:R-:W-:Y:S02]  /*0c30*/  R2UR UR4, R16 ;  /* 0x00000000100472ca */ /* 0x000fe400000e0000 */
[----:B------:R-:W-:Y:S01]  /*0c40*/  R2UR UR5, R17 ;  /* 0x00000000110572ca */ /* 0x000fe200000e0000 */
[----:B------:R-:W-:-:S04]  /*0c50*/  IMAD.WIDE.U32 R20, P4, R5, R23, R20 ;  /* 0x0000001705147225 */ /* 0x000fc80007880014 */
        /* <DEDUP_REMOVED lines=8> */
[----:B------:R-:W-:Y:S02]  /*0ce0*/  IMAD.MOV.U32 R18, RZ, RZ, R15 ;  /* 0x000000ffff127224 */ /* 0x000fe400078e000f */
[----:B------:R-:W-:Y:S01]  /*0cf0*/  IMAD.WIDE.U32 R14, R23, R4, RZ ;  /* 0x00000004170e7225 */ /* 0x000fe200078e00ff */
[----:B------:R-:W-:-:S03]  /*0d00*/  ISETP.LT.U32.AND.EX P0, PT, R25, R12, PT, P0 ;  /* 0x0000000c1900720c */ /* 0x000fc60003f01100 */
[----:B------:R-:W-:Y:S01]  /*0d10*/  IMAD.WIDE.U32.X R12, R13, R22, R18, P3 ;  /* 0x000000160d0c7225 */ /* 0x000fe200018e0412 */
[----:B------:R-:W-:Y:S02]  /*0d20*/  SEL R27, RZ, 0x1, !P0 ;  /* 0x00000001ff1b7807 */ /* 0x000fe40004000000 */
[----:B------:R-:W-:Y:S02]  /*0d30*/  IADD3 R19, P3, RZ, R14, RZ ;  /* 0x0000000eff137210 */ /* 0x000fe40007f7e0ff */
[--C-:B------:R-:W-:Y:S02]  /*0d40*/  IADD3 R27, P0, P1, -R27, R24, -R25.reuse ;  /* 0x000000181b1b7210 */ /* 0x100fe4000791e919 */
[----:B------:R-:W-:Y:S01]  /*0d50*/  IADD3 R23, P2, R15, R20, RZ ;  /* 0x000000140f177210 */ /* 0x000fe20007f5e0ff */
[----:B------:R-:W-:Y:S01]  /*0d60*/  IMAD.X R15, RZ, RZ, RZ, P4 ;  /* 0x000000ffff0f7224 */ /* 0x000fe200020e06ff */
[----:B------:R-:W-:Y:S02]  /*0d70*/  IADD3.X R25, R0, -0x1, R25, P0, P1 ;  /* 0xffffffff00197810 */ /* 0x000fe400007e2419 */
[----:B------:R-:W-:Y:S01]  /*0d80*/  ISETP.LT.U32.AND P0, PT, R12, R27, PT ;  /* 0x0000001b0c00720c */ /* 0x000fe20003f01070 */
[----:B------:R-:W-:Y:S01]  /*0d90*/  IMAD.X R18, R23, 0x1, R14, P3 ;  /* 0x0000000117127824 */ /* 0x000fe200018e060e */
[----:B------:R-:W-:Y:S01]  /*0da0*/  ISETP.LT.U32.AND P1, PT, R19, R14, PT ;  /* 0x0000000e1300720c */ /* 0x000fe20003f21070 */
[----:B------:R-:W-:Y:S01]  /*0db0*/  IMAD.MOV.U32 R14, RZ, RZ, R21 ;  /* 0x000000ffff0e7224 */ /* 0x000fe200078e0015 */
[----:B------:R-:W-:-:S02]  /*0dc0*/  ISETP.LT.U32.AND.EX P0, PT, R13, R25, PT, P0 ;  /* 0x000000190d00720c */ /* 0x000fc40003f01100 */
[----:B------:R-:W-:Y:S01]  /*0dd0*/  ISETP.LT.U32.AND.EX P1, PT, R18, R23, PT, P1 ;  /* 0x000000171200720c */ /* 0x000fe20003f21110 */
[----:B------:R-:W-:Y:S01]  /*0de0*/  IMAD.WIDE.U32.X R14, R5, R22, R14, P2 ;  /* 0x00000016050e7225 */ /* 0x000fe200010e040e */
[----:B------:R-:W-:Y:S02]  /*0df0*/  SEL R20, RZ, 0x1, !P0 ;  /* 0x00000001ff147807 */ /* 0x000fe40004000000 */
[----:B------:R-:W-:Y:S02]  /*0e00*/  SEL R21, RZ, 0xffffffff, !P0 ;  /* 0xffffffffff157807 */ /* 0x000fe40004000000 */
[----:B------:R-:W-:Y:S02]  /*0e10*/  IADD3 R12, P4, P3, R20, R12, -R27 ;  /* 0x0000000c140c7210 */ /* 0x000fe40007b9e81b */
[----:B------:R-:W-:Y:S02]  /*0e20*/  SEL R20, RZ, 0x1, !P1 ;  /* 0x00000001ff147807 */ /* 0x000fe40004800000 */
[----:B------:R-:W-:-:S02]  /*0e30*/  IADD3.X R13, R21, R13, ~R25, P4, P3 ;  /* 0x0000000d150d7210 */ /* 0x000fc400027e6c19 */
[----:B------:R-:W-:-:S03]  /*0e40*/  IADD3 R19, P0, P1, -R20, R19, -R18 ;  /* 0x0000001314137210 */ /* 0x000fc6000791e912 */
[----:B------:R1:W-:Y:S01]  /*0e50*/  STG.E.64 desc[UR4][R10.64], R12 ;  /* 0x0000000c0a007986 */ /* 0x0003e2000c101b04 */
[----:B------:R-:W-:Y:S02]  /*0e60*/  IADD3.X R21, R0, -0x1, R18, P0, P1 ;  /* 0xffffffff00157810 */ /* 0x000fe400007e2412 */
[----:B------:R-:W-:Y:S02]  /*0e70*/  IADD3 R7, P1, R3, R7, RZ ;  /* 0x0000000703077210 */ /* 0x000fe40007f3e0ff */
[----:B------:R-:W-:-:S03]  /*0e80*/  ISETP.LT.U32.AND P0, PT, R14, R19, PT ;  /* 0x000000130e00720c */ /* 0x000fc60003f01070 */
[----:B------:R-:W-:Y:S01]  /*0e90*/  IMAD.X R6, RZ, RZ, R6, P1 ;  /* 0x000000ffff067224 */ /* 0x000fe200008e0606 */
[----:B------:R-:W-:Y:S02]  /*0ea0*/  ISETP.GE.U32.AND P1, PT, R7, R8, PT ;  /* 0x000000080700720c */ /* 0x000fe40003f26070 */
[----:B------:R-:W-:Y:S02]  /*0eb0*/  ISETP.LT.U32.AND.EX P0, PT, R15, R21, PT, P0 ;  /* 0x000000150f00720c */ /* 0x000fe40003f01100 */
[----:B------:R-:W-:Y:S02]  /*0ec0*/  ISETP.GE.U32.AND.EX P1, PT, R6, R9, PT, P1 ;  /* 0x000000090600720c */ /* 0x000fe40003f26110 */
[----:B------:R-:W-:-:S04]  /*0ed0*/  SEL R23, RZ, 0x1, !P0 ;  /* 0x00000001ff177807 */ /* 0x000fc80004000000 */
[----:B------:R-:W-:Y:S02]  /*0ee0*/  IADD3 R23, P2, P3, R23, R14, -R19 ;  /* 0x0000000e17177210 */ /* 0x000fe40007b5e813 */
[----:B------:R-:W-:-:S04]  /*0ef0*/  SEL R14, RZ, 0xffffffff, !P0 ;  /* 0xffffffffff0e7807 */ /* 0x000fc80004000000 */
[----:B------:R-:W-:Y:S01]  /*0f00*/  IADD3.X R22, R14, R15, ~R21, P2, P3 ;  /* 0x0000000f0e167210 */ /* 0x000fe200017e6c15 */
[----:B-1----:R-:W-:Y:S06]  /*0f10*/  @!P1 BRA `(.L_x_126) ;  /* 0xfffffffc000c9947 */ /* 0x002fec000383ffff */
.L_x_125:
[----:B------:R-:W-:Y:S05]  /*0f20*/  WARPSYNC.ALL ;  /* 0x0000000000007948 */ /* 0x000fea0003800000 */
[----:B------:R-:W-:Y:S06]  /*0f30*/  BAR.SYNC.DEFER_BLOCKING 0x0 ;  /* 0x0000000000007b1d */ /* 0x000fec0000010000 */
.L_x_115:
[----:B------:R-:W-:Y:S01]  /*0f40*/  LOP3.LUT P0, RZ, R2, UR38, RZ, 0xfc, !PT ;  /* 0x0000002602ff7c12 */ /* 0x000fe2000f80fcff */
[----:B------:R-:W-:-:S12]  /*0f50*/  BSSY B6, `(.L_x_127) ;  /* 0x000000e000067945 */ /* 0x000fd80003800000 */
[----:B------:R-:W-:Y:S05]  /*0f60*/  @P0 BRA `(.L_x_128) ;  /* 0x0000000000300947 */ /* 0x000fea0003800000 */
[----:B------:R-:W1:Y:S01]  /*0f70*/  LDC.64 R8, c[0x0][0x220] ;  /* 0x00008800ff087b82 */ /* 0x000e620000000a00 */
[----:B------:R-:W-:Y:S01]  /*0f80*/  MOV R0, 0x18 ;  /* 0x0000001800007802 */ /* 0x000fe20000000f00 */
[----:B------:R-:W-:Y:S01]  /*0f90*/  ULDC.64 UR4, c[0x4][0x8] ;  /* 0x0100020000047ab9 */ /* 0x000fe20000000a00 */
[----:B------:R-:W-:Y:S02]  /*0fa0*/  IMAD.U32 R6, RZ, RZ, UR37 ;  /* 0x00000025ff067e24 */ /* 0x000fe4000f8e00ff */
[----:B------:R-:W-:Y:S02]  /*0fb0*/  IMAD.U32 R4, RZ, RZ, UR4 ;  /* 0x00000004ff047e24 */ /* 0x000fe4000f8e00ff */
[----:B------:R-:W-:Y:S01]  /*0fc0*/  IMAD.U32 R5, RZ, RZ, UR5 ;  /* 0x00000005ff057e24 */ /* 0x000fe2000f8e00ff */
[----:B------:R-:W1:Y:S01]  /*0fd0*/  LDC.64 R10, c[0x0][0x228] ;  /* 0x00008a00ff0a7b82 */ /* 0x000e620000000a00 */
[----:B------:R-:W-:-:S07]  /*0fe0*/  IMAD.U32 R7, RZ, RZ, UR36 ;  /* 0x00000024ff077e24 */ /* 0x000fce000f8e00ff */
[----:B------:R2:W3:Y:S01]  /*0ff0*/  LDC.64 R12, c[0x4][R0] ;  /* 0x01000000000c7b82 */ /* 0x0004e20000000a00 */
[----:B-1----:R2:W-:Y:S02]  /*1000*/  STL.128 [R1], R8 ;  /* 0x0000000801007387 */ /* 0x0025e40000100c00 */
[----:B------:R-:W-:-:S07]  /*1010*/  LEPC R20, `(.L_x_128) ;  /* 0x000000001014794e */ /* 0x000fce0000000000 */
[----:B0-23--:R-:W-:Y:S05]  /*1020*/  CALL.ABS.NOINC R12 ;  /* 0x000000000c007343 */ /* 0x00dfea0003c00000 */
.L_x_128:
[----:B------:R-:W-:Y:S05]  /*1030*/  BSYNC B6 ;  /* 0x0000000000067941 */ /* 0x000fea0003800000 */
.L_x_127:
[----:B------:R-:W-:Y:S02]  /*1040*/  ULDC.64 UR4, c[0x0][0x220] ;  /* 0x0000880000047ab9 */ /* 0x000fe40000000a00 */
[----:B------:R-:W-:-:S04]  /*1050*/  ISETP.GE.U32.AND P0, PT, R2, UR4, PT ;  /* 0x0000000402007c0c */ /* 0x000fc8000bf06070 */
[----:B------:R-:W-:-:S13]  /*1060*/  ISETP.GE.U32.AND.EX P0, PT, RZ, UR5, PT, P0 ;  /* 0x00000005ff007c0c */ /* 0x000fda000bf06100 */
[----:B------:R-:W-:Y:S05]  /*1070*/  @P0 BRA `(.L_x_129) ;  /* 0x0000000000900947 */ /* 0x000fea0003800000 */
[----:B------:R-:W1:Y:S01]  /*1080*/  LDC R14, c[0x0][0x238] ;  /* 0x00008e00ff0e7b82 */ /* 0x000e620000000800 */
[----:B------:R-:W-:Y:S02]  /*1090*/  IMAD.MOV.U32 R15, RZ, RZ, R2 ;  /* 0x000000ffff0f7224 */ /* 0x000fe400078e0002 */
[----:B------:R-:W-:-:S05]  /*10a0*/  IMAD.MOV.U32 R3, RZ, RZ, RZ ;  /* 0x000000ffff037224 */ /* 0x000fca00078e00ff */
[----:B------:R-:W2:Y:S01]  /*10b0*/  LDC R0, c[0x0][RZ] ;  /* 0x00000000ff007b82 */ /* 0x000ea20000000800 */
[----:B-1----:R-:W-:-:S07]  /*10c0*/  IADD3 R14, -R14, 0x20, RZ ;  /* 0x000000200e0e7810 */ /* 0x002fce0007ffe1ff */
.L_x_130:
[----:B------:R-:W1:Y:S01]  /*10d0*/  BREV R5, R15 ;  /* 0x0000000f00057301 */ /* 0x000e620000000000 */
[----:B------:R-:W-:Y:S01]  /*10e0*/  IMAD.U32 R12, RZ, RZ, UR38 ;  /* 0x00000026ff0c7e24 */ /* 0x000fe2000f8e00ff */
[----:B-1----:R-:W-:-:S04]  /*10f0*/  SHF.R.U32.HI R5, RZ, R14, R5 ;  /* 0x0000000eff057219 */ /* 0x002fc80000011605 */
[----:B------:R-:W-:-:S04]  /*1100*/  ISETP.GE.U32.AND P0, PT, R15, R5, PT ;  /* 0x000000050f00720c */ /* 0x000fc80003f06070 */
[----:B------:R-:W-:-:S13]  /*1110*/  ISETP.GE.U32.AND.EX P0, PT, R3, RZ, PT, P0 ;  /* 0x000000ff0300720c */ /* 0x000fda0003f06100 */
[----:B------:R-:W1:Y:S01]  /*1120*/  @!P0 LDC.64 R18, c[0x0][0x228] ;  /* 0x00008a00ff128b82 */ /* 0x000e620000000a00 */
[----:B------:R-:W-:Y:S01]  /*1130*/  @!P0 IMAD.MOV.U32 R13, RZ, RZ, RZ ;  /* 0x000000ffff0d8224 */ /* 0x000fe200078e00ff */
[C---:B0-----:R-:W-:Y:S02]  /*1140*/  @!P0 R2UR UR6, R16.reuse ;  /* 0x00000000100682ca */ /* 0x041fe400000e0000 */
[C---:B------:R-:W-:Y:S02]  /*1150*/  @!P0 R2UR UR7, R17.reuse ;  /* 0x00000000110782ca */ /* 0x040fe400000e0000 */
[----:B------:R-:W-:Y:S02]  /*1160*/  @!P0 R2UR UR4, R16 ;  /* 0x00000000100482ca */ /* 0x000fe400000e0000 */
[----:B------:R-:W0:Y:S01]  /*1170*/  @!P0 LDC.64 R8, c[0x0][0x210] ;  /* 0x00008400ff088b82 */ /* 0x000e220000000a00 */
[----:B------:R-:W-:Y:S01]  /*1180*/  @!P0 R2UR UR5, R17 ;  /* 0x00000000110582ca */ /* 0x000fe200000e0000 */
[----:B-1----:R-:W-:-:S02]  /*1190*/  @!P0 IMAD R4, R3, R18, RZ ;  /* 0x0000001203048224 */ /* 0x002fc400078e02ff */
[----:B------:R-:W-:-:S04]  /*11a0*/  @!P0 IMAD.WIDE.U32 R10, R5, R18, R12 ;  /* 0x00000012050a8225 */ /* 0x000fc800078e000c */
[----:B------:R-:W-:-:S04]  /*11b0*/  @!P0 IMAD.WIDE.U32 R12, R15, R18, R12 ;  /* 0x000000120f0c8225 */ /* 0x000fc800078e000c */
[-C--:B------:R-:W-:Y:S01]  /*11c0*/  @!P0 IMAD R7, R15, R19.reuse, R4 ;  /* 0x000000130f078224 */ /* 0x080fe200078e0204 */
[-C--:B0-----:R-:W-:Y:S01]  /*11d0*/  @!P0 LEA R4, P2, R10, R8.reuse, 0x3 ;  /* 0x000000080a048211 */ /* 0x081fe200078418ff */
[----:B------:R-:W-:Y:S01]  /*11e0*/  @!P0 IMAD R5, R5, R19, R11 ;  /* 0x0000001305058224 */ /* 0x000fe200078e020b */
[----:B------:R-:W-:Y:S01]  /*11f0*/  @!P0 LEA R6, P1, R12, R8, 0x3 ;  /* 0x000000080c068211 */ /* 0x000fe200078218ff */
[----:B------:R-:W-:-:S03]  /*1200*/  @!P0 IMAD.IADD R7, R13, 0x1, R7 ;  /* 0x000000010d078824 */ /* 0x000fc600078e0207 */
[-C--:B------:R-:W-:Y:S02]  /*1210*/  @!P0 LEA.HI.X R5, R10, R9.reuse, R5, 0x3, P2 ;  /* 0x000000090a058211 */ /* 0x080fe400010f1c05 */
[----:B------:R-:W-:-:S03]  /*1220*/  @!P0 LEA.HI.X R7, R12, R9, R7, 0x3, P1 ;  /* 0x000000090c078211 */ /* 0x000fc600008f1c07 */
[----:B------:R-:W3:Y:S04]  /*1230*/  @!P0 LDG.E.64 R10, desc[UR6][R4.64] ;  /* 0x00000006040a8981 */ /* 0x000ee8000c1e1b00 */
[----:B------:R-:W4:Y:S04]  /*1240*/  @!P0 LDG.E.64 R8, desc[UR4][R6.64] ;  /* 0x0000000406088981 */ /* 0x000f28000c1e1b00 */
[----:B---3--:R1:W-:Y:S04]  /*1250*/  @!P0 STG.E.64 desc[UR4][R6.64], R10 ;  /* 0x0000000a06008986 */ /* 0x0083e8000c101b04 */
[----:B----4-:R1:W-:Y:S01]  /*1260*/  @!P0 STG.E.64 desc[UR6][R4.64], R8 ;  /* 0x0000000804008986 */ /* 0x0103e2000c101b06 */
[----:B--2---:R-:W-:-:S05]  /*1270*/  IADD3 R15, P0, R0, R15, RZ ;  /* 0x0000000f000f7210 */ /* 0x004fca0007f1e0ff */
[----:B------:R-:W-:Y:S01]  /*1280*/  IMAD.X R3, RZ, RZ, R3, P0 ;  /* 0x000000ffff037224 */ /* 0x000fe200000e0603 */
[----:B------:R-:W-:-:S04]  /*1290*/  ISETP.GE.U32.AND P0, PT, R15, UR40, PT ;  /* 0x000000280f007c0c */ /* 0x000fc8000bf06070 */
[----:B------:R-:W-:-:S13]  /*12a0*/  ISETP.GE.U32.AND.EX P0, PT, R3, UR41, PT, P0 ;  /* 0x0000002903007c0c */ /* 0x000fda000bf06100 */
[----:B-1----:R-:W-:Y:S05]  /*12b0*/  @!P0 BRA `(.L_x_130) ;  /* 0xfffffffc00848947 */ /* 0x002fea000383ffff */
.L_x_129:
[----:B------:R-:W1:Y:S01]  /*12c0*/  LDC R3, c[0x0][RZ] ;  /* 0x00000000ff037b82 */ /* 0x000e620000000800 */
[----:B------:R-:W-:Y:S07]  /*12d0*/  WARPSYNC.ALL ;  /* 0x0000000000007948 */ /* 0x000fee0003800000 */
[----:B------:R-:W-:Y:S01]  /*12e0*/  BAR.SYNC.DEFER_BLOCKING 0x0 ;  /* 0x0000000000007b1d */ /* 0x000fe20000010000 */
[----:B-1----:R-:W-:-:S05]  /*12f0*/  ISETP.GE.U32.AND P0, PT, R3, 0x2, PT ;  /* 0x000000020300780c */ /* 0x002fca0003f06070 */
[----:B------:R-:W-:-:S08]  /*1300*/  UMOV UR4, URZ ;  /* 0x0000003f00047c82 */ /* 0x000fd00008000000 */
[----:B------:R-:W-:Y:S05]  /*1310*/  @!P0 BRA `(.L_x_131) ;  /* 0x0000000000188947 */ /* 0x000fea0003800000 */
[----:B------:R-:W-:Y:S01]  /*1320*/  IMAD.MOV.U32 R0, RZ, RZ, R3 ;  /* 0x000000ffff007224 */ /* 0x000fe200078e0003 */
[----:B------:R-:W-:-:S06]  /*1330*/  UMOV UR4, URZ ;  /* 0x0000003f00047c82 */ /* 0x000fcc0008000000 */
.L_x_132:
[----:B------:R-:W-:Y:S01]  /*1340*/  SHF.R.U32.HI R0, RZ, 0x1, R0 ;  /* 0x00000001ff007819 */ /* 0x000fe20000011600 */
[----:B------:R-:W-:-:S03]  /*1350*/  UIADD3 UR4, UR4, 0x1, URZ ;  /* 0x0000000104047890 */ /* 0x000fc6000fffe03f */
[----:B------:R-:W-:-:S13]  /*1360*/  ISETP.NE.AND P0, PT, R0, RZ, PT ;  /* 0x000000ff0000720c */ /* 0x000fda0003f05270 */
[----:B------:R-:W-:Y:S05]  /*1370*/  @P0 BRA `(.L_x_132) ;  /* 0xfffffffc00f00947 */ /* 0x000fea000383ffff */
.L_x_131:
[----:B------:R-:W-:Y:S01]  /*1380*/  ISETP.NE.AND P0, PT, RZ, UR4, PT ;  /* 0x00000004ff007c0c */ /* 0x000fe2000bf05270 */
[----:B------:R-:W-:-:S12]  /*1390*/  UMOV UR8, 0x1 ;  /* 0x0000000100087882 */ /* 0x000fd80000000000 */
[----:B------:R-:W-:Y:S05]  /*13a0*/  @!P0 BRA `(.L_x_133) ;  /* 0x0000002800008947 */ /* 0x000fea0003800000 */
[----:B------:R-:W-:Y:S01]  /*13b0*/  UMOV UR5, URZ ;  /* 0x0000003f00057c82 */ /* 0x000fe20008000000 */
[----:B------:R-:W-:-:S05]  /*13c0*/  UMOV UR8, 0x1 ;  /* 0x0000000100087882 */ /* 0x000fca0000000000 */
.L_x_144:
[----:B-1----:R-:W1:Y:S01]  /*13d0*/  S2R R0, SR_TID.X ;  /* 0x0000000000007919 */ /* 0x002e620000002100 */
[----:B------:R-:W-:Y:S01]  /*13e0*/  ISETP.NE.AND P1, PT, RZ, UR8, PT ;  /* 0x00000008ff007c0c */ /* 0x000fe2000bf25270 */
[----:B------:R-:W-:Y:S01]  /*13f0*/  UMOV UR9, UR8 ;  /* 0x0000000800097c82 */ /* 0x000fe20008000000 */
[----:B------:R-:W-:Y:S02]  /*1400*/  BSSY B0, `(.L_x_134) ;  /* 0x00000c5000007945 */ /* 0x000fe40003800000 */
[----:B-1----:R-:W-:-:S13]  /*1410*/  ISETP.NE.OR P0, PT, R0, RZ, !P1 ;  /* 0x000000ff0000720c */ /* 0x002fda0004f05670 */
[----:B--234-:R-:W-:Y:S05]  /*1420*/  @P0 BRA `(.L_x_135) ;  /* 0x0000000c00080947 */ /* 0x01cfea0003800000 */
[----:B------:R-:W-:Y:S01]  /*1430*/  ULDC.64 UR6, c[0x0][0x230] ;  /* 0x00008c0000067ab9 */ /* 0x000fe20000000a00 */
[----:B0-----:R-:W-:Y:S01]  /*1440*/  R2UR UR10, R16 ;  /* 0x00000000100a72ca */ /* 0x001fe200000e0000 */
[----:B------:R-:W-:Y:S01]  /*1450*/  UIMAD.WIDE.U32 UR6, UR5, 0x8, UR6 ;  /* 0x00000008050678a5 */ /* 0x000fe2000f8e0006 */
[----:B------:R-:W-:-:S05]  /*1460*/  R2UR UR11, R17 ;  /* 0x00000000110b72ca */ /* 0x000fca00000e0000 */
        /* <DEDUP_REMOVED lines=30> */
.L_x_137:
        /* <DEDUP_REMOVED lines=100> */
.L_x_136:
        /* <DEDUP_REMOVED lines=31> */
[----:B-1----:R-:W-:Y:S10]  /*1e80*/  @!P0 BRA `(.L_x_135) ;  /* 0x0000000000708947 */ /* 0x002ff40003800000 */
        /* <DEDUP_REMOVED lines=28> */
.L_x_135:
[----:B------:R-:W-:Y:S05]  /*2050*/  BSYNC B0 ;  /* 0x0000000000007941 */ /* 0x000fea0003800000 */
.L_x_134:
        /* <DEDUP_REMOVED lines=10> */
[----:B------:R-:W-:-:S06]  /*2100*/  UIADD3 UR6, UR9, -0x1, URZ ;  /* 0xffffffff09067890 */ /* 0x000fcc000fffe03f */
[----:B-1----:R-:W-:-:S05]  /*2110*/  IMAD.U32 R4, RZ, RZ, UR6 ;  /* 0x00000006ff047e24 */ /* 0x002fca000f8e00ff */
[----:B------:R-:W-:Y:S01]  /*2120*/  ISETP.GE.U32.AND P2, PT, R4, 0x3, PT ;  /* 0x000000030400780c */ /* 0x000fe20003f46070 */
[----:B------:R-:W-:-:S12]  /*2130*/  IMAD R4, R3, UR8, RZ ;  /* 0x0000000803047c24 */ /* 0x000fd8000f8e02ff */
.L_x_143:
[----:B------:R-:W-:Y:S01]  /*2140*/  IMAD.MOV.U32 R5, RZ, RZ, RZ ;  /* 0x000000ffff057224 */ /* 0x000fe200078e00ff */
[----:B-1234-:R-:W-:Y:S06]  /*2150*/  @!P2 BRA `(.L_x_140) ;  /* 0x0000000c0088a947 */ /* 0x01efec0003800000 */
[----:B------:R-:W1:Y:S01]  /*2160*/  S2R R7, SR_CgaCtaId ;  /* 0x0000000000077919 */ /* 0x000e620000008800 */
[----:B------:R-:W-:Y:S01]  /*2170*/  ULOP3.LUT UR6, UR9, 0x3, URZ, 0xc0, !UPT ;  /* 0x0000000309067892 */ /* 0x000fe2000f8ec03f */
[----:B------:R-:W-:Y:S01]  /*2180*/  MOV R6, 0x400 ;  /* 0x0000040000067802 */ /* 0x000fe20000000f00 */
[----:B------:R-:W-:Y:S02]  /*2190*/  IMAD.MOV.U32 R5, RZ, RZ, RZ ;  /* 0x000000ffff057224 */ /* 0x000fe400078e00ff */
[----:B------:R-:W-:Y:S01]  /*21a0*/  UIADD3 UR6, -UR6, UR9, URZ ;  /* 0x0000000906067290 */ /* 0x000fe2000fffe13f */
[----:B-1----:R-:W-:-:S05]  /*21b0*/  LEA R6, R7, R6, 0x18 ;  /* 0x0000000607067211 */ /* 0x002fca00078ec0ff */
[----:B------:R-:W-:-:S07]  /*21c0*/  IMAD.U32 R7, RZ, RZ, UR6 ;  /* 0x00000006ff077e24 */ /* 0x000fce000f8e00ff */
.L_x_141:
[----:B-1----:R-:W1:Y:S01]  /*21d0*/  LDC.64 R12, c[0x0][0x228] ;  /* 0x00008a00ff0c7b82 */ /* 0x002e620000000a00 */
[----:B------:R-:W-:Y:S01]  /*21e0*/  IMAD.IADD R22, R5, 0x1, R0 ;  /* 0x0000000105167824 */ /* 0x000fe200078e0200 */
[----:B------:R-:W-:Y:S01]  /*21f0*/  UMOV UR6, UR38 ;  /* 0x0000002600067c82 */ /* 0x000fe20008000000 */
[----:B------:R-:W-:Y:S01]  /*2200*/  UMOV UR7, URZ ;  /* 0x0000003f00077c82 */ /* 0x000fe20008000000 */
[----:B0-----:R-:W-:Y:S01]  /*2210*/  R2UR UR10, R16 ;  /* 0x00000000100a72ca */ /* 0x001fe200000e0000 */
[----:B------:R-:W-:Y:S01]  /*2220*/  VIADD R11, R22, UR9 ;  /* 0x00000009160b7c36 */ /* 0x000fe20008000000 */
[----:B------:R-:W-:-:S03]  /*2230*/  R2UR UR11, R17 ;  /* 0x00000000110b72ca */ /* 0x000fc600000e0000 */
[----:B-1----:R-:W-:-:S04]  /*2240*/  IMAD.WIDE.U32 R8, R11, R12, UR6 ;  /* 0x000000060b087e25 */ /* 0x002fc8000f8e000c */
[----:B------:R-:W-:Y:S01]  /*2250*/  IMAD R11, R11, R13, R9 ;  /* 0x0000000d0b0b7224 */ /* 0x000fe200078e0209 */
        /* <DEDUP_REMOVED lines=10> */
[----:B------:R-:W-:Y:S02]  /*2300*/  IMAD.MOV.U32 R18, RZ, RZ, R21 ;  /* 0x000000ffff127224 */ /* 0x000fe400078e0015 */
[----:B------:R-:W-:-:S04]  /*2310*/  IMAD.WIDE.U32 R20, R22, R12, UR6 ;  /* 0x0000000616147e25 */ /* 0x000fc8000f8e000c */
[----:B------:R-:W-:Y:S01]  /*2320*/  IMAD.WIDE.U32.X R18, R29, R9, R18, P0 ;  /* 0x000000091d127225 */ /* 0x000fe200000e0412 */
[----:B------:R-:W-:-:S03]  /*2330*/  LEA R28, P0, R20, UR12, 0x3 ;  /* 0x0000000c141c7c11 */ /* 0x000fc6000f8018ff */
[----:B------:R-:W-:-:S05]  /*2340*/  IMAD R9, R22, R13, R21 ;  /* 0x0000000d16097224 */ /* 0x000fca00078e0215 */
[----:B------:R-:W-:-:S05]  /*2350*/  LEA.HI.X R29, R20, UR13, R9, 0x3, P0 ;  /* 0x0000000d141d7c11 */ /* 0x000fca00080f1c09 */
[----:B------:R-:W2:Y:S01]  /*2360*/  LDG.E.64 R20, desc[UR10][R28.64] ;  /* 0x0000000a1c147981 */ /* 0x000ea2000c1e1b00 */
[-C--:B------:R-:W-:Y:S02]  /*2370*/  IADD3 R23, P1, RZ, R24.reuse, RZ ;  /* 0x00000018ff177210 */ /* 0x080fe40007f3e0ff */
[----:B------:R-:W-:Y:S02]  /*2380*/  R2UR UR14, R16 ;  /* 0x00000000100e72ca */ /* 0x000fe400000e0000 */
[----:B------:R-:W-:Y:S01]  /*2390*/  ISETP.LT.U32.AND P0, PT, R23, R24, PT ;  /* 0x000000181700720c */ /* 0x000fe20003f01070 */
[----:B------:R-:W-:Y:S01]  /*23a0*/  IMAD.X R24, R8, 0x1, R24, P1 ;  /* 0x0000000108187824 */ /* 0x000fe200008e0618 */
[----:B------:R-:W-:-:S04]  /*23b0*/  R2UR UR15, R17 ;  /* 0x00000000110f72ca */ /* 0x000fc800000e0000 */
        /* <DEDUP_REMOVED lines=24> */
[----:B------:R-:W-:Y:S01]  /*2540*/  SEL R24, RZ, 0x1, P0 ;  /* 0x00000001ff187807 */ /* 0x000fe20000000000 */
[----:B------:R-:W-:Y:S01]  /*2550*/  VIADD R27, R18, UR9 ;  /* 0x00000009121b7c36 */ /* 0x000fe20008000000 */
[----:B------:R0:W-:Y:S02]  /*2560*/  STG.E.64 desc[UR10][R28.64], R8 ;  /* 0x000000081c007986 */ /* 0x0001e4000c101b0a */
[----:B------:R-:W-:Y:S02]  /*2570*/  IADD3 R20, P1, P3, R24, R20, -R25 ;  /* 0x0000001418147210 */ /* 0x000fe40007b3e819 */
[----:B------:R-:W-:-:S04]  /*2580*/  SEL R24, RZ, 0xffffffff, P0 ;  /* 0xffffffffff187807 */ /* 0x000fc80000000000 */
[----:B------:R-:W-:-:S05]  /*2590*/  IADD3.X R21, R24, R21, ~R19, P1, P3 ;  /* 0x0000001518157210 */ /* 0x000fca0000fe6c13 */
[----:B------:R1:W-:Y:S01]  /*25a0*/  STG.E.64 desc[UR10][R14.64], R20 ;  /* 0x000000140e007986 */ /* 0x0003e2000c101b0a */
[----:B0-----:R-:W-:-:S04]  /*25b0*/  IMAD.WIDE.U32 R8, R27, R12, UR6 ;  /* 0x000000061b087e25 */ /* 0x001fc8000f8e000c */
[----:B------:R-:W-:Y:S01]  /*25c0*/  IMAD R27, R27, R13, R9 ;  /* 0x0000000d1b1b7224 */ /* 0x000fe200078e0209 */
[----:B------:R-:W-:-:S04]  /*25d0*/  LEA R24, P0, R8, UR12, 0x3 ;  /* 0x0000000c08187c11 */ /* 0x000fc8000f8018ff */
[----:B------:R-:W-:-:S05]  /*25e0*/  LEA.HI.X R25, R8, UR13, R27, 0x3, P0 ;  /* 0x0000000d08197c11 */ /* 0x000fca00080f1c1b */
[----:B------:R-:W2:Y:S01]  /*25f0*/  LDG.E.64 R8, desc[UR14][R24.64] ;  /* 0x0000000e18087981 */ /* 0x000ea2000c1e1b00 */
[----:B-1----:R-:W-:-:S04]  /*2600*/  IMAD.WIDE.U32 R14, R18, R12, UR6 ;  /* 0x00000006120e7e25 */ /* 0x002fc8000f8e000c */
[----:B------:R-:W-:Y:S01]  /*2610*/  IMAD R19, R18, R13, R15 ;  /* 0x0000000d12137224 */ /* 0x000fe200078e020f */
[----:B------:R-:W-:-:S04]  /*2620*/  LEA R30, P0, R14, UR12, 0x3 ;  /* 0x0000000c0e1e7c11 */ /* 0x000fc8000f8018ff */
[----:B------:R-:W-:-:S05]  /*2630*/  LEA.HI.X R31, R14, UR13, R19, 0x3, P0 ;  /* 0x0000000d0e1f7c11 */ /* 0x000fca00080f1c13 */
[----:B------:R-:W3:Y:S01]  /*2640*/  LDG.E.64 R28, desc[UR10][R30.64] ;  /* 0x0000000a1e1c7981 */ /* 0x000ee2000c1e1b00 */
[----:B------:R-:W-:Y:S02]  /*2650*/  R2UR UR16, R16 ;  /* 0x00000000101072ca */ /* 0x000fe400000e0000 */
[----:B------:R-:W-:Y:S01]  /*2660*/  R2UR UR17, R17 ;  /* 0x00000000111172ca */ /* 0x000fe200000e0000 */
        /* <DEDUP_REMOVED lines=13> */
[----:B------:R-:W-:Y:S01]  /*2740*/  IADD3.X R19, R23, -0x1, R18, P0, P1 ;  /* 0xffffffff17137810 */ /* 0x000fe200007e2412 */
[----:B------:R-:W-:Y:S01]  /*2750*/  VIADD R18, R22, 0x2 ;  /* 0x0000000216127836 */ /* 0x000fe20000000000 */
[----:B------:R-:W-:-:S04]  /*2760*/  ISETP.LT.U32.AND P0, PT, R10, R15, PT ;  /* 0x0000000f0a00720c */ /* 0x000fc80003f01070 */
[----:B------:R-:W-:-:S04]  /*2770*/  ISETP.LT.U32.AND.EX P0, PT, R11, R19, PT, P0 ;  /* 0x000000130b00720c */ /* 0x000fc80003f01100 */
[----:B------:R-:W-:-:S04]  /*2780*/  SEL R9, RZ, 0x1, !P0 ;  /* 0x00000001ff097807 */ /* 0x000fc80004000000 */
[----:B------:R-:W-:Y:S02]  /*2790*/  IADD3 R9, P1, P3, R9, R10, -R15 ;  /* 0x0000000a09097210 */ /* 0x000fe40007b3e80f */
[----:B------:R-:W-:Y:S02]  /*27a0*/  SEL R15, RZ, 0xffffffff, !P0 ;  /* 0xffffffffff0f7807 */ /* 0x000fe40004000000 */
[C---:B---3--:R-:W-:Y:S02]  /*27b0*/  ISETP.GE.U32.AND P0, PT, R28.reuse, R9, PT ;  /* 0x000000091c00720c */ /* 0x048fe40003f06070 */
[----:B------:R-:W-:Y:S02]  /*27c0*/  IADD3.X R15, R15, R11, ~R19, P1, P3 ;  /* 0x0000000b0f0f7210 */ /* 0x000fe40000fe6c13 */
[----:B------:R-:W-:Y:S02]  /*27d0*/  IADD3 R20, P1, R28, R9, RZ ;  /* 0x000000091c147210 */ /* 0x000fe40007f3e0ff */
[----:B------:R-:W-:-:S02]  /*27e0*/  ISETP.GE.U32.AND.EX P0, PT, R29, R15, PT, P0 ;  /* 0x0000000f1d00720c */ /* 0x000fc40003f06100 */
[C---:B------:R-:W-:Y:S01]  /*27f0*/  ISETP.GT.U32.AND P3, PT, R20.reuse, RZ, PT ;  /* 0x000000ff1400720c */ /* 0x040fe20003f64070 */
[----:B------:R-:W-:Y:S01]  /*2800*/  IMAD.X R8, R29, 0x1, R15, P1 ;  /* 0x000000011d087824 */ /* 0x000fe200008e060f */
[----:B------:R-:W-:Y:S02]  /*2810*/  ISETP.LT.U32.AND P1, PT, R20, R9, PT ;  /* 0x000000091400720c */ /* 0x000fe40003f21070 */
[----:B------:R-:W-:Y:S02]  /*2820*/  SEL R11, RZ, 0x1, P0 ;  /* 0x00000001ff0b7807 */ /* 0x000fe40000000000 */
[C---:B------:R-:W-:Y:S02]  /*2830*/  ISETP.GT.U32.AND.EX P3, PT, R8.reuse, -0x1, PT, P3 ;  /* 0xffffffff0800780c */ /* 0x040fe40003f64130 */
[----:B------:R-:W-:Y:S02]  /*2840*/  IADD3 R10, P4, P5, R11, R28, -R9 ;  /* 0x0000001c0b0a7210 */ /* 0x000fe40007d9e809 */
[----:B------:R-:W-:-:S02]  /*2850*/  ISETP.LT.U32.OR.EX P1, PT, R8, R15, P3, P1 ;  /* 0x0000000f0800720c */ /* 0x000fc40001f21510 */
[----:B------:R-:W-:Y:S02]  /*2860*/  SEL R9, RZ, 0xffffffff, P0 ;  /* 0xffffffffff097807 */ /* 0x000fe40000000000 */
[----:B------:R-:W-:Y:S02]  /*2870*/  SEL R21, RZ, 0x1, !P1 ;  /* 0x00000001ff157807 */ /* 0x000fe40004800000 */
[----:B------:R-:W-:Y:S01]  /*2880*/  IADD3.X R11, R9, R29, ~R15, P4, P5 ;  /* 0x0000001d090b7210 */ /* 0x000fe200027eac0f */
[----:B------:R-:W-:Y:S01]  /*2890*/  VIADD R15, R18, UR9 ;  /* 0x00000009120f7c36 */ /* 0x000fe20008000000 */
[----:B------:R-:W-:Y:S02]  /*28a0*/  IADD3 R20, P0, -R21, R20, RZ ;  /* 0x0000001415147210 */ /* 0x000fe40007f1e1ff */
[----:B------:R-:W-:-:S05]  /*28b0*/  SEL R9, RZ, 0xffffffff, !P1 ;  /* 0xffffffffff097807 */ /* 0x000fca0004800000 */
[----:B------:R-:W-:Y:S02]  /*28c0*/  IMAD.X R21, R8, 0x1, ~R9, P0 ;  /* 0x0000000108157824 */ /* 0x000fe400000e0e09 */
[----:B------:R-:W-:-:S03]  /*28d0*/  IMAD.WIDE.U32 R8, R15, R12, UR6 ;  /* 0x000000060f087e25 */ /* 0x000fc6000f8e000c */
[----:B------:R0:W-:Y:S01]  /*28e0*/  STG.E.64 desc[UR10][R30.64], R20 ;  /* 0x000000141e007986 */ /* 0x0001e2000c101b0a */
[----:B------:R-:W-:Y:S01]  /*28f0*/  IMAD R15, R15, R13, R9 ;  /* 0x0000000d0f0f7224 */ /* 0x000fe200078e0209 */
[C---:B------:R-:W-:Y:S02]  /*2900*/  LEA R14, P0, R8.reuse, UR12, 0x3 ;  /* 0x0000000c080e7c11 */ /* 0x040fe4000f8018ff */
[----:B------:R1:W-:Y:S02]  /*2910*/  STG.E.64 desc[UR14][R24.64], R10 ;  /* 0x0000000a18007986 */ /* 0x0003e4000c101b0e */
[----:B------:R-:W-:Y:S02]  /*2920*/  LEA.HI.X R15, R8, UR13, R15, 0x3, P0 ;  /* 0x0000000d080f7c11 */ /* 0x000fe400080f1c0f */
[----:B------:R-:W2:Y:S04]  /*2930*/  LDS.128 R8, [R26+0x10] ;  /* 0x000010001a087984 */ /* 0x000ea80000000c00 */
[----:B0-----:R-:W2:Y:S01]  /*2940*/  LDG.E.64 R20, desc[UR16][R14.64] ;  /* 0x000000100e147981 */ /* 0x001ea2000c1e1b00 */
[----:B-1----:R-:W-:-:S04]  /*2950*/  IMAD.WIDE.U32 R24, R18, R12, UR6 ;  /* 0x0000000612187e25 */ /* 0x002fc8000f8e000c */
[----:B------:R-:W-:Y:S01]  /*2960*/  IMAD R27, R18, R13, R25 ;  /* 0x0000000d121b7224 */ /* 0x000fe200078e0219 */
[----:B------:R-:W-:-:S04]  /*2970*/  LEA R28, P0, R24, UR12, 0x3 ;  /* 0x0000000c181c7c11 */ /* 0x000fc8000f8018ff */
[----:B------:R-:W-:Y:S01]  /*2980*/  LEA.HI.X R29, R24, UR13, R27, 0x3, P0 ;  /* 0x0000000d181d7c11 */ /* 0x000fe200080f1c1b */
[----:B--2---:R-:W-:-:S04]  /*2990*/  IMAD.WIDE.U32 R18, R9, R20, RZ ;  /* 0x0000001409127225 */ /* 0x004fc800078e00ff */
[----:B------:R-:W-:-:S04]  /*29a0*/  IMAD.WIDE.U32 R26, R8, R20, RZ ;  /* 0x00000014081a7225 */ /* 0x000fc800078e00ff */
[----:B------:R-:W-:-:S04]  /*29b0*/  IMAD.WIDE.U32 R24, P0, R21, R8, R18 ;  /* 0x0000000815187225 */ /* 0x000fc80007800012 */
[----:B------:R-:W-:Y:S01]  /*29c0*/  IMAD.X R19, RZ, RZ, RZ, P0 ;  /* 0x000000ffff137224 */ /* 0x000fe200000e06ff */
[----:B------:R-:W-:Y:S01]  /*29d0*/  IADD3 R24, P0, R27, R24, RZ ;  /* 0x000000181b187210 */ /* 0x000fe20007f1e0ff */
[----:B------:R-:W-:-:S04]  /*29e0*/  IMAD.MOV.U32 R18, RZ, RZ, R25 ;  /* 0x000000ffff127224 */ /* 0x000fc800078e0019 */
[----:B------:R-:W-:Y:S02]  /*29f0*/  IMAD.WIDE.U32.X R8, R21, R9, R18, P0 ;  /* 0x0000000915087225 */ /* 0x000fe400000e0412 */
        /* <DEDUP_REMOVED lines=25> */
[----:B------:R-:W-:-:S02]  /*2b90*/  SEL R9, RZ, 0xffffffff, !P0 ;  /* 0xffffffffff097807 */ /* 0x000fc40004000000 */
[----:B------:R-:W-:-:S03]  /*2ba0*/  SEL R24, RZ, 0x1, P1 ;  /* 0x00000001ff187807 */ /* 0x000fc60000800000 */
[----:B------:R-:W-:Y:S01]  /*2bb0*/  IMAD.X R9, R20, 0x1, ~R9, P3 ;  /* 0x0000000114097824 */ /* 0x000fe200018e0e09 */
[----:B------:R-:W-:Y:S01]  /*2bc0*/  IADD3 R18, P0, P4, R24, R18, -R25 ;  /* 0x0000001218127210 */ /* 0x000fe20007c1e819 */
[----:B------:R-:W-:Y:S01]  /*2bd0*/  VIADD R25, R22, UR9 ;  /* 0x0000000916197c36 */ /* 0x000fe20008000000 */
[----:B------:R-:W-:Y:S02]  /*2be0*/  SEL R20, RZ, 0xffffffff, P1 ;  /* 0xffffffffff147807 */ /* 0x000fe40000800000 */
[----:B------:R0:W-:Y:S02]  /*2bf0*/  STG.E.64 desc[UR10][R28.64], R8 ;  /* 0x000000081c007986 */ /* 0x0001e4000c101b0a */
[----:B------:R-:W-:Y:S01]  /*2c00*/  IADD3.X R19, R20, R19, ~R21, P0, P4 ;  /* 0x0000001314137210 */ /* 0x000fe200007e8c15 */
[----:B------:R-:W-:-:S04]  /*2c10*/  IMAD.WIDE.U32 R20, R25, R12, UR6 ;  /* 0x0000000619147e25 */ /* 0x000fc8000f8e000c */
[----:B------:R-:W-:Y:S01]  /*2c20*/  IMAD R25, R25, R13, R21 ;  /* 0x0000000d19197224 */ /* 0x000fe200078e0215 */
[C---:B------:R-:W-:Y:S01]  /*2c30*/  LEA R24, P0, R20.reuse, UR12, 0x3 ;  /* 0x0000000c14187c11 */ /* 0x040fe2000f8018ff */
[----:B------:R1:W-:Y:S03]  /*2c40*/  STG.E.64 desc[UR14][R14.64], R18 ;  /* 0x000000120e007986 */ /* 0x0003e6000c101b0e */
[----:B------:R-:W-:-:S05]  /*2c50*/  LEA.HI.X R25, R20, UR13, R25, 0x3, P0 ;  /* 0x0000000d14197c11 */ /* 0x000fca00080f1c19 */
[----:B0-----:R-:W2:Y:S01]  /*2c60*/  LDG.E.64 R8, desc[UR16][R24.64] ;  /* 0x0000001018087981 */ /* 0x001ea2000c1e1b00 */
[----:B-1----:R-:W-:Y:S01]  /*2c70*/  IMAD.WIDE.U32 R14, R22, R12, UR6 ;  /* 0x00000006160e7e25 */ /* 0x002fe2000f8e000c */
[----:B------:R-:W-:Y:S02]  /*2c80*/  R2UR UR6, R16 ;  /* 0x00000000100672ca */ /* 0x000fe400000e0000 */
[----:B------:R-:W-:Y:S01]  /*2c90*/  R2UR UR7, R17 ;  /* 0x00000000110772ca */ /* 0x000fe200000e0000 */
[----:B------:R-:W-:Y:S01]  /*2ca0*/  IMAD R13, R22, R13, R15 ;  /* 0x0000000d160d7224 */ /* 0x000fe200078e020f */
[----:B------:R-:W-:-:S04]  /*2cb0*/  LEA R20, P0, R14, UR12, 0x3 ;  /* 0x0000000c0e147c11 */ /* 0x000fc8000f8018ff */
[----:B------:R-:W-:-:S07]  /*2cc0*/  LEA.HI.X R21, R14, UR13, R13, 0x3, P0 ;  /* 0x0000000d0e157c11 */ /* 0x000fce00080f1c0d */
        /* <DEDUP_REMOVED lines=36> */
[----:B------:R-:W-:Y:S02]  /*2f10*/  ISETP.NE.AND P0, PT, R7, RZ, PT ;  /* 0x000000ff0700720c */ /* 0x000fe40003f05270 */
[----:B------:R-:W-:Y:S02]  /*2f20*/  SEL R11, RZ, 0xffffffff, !P1 ;  /* 0xffffffffff0b7807 */ /* 0x000fe40004800000 */
[----:B------:R-:W-:-:S03]  /*2f30*/  IADD3.X R9, R9, R19, ~R15, P4, P5 ;  /* 0x0000001309097210 */ /* 0x000fc600027eac0f */
[----:B------:R-:W-:-:S05]  /*2f40*/  IMAD.X R11, R12, 0x1, ~R11, P3 ;  /* 0x000000010c0b7824 */ /* 0x000fca00018e0e0b */
[----:B------:R1:W-:Y:S04]  /*2f50*/  STG.E.64 desc[UR6][R20.64], R10 ;  /* 0x0000000a14007986 */ /* 0x0003e8000c101b06 */
[----:B------:R1:W-:Y:S01]  /*2f60*/  STG.E.64 desc[UR10][R24.64], R8 ;  /* 0x0000000818007986 */ /* 0x0003e2000c101b0a */
[----:B------:R-:W-:Y:S05]  /*2f70*/  @P0 BRA `(.L_x_141) ;  /* 0xfffffff000940947 */ /* 0x000fea000383ffff */
.L_x_140:
[----:B------:R-:W-:-:S06]  /*2f80*/  ULOP3.LUT UR16, UR9, 0x3, URZ, 0xc0, !UPT ;  /* 0x0000000309107892 */ /* 0x000fcc000f8ec03f */
[----:B------:R-:W-:-:S13]  /*2f90*/  ISETP.NE.AND P0, PT, RZ, UR16, PT ;  /* 0x00000010ff007c0c */ /* 0x000fda000bf05270 */
[----:B------:R-:W-:Y:S05]  /*2fa0*/  @!P0 BRA `(.L_x_142) ;  /* 0x0000000800d48947 */ /* 0x000fea0003800000 */
[----:B------:R-:W1:Y:S01]  /*2fb0*/  LDC.64 R12, c[0x0][0x228] ;  /* 0x00008a00ff0c7b82 */ /* 0x000e620000000a00 */
[----:B------:R-:W-:Y:S01]  /*2fc0*/  IMAD.IADD R6, R5, 0x1, R0 ;  /* 0x0000000105067824 */ /* 0x000fe200078e0200 */
[----:B------:R-:W-:Y:S01]  /*2fd0*/  UMOV UR6, UR38 ;  /* 0x0000002600067c82 */ /* 0x000fe20008000000 */
[----:B------:R-:W-:Y:S01]  /*2fe0*/  UMOV UR7, URZ ;  /* 0x0000003f00077c82 */ /* 0x000fe20008000000 */
[----:B0-----:R-:W-:Y:S01]  /*2ff0*/  R2UR UR10, R16 ;  /* 0x00000000100a72ca */ /* 0x001fe200000e0000 */
[----:B------:R-:W-:Y:S01]  /*3000*/  VIADD R7, R6, UR9 ;  /* 0x0000000906077c36 */ /* 0x000fe20008000000 */
[----:B------:R-:W-:Y:S01]  /*3010*/  R2UR UR11, R17 ;  /* 0x00000000110b72ca */ /* 0x000fe200000e0000 */
[----:B------:R-:W-:Y:S02]  /*3020*/  ULDC.64 UR14, c[0x0][0x210] ;  /* 0x00008400000e7ab9 */ /* 0x000fe40000000a00 */
        /* <DEDUP_REMOVED lines=12> */
[----:B------:R-:W-:Y:S01]  /*30f0*/  UISETP.NE.AND UP0, UPT, UR16, 0x1, UPT ;  /* 0x000000011000788c */ /* 0x000fe2000bf05270 */
[----:B------:R-:W-:Y:S02]  /*3100*/  R2UR UR18, R16 ;  /* 0x00000000101272ca */ /* 0x000fe400000e0000 */
[C---:B------:R-:W-:Y:S01]  /*3110*/  R2UR UR19, R17.reuse ;  /* 0x00000000111372ca */ /* 0x040fe200000e0000 */
[----:B0-----:R-:W-:Y:S01]  /*3120*/  ULEA UR10, UR11, UR10, 0x18 ;  /* 0x0000000a0b0a7291 */ /* 0x001fe2000f8ec03f */
[----:B------:R-:W-:-:S05]  /*3130*/  R2UR UR11, R17 ;  /* 0x00000000110b72ca */ /* 0x000fca00000e0000 */
[----:B------:R-:W-:Y:S02]  /*3140*/  LEA R5, R5, UR10, 0x3 ;  /* 0x0000000a05057c11 */ /* 0x000fe4000f8e18ff */
[----:B------:R-:W-:-:S03]  /*3150*/  R2UR UR10, R16 ;  /* 0x00000000100a72ca */ /* 0x000fc600000e0000 */
        /* <DEDUP_REMOVED lines=10> */
[----:B------:R-:W-:Y:S02]  /*3200*/  IMAD.X R25, RZ, RZ, RZ, P3 ;  /* 0x000000ffff197224 */ /* 0x000fe400018e06ff */
[----:B------:R-:W-:Y:S01]  /*3210*/  IMAD.WIDE.U32.X R22, R23, R9, R24, P4 ;  /* 0x0000000917167225 */ /* 0x000fe200020e0418 */
        /* <DEDUP_REMOVED lines=21> */
[----:B------:R-:W-:Y:S02]  /*3370*/  IADD3 R18, P3, -R24, R9, RZ ;  /* 0x0000000918127210 */ /* 0x000fe40007f7e1ff */
[----:B------:R-:W-:Y:S02]  /*3380*/  SEL R9, RZ, 0xffffffff, P0 ;  /* 0xffffffffff097807 */ /* 0x000fe40000000000 */
[----:B------:R-:W-:Y:S02]  /*3390*/  PLOP3.LUT P0, PT, PT, PT, UP0, 0x80, 0x0 ;  /* 0x000000000000781c */ /* 0x000fe40003f0f008 */
[----:B------:R-:W-:Y:S02]  /*33a0*/  SEL R25, RZ, 0xffffffff, !P1 ;  /* 0xffffffffff197807 */ /* 0x000fe40004800000 */
[----:B------:R-:W-:-:S03]  /*33b0*/  IADD3.X R9, R9, R19, ~R23, P4, P5 ;  /* 0x0000001309097210 */ /* 0x000fc600027eac17 */
[----:B------:R-:W-:-:S05]  /*33c0*/  IMAD.X R19, R22, 0x1, ~R25, P3 ;  /* 0x0000000116137824 */ /* 0x000fca00018e0e19 */
[----:B------:R2:W-:Y:S04]  /*33d0*/  STG.E.64 desc[UR10][R20.64], R18 ;  /* 0x0000001214007986 */ /* 0x0005e8000c101b0a */
[----:B------:R2:W-:Y:S01]  /*33e0*/  STG.E.64 desc[UR18][R14.64], R8 ;  /* 0x000000080e007986 */ /* 0x0005e2000c101b12 */
[----:B------:R-:W-:Y:S05]  /*33f0*/  @!P0 BRA `(.L_x_142) ;  /* 0x0000000400c08947 */ /* 0x000fea0003800000 */
[----:B--2---:R-:W-:Y:S01]  /*3400*/  VIADD R19, R6, 0x1 ;  /* 0x0000000106137836 */ /* 0x004fe20000000000 */
[----:B------:R-:W-:Y:S02]  /*3410*/  R2UR UR10, R16 ;  /* 0x00000000100a72ca */ /* 0x000fe400000e0000 */
[----:B------:R-:W-:Y:S01]  /*3420*/  R2UR UR11, R17 ;  /* 0x00000000110b72ca */ /* 0x000fe200000e0000 */
[----:B------:R-:W-:-:S04]  /*3430*/  VIADD R9, R19, UR9 ;  /* 0x0000000913097c36 */ /* 0x000fc80008000000 */
        /* <DEDUP_REMOVED lines=11> */
[----:B------:R-:W-:Y:S02]  /*34f0*/  R2UR UR18, R16 ;  /* 0x00000000101272ca */ /* 0x000fe400000e0000 */
[----:B------:R-:W-:Y:S01]  /*3500*/  R2UR UR19, R17 ;  /* 0x00000000111372ca */ /* 0x000fe200000e0000 */
        /* <DEDUP_REMOVED lines=21> */
[C---:B------:R-:W-:Y:S02]  /*3660*/  ISETP.GT.U32.AND P1, PT, R21.reuse, RZ, PT ;  /* 0x000000ff1500720c */ /* 0x040fe40003f24070 */
[-C--:B------:R-:W-:Y:S01]  /*3670*/  ISETP.LT.U32.AND P3, PT, R21, R25.reuse, PT ;  /* 0x000000191500720c */ /* 0x080fe20003f61070 */
[----:B------:R-:W-:Y:S01]  /*3680*/  IMAD.X R23, R15, 0x1, R27, P0 ;  /* 0x000000010f177824 */ /* 0x000fe200000e061b */
[----:B------:R-:W-:-:S04]  /*3690*/  ISETP.GE.U32.AND P0, PT, R14, R25, PT ;  /* 0x000000190e00720c */ /* 0x000fc80003f06070 */
[----:B------:R-:W-:Y:S02]  /*36a0*/  ISETP.GT.U32.AND.EX P1, PT, R23, -0x1, PT, P1 ;  /* 0xffffffff1700780c */ /* 0x000fe40003f24110 */
[-C--:B------:R-:W-:Y:S02]  /*36b0*/  ISETP.GE.U32.AND.EX P0, PT, R15, R27.reuse, PT, P0 ;  /* 0x0000001b0f00720c */ /* 0x080fe40003f06100 */
[----:B------:R-:W-:Y:S02]  /*36c0*/  ISETP.LT.U32.OR.EX P1, PT, R23, R27, P1, P3 ;  /* 0x0000001b1700720c */ /* 0x000fe40000f21530 */
[----:B------:R-:W-:Y:S02]  /*36d0*/  SEL R11, RZ, 0x1, P0 ;  /* 0x00000001ff0b7807 */ /* 0x000fe40000000000 */
[----:B------:R-:W-:Y:S02]  /*36e0*/  SEL R20, RZ, 0x1, !P1 ;  /* 0x00000001ff147807 */ /* 0x000fe40004800000 */
[----:B------:R-:W-:-:S02]  /*36f0*/  IADD3 R10, P4, P5, R11, R14, -R25 ;  /* 0x0000000e0b0a7210 */ /* 0x000fc40007d9e819 */
[----:B------:R-:W-:Y:S02]  /*3700*/  SEL R11, RZ, 0xffffffff, P0 ;  /* 0xffffffffff0b7807 */ /* 0x000fe40000000000 */
[----:B------:R-:W-:Y:S02]  /*3710*/  IADD3 R14, P3, -R20, R21, RZ ;  /* 0x00000015140e7210 */ /* 0x000fe40007f7e1ff */
[----:B------:R-:W-:Y:S02]  /*3720*/  PLOP3.LUT P0, PT, PT, PT, UP0, 0x80, 0x0 ;  /* 0x000000000000781c */ /* 0x000fe40003f0f008 */
[----:B------:R-:W-:Y:S02]  /*3730*/  SEL R20, RZ, 0xffffffff, !P1 ;  /* 0xffffffffff147807 */ /* 0x000fe40004800000 */
[----:B------:R-:W-:-:S03]  /*3740*/  IADD3.X R11, R11, R15, ~R27, P4, P5 ;  /* 0x0000000f0b0b7210 */ /* 0x000fc600027eac1b */
[----:B------:R-:W-:-:S05]  /*3750*/  IMAD.X R15, R23, 0x1, ~R20, P3 ;  /* 0x00000001170f7824 */ /* 0x000fca00018e0e14 */
[----:B------:R3:W-:Y:S04]  /*3760*/  STG.E.64 desc[UR10][R18.64], R14 ;  /* 0x0000000e12007986 */ /* 0x0007e8000c101b0a */
[----:B------:R3:W-:Y:S01]  /*3770*/  STG.E.64 desc[UR18][R8.64], R10 ;  /* 0x0000000a08007986 */ /* 0x0007e2000c101b12 */
[----:B------:R-:W-:Y:S05]  /*3780*/  @!P0 BRA `(.L_x_142) ;  /* 0x0000000000dc8947 */ /* 0x000fea0003800000 */
[----:B------:R-:W-:Y:S01]  /*3790*/  VIADD R21, R6, 0x2 ;  /* 0x0000000206157836 */ /* 0x000fe20000000000 */
[----:B------:R-:W-:Y:S02]  /*37a0*/  R2UR UR10, R16 ;  /* 0x00000000100a72ca */ /* 0x000fe400000e0000 */
[----:B------:R-:W-:Y:S01]  /*37b0*/  R2UR UR11, R17 ;  /* 0x00000000110b72ca */ /* 0x000fe200000e0000 */
[----:B---3--:R-:W-:-:S04]  /*37c0*/  VIADD R9, R21, UR9 ;  /* 0x0000000915097c36 */ /* 0x008fc80008000000 */
[----:B------:R-:W-:-:S04]  /*37d0*/  IMAD.WIDE.U32 R10, R9, R12, UR6 ;  /* 0x00000006090a7e25 */ /* 0x000fc8000f8e000c */
[----:B------:R-:W-:Y:S01]  /*37e0*/  IMAD R9, R9, R13, R11 ;  /* 0x0000000d09097224 */ /* 0x000fe200078e020b */
[----:B------:R-:W-:-:S04]  /*37f0*/  LEA R8, P0, R10, UR14, 0x3 ;  /* 0x0000000e0a087c11 */ /* 0x000fc8000f8018ff */
[----:B------:R-:W-:-:S05]  /*3800*/  LEA.HI.X R9, R10, UR15, R9, 0x3, P0 ;  /* 0x0000000f0a097c11 */ /* 0x000fca00080f1c09 */
[----:B------:R-:W2:Y:S01]  /*3810*/  LDG.E.64 R14, desc[UR10][R8.64] ;  /* 0x0000000a080e7981 */ /* 0x000ea2000c1e1b00 */
[----:B------:R-:W-:Y:S01]  /*3820*/  IMAD.WIDE.U32 R18, R21, R12, UR6 ;  /* 0x0000000615127e25 */ /* 0x000fe2000f8e000c */
[----:B------:R-:W-:Y:S02]  /*3830*/  R2UR UR6, R16 ;  /* 0x00000000100672ca */ /* 0x000fe400000e0000 */
[----:B------:R-:W-:Y:S01]  /*3840*/  R2UR UR7, R17 ;  /* 0x00000000110772ca */ /* 0x000fe200000e0000 */
[----:B------:R-:W-:Y:S01]  /*3850*/  IMAD R13, R21, R13, R19 ;  /* 0x0000000d150d7224 */ /* 0x000fe200078e0213 */
[----:B------:R-:W-:-:S04]  /*3860*/  LEA R10, P0, R18, UR14, 0x3 ;  /* 0x0000000e120a7c11 */ /* 0x000fc8000f8018ff */
[----:B------:R-:W-:Y:S02]  /*3870*/  LEA.HI.X R11, R18, UR15, R13, 0x3, P0 ;  /* 0x0000000f120b7c11 */ /* 0x000fe400080f1c0d */
[----:B------:R-:W2:Y:S05]  /*3880*/  LDS.64 R18, [R5+0x10] ;  /* 0x0000100005127984 */ /* 0x000eaa0000000a00 */
        /* <DEDUP_REMOVED lines=32> */
[----:B------:R-:W-:Y:S02]  /*3a90*/  IADD3 R12, P3, -R5, R14, RZ ;  /* 0x0000000e050c7210 */ /* 0x000fe40007f7e1ff */
[----:B------:R-:W-:Y:S02]  /*3aa0*/  SEL R5, RZ, 0xffffffff, P0 ;  /* 0xffffffffff057807 */ /* 0x000fe40000000000 */
[----:B------:R-:W-:Y:S02]  /*3ab0*/  SEL R14, RZ, 0xffffffff, !P1 ;  /* 0xffffffffff0e7807 */ /* 0x000fe40004800000 */
[----:B------:R-:W-:-:S03]  /*3ac0*/  IADD3.X R7, R5, R13, ~R21, P4, P5 ;  /* 0x0000000d05077210 */ /* 0x000fc600027eac15 */
[----:B------:R-:W-:-:S05]  /*3ad0*/  IMAD.X R13, R15, 0x1, ~R14, P3 ;  /* 0x000000010f0d7824 */ /* 0x000fca00018e0e0e */
[----:B------:R4:W-:Y:S04]  /*3ae0*/  STG.E.64 desc[UR6][R10.64], R12 ;  /* 0x0000000c0a007986 */ /* 0x0009e8000c101b06 */
[----:B------:R4:W-:Y:S02]  /*3af0*/  STG.E.64 desc[UR10][R8.64], R6 ;  /* 0x0000000608007986 */ /* 0x0009e4000c101b0a */
.L_x_142:
[----:B------:R-:W-:Y:S01]  /*3b00*/  IMAD.IADD R0, R4, 0x1, R0 ;  /* 0x0000000104007824 */ /* 0x000fe200078e0200 */
[----:B------:R-:W-:-:S04]  /*3b10*/  ULDC.64 UR6, c[0x0][0x220] ;  /* 0x0000880000067ab9 */ /* 0x000fc80000000a00 */
[----:B------:R-:W-:-:S04]  /*3b20*/  ISETP.GE.U32.AND P0, PT, R0, UR6, PT ;  /* 0x0000000600007c0c */ /* 0x000fc8000bf06070 */
[----:B------:R-:W-:-:S13]  /*3b30*/  ISETP.GE.U32.AND.EX P0, PT, RZ, UR7, PT, P0 ;  /* 0x00000007ff007c0c */ /* 0x000fda000bf06100 */
[----:B------:R-:W-:Y:S05]  /*3b40*/  @!P0 BRA `(.L_x_143) ;  /* 0xffffffe4007c8947 */ /* 0x000fea000383ffff */
.L_x_139:
[----:B------:R-:W-:Y:S05]  /*3b50*/  BSYNC B0 ;  /* 0x0000000000007941 */ /* 0x000fea0003800000 */
.L_x_138:
[----:B------:R-:W-:Y:S01]  /*3b60*/  UIADD3 UR5, UR5, 0x1, URZ ;  /* 0x0000000105057890 */ /* 0x000fe2000fffe03f */
[----:B------:R-:W-:Y:S03]  /*3b70*/  BAR.SYNC.DEFER_BLOCKING 0x0 ;  /* 0x0000000000007b1d */ /* 0x000fe60000010000 */
[----:B------:R-:W-:-:S06]  /*3b80*/  UISETP.GE.U32.AND UP0, UPT, UR5, UR4, UPT ;  /* 0x000000040500728c */ /* 0x000fcc000bf06070 */
[----:B------:R-:W-:-:S13]  /*3b90*/  PLOP3.LUT P0, PT, PT, PT, UP0, 0x80, 0x0 ;  /* 0x000000000000781c */ /* 0x000fda0003f0f008 */
[----:B------:R-:W-:Y:S05]  /*3ba0*/  @!P0 BRA `(.L_x_144) ;  /* 0xffffffd800088947 */ /* 0x000fea000383ffff */
.L_x_133:
[----:B------:R-:W-:Y:S02]  /*3bb0*/  ULDC UR5, c[0x0][0x238] ;  /* 0x00008e0000057ab9 */ /* 0x000fe40000000800 */
[----:B------:R-:W-:-:S06]  /*3bc0*/  UISETP.GE.U32.AND UP0, UPT, UR4, UR5, UPT ;  /* 0x000000050400728c */ /* 0x000fcc000bf06070 */
[----:B------:R-:W-:-:S13]  /*3bd0*/  PLOP3.LUT P0, PT, PT, PT, UP0, 0x80, 0x0 ;  /* 0x000000000000781c */ /* 0x000fda0003f0f008 */
[----:B------:R-:W-:Y:S05]  /*3be0*/  @P0 BRA `(.L_x_145) ;  /* 0x00000010006c0947 */ /* 0x000fea0003800000 */
[----:B------:R-:W1:Y:S01]  /*3bf0*/  S2R R0, SR_TID.X ;  /* 0x0000000000007919 */ /* 0x000e620000002100 */
[----:B------:R-:W5:Y:S01]  /*3c00*/  S2UR UR6, SR_CgaCtaId ;  /* 0x00000000000679c3 */ /* 0x000f620000008800 */
[----:B------:R-:W-:Y:S02]  /*3c10*/  UMOV UR9, 0x400 ;  /* 0x0000040000097882 */ /* 0x000fe40000000000 */
[----:B------:R-:W-:Y:S02]  /*3c20*/  UIADD3 UR5, UR9, 0x2000, URZ ;  /* 0x0000200009057890 */ /* 0x000fe4000fffe03f */
[----:B-----5:R-:W-:Y:S02]  /*3c30*/  ULEA UR9, UR6, UR9, 0x18 ;  /* 0x0000000906097291 */ /* 0x020fe4000f8ec03f */
[----:B------:R-:W-:-:S04]  /*3c40*/  ULEA UR5, UR6, UR5, 0x18 ;  /* 0x0000000506057291 */ /* 0x000fc8000f8ec03f */
[C---:B-1----:R-:W-:Y:S02]  /*3c50*/  LEA R4, R0.reuse, UR9, 0x3 ;  /* 0x0000000900047c11 */ /* 0x042fe4000f8e18ff */
[----:B------:R-:W-:-:S07]  /*3c60*/  LEA R5, R0, UR5, 0x3 ;  /* 0x0000000500057c11 */ /* 0x000fce000f8e18ff */
.L_x_162:
[----:B------:R-:W-:Y:S01]  /*3c70*/  ULDC.64 UR6, c[0x0][0x230] ;  /* 0x00008c0000067ab9 */ /* 0x000fe20000000a00 */
[----:B0-----:R-:W-:Y:S01]  /*3c80*/  R2UR UR10, R16 ;  /* 0x00000000100a72ca */ /* 0x001fe200000e0000 */
[----:B------:R-:W-:Y:S01]  /*3c90*/  UIMAD.WIDE.U32 UR6, UR4, 0x8, UR6 ;  /* 0x00000008040678a5 */ /* 0x000fe2000f8e0006 */
[----:B------:R-:W-:Y:S01]  /*3ca0*/  R2UR UR11, R17 ;  /* 0x00000000110b72ca */ /* 0x000fe200000e0000 */
[----:B------:R-:W-:Y:S02]  /*3cb0*/  UMOV UR5, 0x1 ;  /* 0x0000000100057882 */ /* 0x000fe40000000000 */
[----:B------:R-:W-:Y:S02]  /*3cc0*/  UIADD3 UR5, UP0, UR5, 0x1, URZ ;  /* 0x0000000105057890 */ /* 0x000fe4000ff1e03f */
[----:B-1-345:R-:W-:Y:S01]  /*3cd0*/  IMAD.U32 R10, RZ, RZ, UR6 ;  /* 0x00000006ff0a7e24 */ /* 0x03afe2000f8e00ff */
[----:B------:R-:W-:Y:S01]  /*3ce0*/  UMOV UR6, 0xffffffff ;  /* 0xffffffff00067882 */ /* 0x000fe20000000000 */
[----:B------:R-:W-:Y:S01]  /*3cf0*/  IMAD.U32 R11, RZ, RZ, UR7 ;  /* 0x00000007ff0b7e24 */ /* 0x000fe2000f8e00ff */
[----:B------:R-:W-:-:S02]  /*3d00*/  UIADD3.X UR6, UR6, -0x1, URZ, UP0, !UPT ;  /* 0xffffffff06067890 */ /* 0x000fc400087fe43f */
[----:B------:R-:W-:Y:S01]  /*3d10*/  UISETP.GT.U32.AND UP0, UPT, UR5, URZ, UPT ;  /* 0x0000003f0500728c */ /* 0x000fe2000bf04070 */
[----:B------:R-:W-:Y:S02]  /*3d20*/  ISETP.NE.AND P0, PT, R3, RZ, PT ;  /* 0x000000ff0300720c */ /* 0x000fe40003f05270 */
[----:B------:R-:W5:Y:S01]  /*3d30*/  LDG.E.64 R10, desc[UR10][R10.64] ;  /* 0x0000000a0a0a7981 */ /* 0x000f62000c1e1b00 */
[----:B------:R-:W-:-:S04]  /*3d40*/  UISETP.GT.U32.AND.EX UP0, UPT, UR6, URZ, UPT, UP0 ;  /* 0x0000003f0600728c */ /* 0x000fc8000bf04100 */
[----:B------:R-:W-:Y:S02]  /*3d50*/  USEL UR11, URZ, 0x1, !UP0 ;  /* 0x000000013f0b7887 */ /* 0x000fe4000c000000 */
[----:B------:R-:W-:Y:S02]  /*3d60*/  USEL UR10, URZ, 0xffffffff, !UP0 ;  /* 0xffffffff3f0a7887 */ /* 0x000fe4000c000000 */
[----:B------:R-:W-:-:S04]  /*3d70*/  UIADD3 UR11, UP0, UR11, -UR5, URZ ;  /* 0x800000050b0b7290 */ /* 0x000fc8000ff1e03f */
[----:B------:R-:W-:Y:S01]  /*3d80*/  UIADD3.X UR10, UR10, ~UR6, URZ, UP0, !UPT ;  /* 0x800000060a0a7290 */ /* 0x000fe200087fe43f */
[----:B------:R-:W-:Y:S11]  /*3d90*/  @!P0 BRA `(.L_x_146) ;  /* 0x0000000000ec8947 */ /* 0x000ff60003800000 */
[C---:B-----5:R-:W-:Y:S01]  /*3da0*/  R2UR UR6, R10.reuse ;  /* 0x000000000a0672ca */ /* 0x060fe200000e0000 */
[----:B------:R-:W-:Y:S01]  /*3db0*/  IMAD.MOV.U32 R6, RZ, RZ, R3 ;  /* 0x000000ffff067224 */ /* 0x000fe200078e0003 */
[C---:B------:R-:W-:Y:S01]  /*3dc0*/  R2UR UR13, R11.reuse ;  /* 0x000000000b0d72ca */ /* 0x040fe200000e0000 */
[----:B------:R-:W-:Y:S01]  /*3dd0*/  IMAD.MOV.U32 R7, RZ, RZ, RZ ;  /* 0x000000ffff077224 */ /* 0x000fe200078e00ff */
[----:B------:R-:W-:Y:S02]  /*3de0*/  R2UR UR7, R11 ;  /* 0x000000000b0772ca */ /* 0x000fe400000e0000 */
[----:B------:R-:W-:-:S07]  /*3df0*/  R2UR UR12, R10 ;  /* 0x000000000a0c72ca */ /* 0x000fce00000e0000 */
[----:B------:R-:W-:Y:S02]  /*3e00*/  UMOV UR19, UR6 ;  /* 0x0000000600137c82 */ /* 0x000fe40008000000 */
[----:B------:R-:W-:-:S06]  /*3e10*/  UMOV UR20, UR13 ;  /* 0x0000000d00147c82 */ /* 0x000fcc0008000000 */
.L_x_148:
[----:B------:R-:W-:Y:S01]  /*3e20*/  UIMAD.WIDE.U32 UR12, UR20, UR19, URZ ;  /* 0x00000013140c72a5 */ /* 0x000fe2000f8e003f */
[C---:B--2---:R-:W-:Y:S01]  /*3e30*/  LOP3.LUT R8, R6.reuse, 0x1, RZ, 0xc0, !PT ;  /* 0x0000000106087812 */ /* 0x044fe200078ec0ff */
        /* <DEDUP_REMOVED lines=45> */
.L_x_147:
[----:B------:R-:W-:Y:S01]  /*4110*/  ISETP.NE.AND.EX P0, PT, R7, RZ, PT, P1 ;  /* 0x000000ff0700720c */ /* 0x000fe20003f05310 */
[----:B------:R-:W-:-:S04]  /*4120*/  UIADD3 UR19, UP0, UP1, UR5, UR6, -UR17 ;  /* 0x0000000605137290 */ /* 0x000fc8000f91e811 */
[----:B------:R-:W-:-:S08]  /*4130*/  UIADD3.X UR20, UR16, UR7, ~UR18, UP0, UP1 ;  /* 0x0000000710147290 */ /* 0x000fd000087e2c12 */
[----:B------:R-:W-:Y:S05]  /*4140*/  @P0 BRA `(.L_x_148) ;  /* 0xfffffffc00340947 */ /* 0x000fea000383ffff */
.L_x_146:
[----:B------:R-:W-:Y:S01]  /*4150*/  ISETP.GE.U32.AND P0, PT, R0, R3, PT ;  /* 0x000000030000720c */ /* 0x000fe20003f06070 */
[----:B------:R-:W-:-:S12]  /*4160*/  BSSY B0, `(.L_x_149) ;  /* 0x0000054000007945 */ /* 0x000fd80003800000 */
[----:B------:R-:W-:Y:S05]  /*4170*/  @P0 BRA `(.L_x_150) ;  /* 0x0000000400480947 */ /* 0x000fea0003800000 */
[----:B------:R-:W-:-:S07]  /*4180*/  IMAD.MOV.U32 R6, RZ, RZ, R0 ;  /* 0x000000ffff067224 */ /* 0x000fce00078e0000 */
.L_x_156:
        /* <DEDUP_REMOVED lines=12> */
[----:B------:R-:W-:-:S04]  /*4250*/  IMAD.U32 R23, RZ, RZ, UR7 ;  /* 0x00000007ff177e24 */ /* 0x000fc8000f8e00ff */
[----:B------:R-:W-:Y:S01]  /*4260*/  IMAD.U32 R7, RZ, RZ, UR12 ;  /* 0x0000000cff077e24 */ /* 0x000fe2000f8e00ff */
[----:B------:R-:W-:Y:S06]  /*4270*/  @!P0 BRA `(.L_x_152) ;  /* 0x0000000000e48947 */ /* 0x000fec0003800000 */
[----:B--2---:R-:W-:Y:S02]  /*4280*/  IMAD.MOV.U32 R8, RZ, RZ, R6 ;  /* 0x000000ffff087224 */ /* 0x004fe400078e0006 */
[----:B------:R-:W-:Y:S02]  /*4290*/  IMAD.MOV.U32 R20, RZ, RZ, RZ ;  /* 0x000000ffff147224 */ /* 0x000fe400078e00ff */
[----:B-----5:R-:W-:Y:S02]  /*42a0*/  IMAD.MOV.U32 R21, RZ, RZ, R10 ;  /* 0x000000ffff157224 */ /* 0x020fe400078e000a */
[----:B------:R-:W-:-:S07]  /*42b0*/  IMAD.MOV.U32 R9, RZ, RZ, R11 ;  /* 0x000000ffff097224 */ /* 0x000fce00078e000b */
.L_x_155:
        /* <DEDUP_REMOVED lines=36> */
[----:B------:R-:W-:Y:S01]  /*4500*/  IMAD.MOV.U32 R19, RZ, RZ, -0x1 ;  /* 0xffffffffff137424 */ /* 0x000fe200078e00ff */
        /* <DEDUP_REMOVED lines=10> */
[----:B------:R-:W-:-:S09]  /*45b0*/  IADD3.X R7, R7, R15, ~R9, P3, P4 ;  /* 0x0000000f07077210 */ /* 0x000fd20001fe8c09 */
.L_x_154:
[----:B------:R-:W-:Y:S05]  /*45c0*/  BSYNC B2 ;  /* 0x0000000000027941 */ /* 0x000fea0003800000 */
.L_x_153:
[----:B------:R-:W-:Y:S02]  /*45d0*/  IADD3 R21, P2, P3, R24, R12, -R22 ;  /* 0x0000000c18157210 */ /* 0x000fe40007b5e816 */
[----:B------:R-:W-:-:S04]  /*45e0*/  SEL R12, RZ, 0xffffffff, !P1 ;  /* 0xffffffffff0c7807 */ /* 0x000fc80004800000 */
[----:B------:R-:W-:Y:S01]  /*45f0*/  IADD3.X R9, R12, R13, ~R25, P2, P3 ;  /* 0x0000000d0c097210 */ /* 0x000fe200017e6c19 */
[----:B------:R-:W-:Y:S06]  /*4600*/  @P0 BRA `(.L_x_155) ;  /* 0xfffffffc002c0947 */ /* 0x000fec000383ffff */
.L_x_152:
[----:B------:R-:W-:Y:S05]  /*4610*/  BSYNC B1 ;  /* 0x0000000000017941 */ /* 0x000fea0003800000 */
.L_x_151:
[----:B------:R-:W-:Y:S01]  /*4620*/  LEA R13, R6, UR9, 0x3 ;  /* 0x00000009060d7c11 */ /* 0x000fe2000f8e18ff */
[----:B--2---:R-:W-:Y:S02]  /*4630*/  IMAD.MOV.U32 R8, RZ, RZ, R23 ;  /* 0x000000ffff087224 */ /* 0x004fe400078e0017 */
[----:B------:R-:W-:Y:S02]  /*4640*/  IMAD.MOV.U32 R9, RZ, RZ, R7 ;  /* 0x000000ffff097224 */ /* 0x000fe400078e0007 */
[----:B------:R-:W-:-:S03]  /*4650*/  IMAD.IADD R7, R3, 0x1, R6 ;  /* 0x0000000103077824 */ /* 0x000fc600078e0206 */
[----:B------:R0:W-:Y:S02]  /*4660*/  STS.64 [R13], R8 ;  /* 0x000000080d007388 */ /* 0x0001e40000000a00 */
[----:B------:R-:W-:Y:S01]  /*4670*/  ISETP.GE.U32.AND P0, PT, R7, R6, PT ;  /* 0x000000060700720c */ /* 0x000fe20003f06070 */
[----:B------:R-:W-:-:S12]  /*4680*/  IMAD.MOV.U32 R6, RZ, RZ, R7 ;  /* 0x000000ffff067224 */ /* 0x000fd800078e0007 */
[----:B0-----:R-:W-:Y:S05]  /*4690*/  @!P0 BRA `(.L_x_156) ;  /* 0xfffffff800bc8947 */ /* 0x001fea000383ffff */
.L_x_150:
[----:B------:R-:W-:Y:S05]  /*46a0*/  BSYNC B0 ;  /* 0x0000000000007941 */ /* 0x000fea0003800000 */
.L_x_149:
[----:B------:R-:W-:Y:S01]  /*46b0*/  ULDC.64 UR6, c[0x0][0x220] ;  /* 0x0000880000067ab9 */ /* 0x000fe20000000a00 */
[----:B------:R-:W-:Y:S01]  /*46c0*/  BAR.SYNC.DEFER_BLOCKING 0x0 ;  /* 0x0000000000007b1d */ /* 0x000fe20000010000 */
[----:B------:R-:W-:-:S04]  /*46d0*/  ISETP.NE.U32.AND P0, PT, RZ, UR6, PT ;  /* 0x00000006ff007c0c */ /* 0x000fc8000bf05070 */
[----:B------:R-:W-:-:S13]  /*46e0*/  ISETP.NE.AND.EX P0, PT, RZ, UR7, PT, P0 ;  /* 0x00000007ff007c0c */ /* 0x000fda000bf05300 */
[----:B------:R-:W-:Y:S05]  /*46f0*/  @!P0 BRA `(.L_x_157) ;  /* 0x00000004008c8947 */ /* 0x000fea0003800000 */
[----:B------:R-:W-:-:S05]  /*4700*/  UMOV UR5, URZ ;  /* 0x0000003f00057c82 */ /* 0x000fca0008000000 */
.L_x_161:
[----:B012---:R-:W0:Y:S01]  /*4710*/  LDS.64 R14, [R4] ;  /* 0x00000000040e7984 */ /* 0x007e220000000a00 */
[----:B------:R-:W-:Y:S01]  /*4720*/  ISETP.GE.U32.AND P0, PT, R0, UR8, PT ;  /* 0x0000000800007c0c */ /* 0x000fe2000bf06070 */
[----:B------:R-:W-:Y:S01]  /*4730*/  ULDC.64 UR12, c[0x0][0x210] ;  /* 0x00008400000c7ab9 */ /* 0x000fe20000000a00 */
[----:B------:R-:W-:Y:S01]  /*4740*/  BSSY B0, `(.L_x_158) ;  /* 0x0000057000007945 */ /* 0x000fe20003800000 */
[----:B0-----:R0:W-:Y:S10]  /*4750*/  STS.64 [R5], R14 ;  /* 0x0000000e05007388 */ /* 0x0011f40000000a00 */
[----:B------:R-:W-:Y:S05]  /*4760*/  @P0 BRA `(.L_x_159) ;  /* 0x0000000400500947 */ /* 0x000fea0003800000 */
[----:B------:R-:W-:-:S07]  /*4770*/  IMAD.MOV.U32 R6, RZ, RZ, R0 ;  /* 0x000000ffff067224 */ /* 0x000fce00078e0000 */
.L_x_160:
[----:B-1----:R-:W1:Y:S01]  /*4780*/  LDC.64 R12, c[0x0][0x228] ;  /* 0x00008a00ff0c7b82 */ /* 0x002e620000000a00 */
[----:B------:R-:W-:Y:S01]  /*4790*/  VIADD R7, R6, UR5 ;  /* 0x0000000506077c36 */ /* 0x000fe20008000000 */
[----:B------:R-:W-:Y:S01]  /*47a0*/  UMOV UR6, UR38 ;  /* 0x0000002600067c82 */ /* 0x000fe20008000000 */
[----:B------:R-:W-:Y:S01]  /*47b0*/  UMOV UR7, URZ ;  /* 0x0000003f00077c82 */ /* 0x000fe20008000000 */
[----:B------:R-:W-:Y:S01]  /*47c0*/  R2UR UR14, R16 ;  /* 0x00000000100e72ca */ /* 0x000fe200000e0000 */
[----:B-----5:R-:W-:Y:S01]  /*47d0*/  VIADD R11, R7, UR8 ;  /* 0x00000008070b7c36 */ /* 0x020fe20008000000 */
[----:B------:R-:W-:-:S03]  /*47e0*/  R2UR UR15, R17 ;  /* 0x00000000110f72ca */ /* 0x000fc600000e0000 */
[----:B-1----:R-:W-:-:S04]  /*47f0*/  IMAD.WIDE.U32 R8, R11, R12, UR6 ;  /* 0x000000060b087e25 */ /* 0x002fc8000f8e000c */
        /* <DEDUP_REMOVED lines=9> */
[----:B------:R-:W-:-:S07]  /*4890*/  LEA.HI.X R13, R18, UR13, R7, 0x3, P0 ;  /* 0x0000000d120d7c11 */ /* 0x000fce00080f1c07 */
[----:B------:R-:W3:Y:S01]  /*48a0*/  LDG.E.64 R22, desc[UR6][R12.64] ;  /* 0x000000060c167981 */ /* 0x000ee2000c1e1b00 */
[----:B------:R-:W-:Y:S02]  /*48b0*/  IMAD.MOV.U32 R26, RZ, RZ, -0x1 ;  /* 0xffffffffff1a7424 */ /* 0x000fe400078e00ff */
[----:B------:R-:W-:Y:S02]  /*48c0*/  IMAD.IADD R6, R3, 0x1, R6 ;  /* 0x0000000103067824 */ /* 0x000fe400078e0206 */
        /* <DEDUP_REMOVED lines=19> */
[----:B------:R-:W-:-:S03]  /*4a00*/  IMAD.WIDE.U32 R18, R15, UR11, RZ ;  /* 0x0000000b0f127c25 */ /* 0x000fc6000f8e00ff */
[----:B------:R-:W-:Y:S01]  /*4a10*/  IADD3.X R25, R25, R9, ~R21, P0, P1 ;  /* 0x0000000919197210 */ /* 0x000fe200007e2c15 */
[----:B------:R-:W-:Y:S01]  /*4a20*/  IMAD.WIDE.U32 R20, R14, UR11, RZ ;  /* 0x0000000b0e147c25 */ /* 0x000fe2000f8e00ff */
[----:B---3--:R-:W-:-:S03]  /*4a30*/  ISETP.GE.U32.AND P0, PT, R22, R24, PT ;  /* 0x000000181600720c */ /* 0x008fc60003f06070 */
[----:B------:R-:W-:Y:S01]  /*4a40*/  IMAD.WIDE.U32 R18, P3, R14, UR10, R18 ;  /* 0x0000000a0e127c25 */ /* 0x000fe2000f860012 */
[----:B------:R-:W-:-:S04]  /*4a50*/  ISETP.GE.U32.AND.EX P0, PT, R23, R25, PT, P0 ;  /* 0x000000191700720c */ /* 0x000fc80003f06100 */
[----:B------:R-:W-:Y:S02]  /*4a60*/  SEL R9, RZ, 0x1, P0 ;  /* 0x00000001ff097807 */ /* 0x000fe40000000000 */
[----:B------:R-:W-:Y:S02]  /*4a70*/  SEL R27, RZ, 0xffffffff, P0 ;  /* 0xffffffffff1b7807 */ /* 0x000fe40000000000 */
[----:B------:R-:W-:Y:S02]  /*4a80*/  IADD3 R7, P0, R22, R24, RZ ;  /* 0x0000001816077210 */ /* 0x000fe40007f1e0ff */
[----:B------:R-:W-:Y:S01]  /*4a90*/  IADD3 R8, P1, P2, R9, R22, -R24 ;  /* 0x0000001609087210 */ /* 0x000fe20007a3e818 */
[----:B------:R-:W-:Y:S02]  /*4aa0*/  IMAD.MOV.U32 R22, RZ, RZ, R19 ;  /* 0x000000ffff167224 */ /* 0x000fe400078e0013 */
[--C-:B0-----:R-:W-:Y:S01]  /*4ab0*/  IMAD.X R14, R23, 0x1, R25.reuse, P0 ;  /* 0x00000001170e7824 */ /* 0x101fe200000e0619 */
[----:B------:R-:W-:Y:S01]  /*4ac0*/  IADD3.X R9, R27, R23, ~R25, P1, P2 ;  /* 0x000000171b097210 */ /* 0x000fe20000fe4c19 */
[----:B------:R-:W-:Y:S01]  /*4ad0*/  IMAD.X R23, RZ, RZ, RZ, P3 ;  /* 0x000000ffff177224 */ /* 0x000fe200018e06ff */
[----:B------:R-:W-:-:S05]  /*4ae0*/  IADD3 R18, P0, R21, R18, RZ ;  /* 0x0000001215127210 */ /* 0x000fca0007f1e0ff */
[----:B------:R-:W-:Y:S01]  /*4af0*/  IMAD.WIDE.U32.X R22, R15, UR10, R22, P0 ;  /* 0x0000000a0f167c25 */ /* 0x000fe200080e0416 */
[----:B------:R-:W-:-:S04]  /*4b00*/  IADD3 R15, P1, RZ, R20, RZ ;  /* 0x00000014ff0f7210 */ /* 0x000fc80007f3e0ff */
[----:B------:R-:W-:Y:S01]  /*4b10*/  ISETP.LT.U32.AND P0, PT, R15, R20, PT ;  /* 0x000000140f00720c */ /* 0x000fe20003f01070 */
[----:B------:R-:W-:Y:S01]  /*4b20*/  IMAD.X R21, R18, 0x1, R20, P1 ;  /* 0x0000000112157824 */ /* 0x000fe200008e0614 */
[----:B------:R-:W-:-:S04]  /*4b30*/  ISETP.GT.U32.AND P1, PT, R7, RZ, PT ;  /* 0x000000ff0700720c */ /* 0x000fc80003f24070 */
[----:B------:R-:W-:Y:S02]  /*4b40*/  ISETP.LT.U32.AND.EX P0, PT, R21, R18, PT, P0 ;  /* 0x000000121500720c */ /* 0x000fe40003f01100 */
[----:B------:R-:W-:Y:S02]  /*4b50*/  ISETP.GT.U32.AND.EX P1, PT, R14, -0x1, PT, P1 ;  /* 0xffffffff0e00780c */ /* 0x000fe40003f24110 */
[----:B------:R-:W-:-:S04]  /*4b60*/  SEL R19, RZ, 0x1, !P0 ;  /* 0x00000001ff137807 */ /* 0x000fc80004000000 */
[----:B------:R-:W-:-:S04]  /*4b70*/  IADD3 R19, P0, P2, -R19, R15, -R21 ;  /* 0x0000000f13137210 */ /* 0x000fc80007a1e915 */
[----:B------:R-:W-:Y:S02]  /*4b80*/  IADD3.X R21, R26, -0x1, R21, P0, P2 ;  /* 0xffffffff1a157810 */ /* 0x000fe400007e4415 */
[----:B------:R-:W-:Y:S02]  /*4b90*/  ISETP.LT.U32.AND P2, PT, R7, R24, PT ;  /* 0x000000180700720c */ /* 0x000fe40003f41070 */
[----:B------:R-:W-:Y:S02]  /*4ba0*/  ISETP.LT.U32.AND P0, PT, R22, R19, PT ;  /* 0x000000131600720c */ /* 0x000fe40003f01070 */
[----:B------:R-:W-:Y:S02]  /*4bb0*/  ISETP.LT.U32.OR.EX P1, PT, R14, R25, P1, P2 ;  /* 0x000000190e00720c */ /* 0x000fe40000f21520 */
[----:B------:R-:W-:Y:S02]  /*4bc0*/  ISETP.LT.U32.AND.EX P0, PT, R23, R21, PT, P0 ;  /* 0x000000151700720c */ /* 0x000fe40003f01100 */
[----:B------:R-:W-:-:S02]  /*4bd0*/  SEL R18, RZ, 0x1, !P1 ;  /* 0x00000001ff127807 */ /* 0x000fc40004800000 */
[----:B------:R-:W-:Y:S02]  /*4be0*/  SEL R15, RZ, 0x1, !P0 ;  /* 0x00000001ff0f7807 */ /* 0x000fe40004000000 */
[----:B------:R-:W-:Y:S02]  /*4bf0*/  IADD3 R18, P2, -R18, R7, RZ ;  /* 0x0000000712127210 */ /* 0x000fe40007f5e1ff */
[----:B------:R-:W-:Y:S02]  /*4c00*/  SEL R7, RZ, 0xffffffff, !P1 ;  /* 0xffffffffff077807 */ /* 0x000fe40004800000 */
[----:B------:R-:W-:Y:S02]  /*4c10*/  IADD3 R20, P3, P4, R15, R22, -R19 ;  /* 0x000000160f147210 */ /* 0x000fe40007c7e813 */
[----:B------:R-:W-:Y:S01]  /*4c20*/  SEL R15, RZ, 0xffffffff, !P0 ;  /* 0xffffffffff0f7807 */ /* 0x000fe20004000000 */
[----:B------:R-:W-:Y:S01]  /*4c30*/  IMAD.X R19, R14, 0x1, ~R7, P2 ;  /* 0x000000010e137824 */ /* 0x000fe200010e0e07 */
[----:B------:R-:W-:Y:S01]  /*4c40*/  ISETP.GE.U32.AND P0, PT, R6, UR8, PT ;  /* 0x0000000806007c0c */ /* 0x000fe2000bf06070 */
[----:B------:R-:W-:Y:S01]  /*4c50*/  IMAD.MOV.U32 R14, RZ, RZ, R20 ;  /* 0x000000ffff0e7224 */ /* 0x000fe200078e0014 */
[----:B------:R-:W-:-:S02]  /*4c60*/  IADD3.X R15, R15, R23, ~R21, P3, P4 ;  /* 0x000000170f0f7210 */ /* 0x000fc40001fe8c15 */
[----:B------:R1:W-:Y:S04]  /*4c70*/  STG.E.64 desc[UR6][R12.64], R18 ;  /* 0x000000120c007986 */ /* 0x0003e8000c101b06 */
[----:B------:R1:W-:Y:S04]  /*4c80*/  STS.64 [R5], R14 ;  /* 0x0000000e05007388 */ /* 0x0003e80000000a00 */
[----:B------:R1:W-:Y:S01]  /*4c90*/  STG.E.64 desc[UR14][R10.64], R8 ;  /* 0x000000080a007986 */ /* 0x0003e2000c101b0e */
[----:B------:R-:W-:Y:S05]  /*4ca0*/  @!P0 BRA `(.L_x_160) ;  /* 0xfffffff800b48947 */ /* 0x000fea000383ffff */
.L_x_159:
[----:B------:R-:W-:Y:S05]  /*4cb0*/  BSYNC B0 ;  /* 0x0000000000007941 */ /* 0x000fea0003800000 */
.L_x_158:
[----:B------:R-:W-:Y:S01]  /*4cc0*/  ULEA UR5, UR8, UR5, 0x1 ;  /* 0x0000000508057291 */ /* 0x000fe2000f8e083f */
[----:B------:R-:W-:Y:S06]  /*4cd0*/  BAR.SYNC.DEFER_BLOCKING 0x0 ;  /* 0x0000000000007b1d */ /* 0x000fec0000010000 */
[----:B------:R-:W-:Y:S02]  /*4ce0*/  ULDC.64 UR6, c[0x0][0x220] ;  /* 0x0000880000067ab9 */ /* 0x000fe40000000a00 */
[----:B------:R-:W-:-:S04]  /*4cf0*/  UISETP.GE.U32.AND UP0, UPT, UR5, UR6, UPT ;  /* 0x000000060500728c */ /* 0x000fc8000bf06070 */
[----:B------:R-:W-:-:S06]  /*4d00*/  UISETP.GE.U32.AND.EX UP0, UPT, URZ, UR7, UPT, UP0 ;  /* 0x000000073f00728c */ /* 0x000fcc000bf06100 */
[----:B------:R-:W-:-:S13]  /*4d10*/  PLOP3.LUT P0, PT, PT, PT, UP0, 0x80, 0x0 ;  /* 0x000000000000781c */ /* 0x000fda0003f0f008 */
[----:B------:R-:W-:Y:S05]  /*4d20*/  @!P0 BRA `(.L_x_161) ;  /* 0xfffffff800788947 */ /* 0x000fea000383ffff */
.L_x_157:
[----:B------:R-:W-:Y:S01]  /*4d30*/  UIADD3 UR4, UR4, 0x1, URZ ;  /* 0x0000000104047890 */ /* 0x000fe2000fffe03f */
[----:B------:R-:W-:Y:S01]  /*4d40*/  BAR.SYNC.DEFER_BLOCKING 0x0 ;  /* 0x0000000000007b1d */ /* 0x000fe20000010000 */
[----:B------:R-:W-:-:S05]  /*4d50*/  USHF.L.U32 UR8, UR8, 0x1, URZ ;  /* 0x0000000108087899 */ /* 0x000fca000800063f */
[----:B------:R-:W-:Y:S02]  /*4d60*/  ULDC UR5, c[0x0][0x238] ;  /* 0x00008e0000057ab9 */ /* 0x000fe40000000800 */
[----:B------:R-:W-:-:S06]  /*4d70*/  UISETP.GE.U32.AND UP0, UPT, UR4, UR5, UPT ;  /* 0x000000050400728c */ /* 0x000fcc000bf06070 */
[----:B------:R-:W-:-:S13]  /*4d80*/  PLOP3.LUT P0, PT, PT, PT, UP0, 0x80, 0x0 ;  /* 0x000000000000781c */ /* 0x000fda0003f0f008 */
[----:B------:R-:W-:Y:S05]  /*4d90*/  @!P0 BRA `(.L_x_162) ;  /* 0xffffffec00b48947 */ /* 0x000fea000383ffff */
.L_x_145:
[----:B------:R-:W-:-:S13]  /*4da0*/  LOP3.LUT P0, RZ, R2, UR38, RZ, 0xfc, !PT ;  /* 0x0000002602ff7c12 */ /* 0x000fda000f80fcff */
[----:B------:R-:W-:Y:S05]  /*4db0*/  @P0 EXIT ;  /* 0x000000000000094d */ /* 0x000fea0003800000 */
[----:B------:R-:W2:Y:S01]  /*4dc0*/  LDC R2, c[0x0][0xc] ;  /* 0x00000300ff027b82 */ /* 0x000ea20000000800 */
[----:B------:R-:W-:Y:S01]  /*4dd0*/  MOV R0, 0x18 ;  /* 0x0000001800007802 */ /* 0x000fe20000000f00 */
[----:B------:R-:W-:Y:S01]  /*4de0*/  ULDC.64 UR4, c[0x4][0x10] ;  /* 0x0100040000047ab9 */ /* 0x000fe20000000a00 */
[----:B-1--4-:R-:W-:Y:S02]  /*4df0*/  IMAD.U32 R6, RZ, RZ, UR37 ;  /* 0x00000025ff067e24 */ /* 0x012fe4000f8e00ff */
[----:B------:R-:W-:Y:S02]  /*4e00*/  IMAD.U32 R4, RZ, RZ, UR4 ;  /* 0x00000004ff047e24 */ /* 0x000fe4000f8e00ff */
[----:B0-----:R-:W-:Y:S01]  /*4e10*/  IMAD.U32 R5, RZ, RZ, UR5 ;  /* 0x00000005ff057e24 */ /* 0x001fe2000f8e00ff */
[----:B--23--:R0:W1:Y:S01]  /*4e20*/  LDC.64 R8, c[0x4][R0] ;  /* 0x0100000000087b82 */ /* 0x00c0620000000a00 */
[----:B------:R-:W-:Y:S01]  /*4e30*/  IMAD.U32 R7, RZ, RZ, UR36 ;  /* 0x00000024ff077e24 */ /* 0x000fe2000f8e00ff */
[----:B------:R0:W-:Y:S06]  /*4e40*/  STL.64 [R1], R2 ;  /* 0x0000000201007387 */ /* 0x0001ec0000100a00 */
[----:B------:R-:W-:-:S07]  /*4e50*/  LEPC R20, `(.L_x_163) ;  /* 0x000000001014794e */ /* 0x000fce0000000000 */
[----:B01---5:R-:W-:Y:S05]  /*4e60*/  CALL.ABS.NOINC R8 ;  /* 0x0000000008007343 */ /* 0x023fea0003c00000 */
.L_x_163:
[----:B------:R-:W-:Y:S05]  /*4e70*/  EXIT ;  /* 0x000000000000794d */ /* 0x000fea0003800000 */
.L_x_164:
        /* <DEDUP_REMOVED lines=16> */
.L_x_412:


//--------------------- .text.ntt_bfield_fused_coset_single --------------------------
	.section	.text.ntt_bfield_fused_coset_single,"ax",@progbits
	.align	128
        .global         ntt_bfield_fused_coset_single
        .type           ntt_bfield_fused_coset_single,@function
        .size           ntt_bfield_fused_coset_single,(.L_x_413 - ntt_bfield_fused_coset_single)
        .other          ntt_bfield_fused_coset_single,@"STO_CUDA_ENTRY STV_DEFAULT"
ntt_bfield_fused_coset_single:
.text.ntt_bfield_fused_coset_single:
[----:B------:R-:W-:Y:S01]  /*0000*/  LDC R1, c[0x0][0x28] ;  /* 0x00000a00ff017b82 */ /* 0x000fe20000000800 */
[----:B------:R-:W0:Y:S07]  /*0010*/  S2R R5, SR_TID.X ;  /* 0x0000000000057919 */ /* 0x000e2e0000002100 */
[----:B------:R-:W0:Y:S01]  /*0020*/  S2UR UR11, SR_CTAID.X ;  /* 0x00000000000b79c3 */ /* 0x000e220000002500 */
[----:B------:R-:W-:Y:S01]  /*0030*/  ULDC.64 UR4, c[0x0][0x220] ;  /* 0x0000880000047ab9 */ /* 0x000fe20000000a00 */
[----:B------:R-:W-:Y:S01]  /*0040*/  ULDC.64 UR8, c[0x0][0x208] ;  /* 0x0000820000087ab9 */ /* 0x000fe20000000a00 */
[----:B------:R-:W-:Y:S01]  /*0050*/  ISETP.NE.U32.AND P0, PT, RZ, UR4, PT ;  /* 0x00000004ff007c0c */ /* 0x000fe2000bf05070 */
[----:B------:R-:W-:Y:S01]  /*0060*/  ULDC UR4, c[0x0][0x48] ;  /* 0x0000120000047ab9 */ /* 0x000fe20000000800 */
[----:B------:R-:W-:-:S02]  /*0070*/  IMAD.MOV.U32 R3, RZ, RZ, RZ ;  /* 0x000000ffff037224 */ /* 0x000fc400078e00ff */
[----:B------:R-:W-:Y:S01]  /*0080*/  ISETP.NE.AND.EX P0, PT, RZ, UR5, PT, P0 ;  /* 0x00000005ff007c0c */ /* 0x000fe2000bf05300 */
[----:B------:R-:W0:Y:S01]  /*0090*/  LDC R2, c[0x0][RZ] ;  /* 0x00000000ff027b82 */ /* 0x000e220000000800 */
[----:B------:R-:W-:Y:S01]  /*00a0*/  ULDC UR5, c[0x0][0x44] ;  /* 0x0000110000057ab9 */ /* 0x000fe20000000800 */
[----:B------:R-:W-:Y:S01]  /*00b0*/  ULDC UR12, c[0x0][0xc] ;  /* 0x00000300000c7ab9 */ /* 0x000fe20000000800 */
[----:B------:R-:W-:Y:S02]  /*00c0*/  IMAD.U32 R12, RZ, RZ, UR4 ;  /* 0x00000004ff0c7e24 */ /* 0x000fe4000f8e00ff */
[----:B------:R-:W-:Y:S02]  /*00d0*/  IMAD.U32 R13, RZ, RZ, UR5 ;  /* 0x00000005ff0d7e24 */ /* 0x000fe4000f8e00ff */
[C---:B0-----:R-:W-:Y:S02]  /*00e0*/  IMAD R31, R2.reuse, UR11, R5 ;  /* 0x0000000b021f7c24 */ /* 0x041fe4000f8e0205 */
[----:B------:R-:W-:-:S03]  /*00f0*/  IMAD R2, R2, UR12, RZ ;  /* 0x0000000c02027c24 */ /* 0x000fc6000f8e02ff */
[----:B------:R-:W-:Y:S05]  /*0100*/  @P0 BRA `(.L_x_165) ;  /* 0x0000000c00180947 */ /* 0x000fea0003800000 */
[----:B------:R-:W-:Y:S01]  /*0110*/  IMAD.MOV.U32 R7, RZ, RZ, 0x1 ;  /* 0x00000001ff077424 */ /* 0x000fe200078e00ff */
[----:B------:R-:W-:Y:S01]  /*0120*/  ULDC.64 UR6, c[0x0][0x238] ;  /* 0x00008e0000067ab9 */ /* 0x000fe20000000a00 */
[----:B------:R-:W-:-:S03]  /*0130*/  IMAD.MOV.U32 R4, RZ, RZ, -0x1 ;  /* 0xffffffffff047424 */ /* 0x000fc600078e00ff */
        /* <DEDUP_REMOVED lines=11> */
[----:B------:R-:W0:Y:S01]  /*01f0*/  LDC R16, c[0x0][0x238] ;  /* 0x00008e00ff107b82 */ /* 0x000e220000000800 */
[----:B------:R-:W-:-:S07]  /*0200*/  ISETP.NE.AND P0, PT, R2, RZ, PT ;  /* 0x000000ff0200720c */ /* 0x000fce0003f05270 */
[----:B------:R-:W1:Y:S06]  /*0210*/  LDC R7, c[0x0][0x23c] ;  /* 0x00008f00ff077b82 */ /* 0x000e6c0000000800 */
[----:B------:R-:W-:Y:S05]  /*0220*/  @!P0 BRA `(.L_x_166) ;  /* 0x0000000000d88947 */ /* 0x000fea0003800000 */
[----:B0-----:R-:W-:Y:S02]  /*0230*/  IMAD.MOV.U32 R25, RZ, RZ, R16 ;  /* 0x000000ffff197224 */ /* 0x001fe400078e0010 */
[----:B-1----:R-:W-:Y:S02]  /*0240*/  IMAD.MOV.U32 R19, RZ, RZ, R7 ;  /* 0x000000ffff137224 */ /* 0x002fe400078e0007 */
[----:B------:R-:W-:Y:S02]  /*0250*/  IMAD.MOV.U32 R17, RZ, RZ, R2 ;  /* 0x000000ffff117224 */ /* 0x000fe400078e0002 */
[----:B------:R-:W-:-:S07]  /*0260*/  IMAD.MOV.U32 R18, RZ, RZ, RZ ;  /* 0x000000ffff127224 */ /* 0x000fce00078e00ff */
.L_x_168:
[-C--:B------:R-:W-:Y:S01]  /*0270*/  IMAD.WIDE.U32 R8, R19, R25.reuse, RZ ;  /* 0x0000001913087225 */ /* 0x080fe200078e00ff */
[C---:B------:R-:W-:Y:S02]  /*0280*/  LOP3.LUT R15, R17.reuse, 0x1, RZ, 0xc0, !PT ;  /* 0x00000001110f7812 */ /* 0x040fe400078ec0ff */
        /* <DEDUP_REMOVED lines=44> */
.L_x_167:
[----:B------:R-:W-:Y:S02]  /*0550*/  IADD3 R25, P2, P3, R20, R8, -R21 ;  /* 0x0000000814197210 */ /* 0x000fe40007b5e815 */
[----:B------:R-:W-:-:S04]  /*0560*/  SEL R8, RZ, 0xffffffff, !P1 ;  /* 0xffffffffff087807 */ /* 0x000fc80004800000 */
[----:B------:R-:W-:Y:S01]  /*0570*/  IADD3.X R19, R8, R9, ~R23, P2, P3 ;  /* 0x0000000908137210 */ /* 0x000fe200017e6c17 */
[----:B------:R-:W-:Y:S06]  /*0580*/  @P0 BRA `(.L_x_168) ;  /* 0xfffffffc00380947 */ /* 0x000fec000383ffff */
.L_x_166:
[----:B------:R-:W-:Y:S01]  /*0590*/  IMAD.MOV.U32 R8, RZ, RZ, 0x1 ;  /* 0x00000001ff087424 */ /* 0x000fe200078e00ff */
[----:B------:R-:W-:Y:S04]  /*05a0*/  BSSY B0, `(.L_x_169) ;  /* 0x0000041000007945 */ /* 0x000fe80003800000 */
[----:B------:R-:W-:-:S04]  /*05b0*/  IADD3 R8, P1, R8, 0x1, RZ ;  /* 0x0000000108087810 */ /* 0x000fc80007f3e0ff */
[----:B------:R-:W-:Y:S02]  /*05c0*/  ISETP.GT.U32.AND P0, PT, R8, RZ, PT ;  /* 0x000000ff0800720c */ /* 0x000fe40003f04070 */
[----:B------:R-:W-:Y:S02]  /*05d0*/  IADD3.X R21, R4, -0x1, RZ, P1, !PT ;  /* 0xffffffff04157810 */ /* 0x000fe40000ffe4ff */
[----:B------:R-:W-:Y:S02]  /*05e0*/  ISETP.NE.AND P1, PT, R31, RZ, PT ;  /* 0x000000ff1f00720c */ /* 0x000fe40003f25270 */
[----:B------:R-:W-:-:S04]  /*05f0*/  ISETP.GT.U32.AND.EX P0, PT, R21, RZ, PT, P0 ;  /* 0x000000ff1500720c */ /* 0x000fc80003f04100 */
[----:B------:R-:W-:-:S04]  /*0600*/  SEL R9, RZ, 0x1, !P0 ;  /* 0x00000001ff097807 */ /* 0x000fc80004000000 */
[----:B------:R-:W-:Y:S02]  /*0610*/  IADD3 R14, P2, R9, -R8, RZ ;  /* 0x80000008090e7210 */ /* 0x000fe40007f5e0ff */
[----:B------:R-:W-:-:S05]  /*0620*/  SEL R8, RZ, 0xffffffff, !P0 ;  /* 0xffffffffff087807 */ /* 0x000fca0004000000 */
[----:B------:R-:W-:Y:S01]  /*0630*/  IMAD.X R21, R8, 0x1, ~R21, P2 ;  /* 0x0000000108157824 */ /* 0x000fe200010e0e15 */
[----:B------:R-:W-:Y:S06]  /*0640*/  @!P1 BRA `(.L_x_170) ;  /* 0x0000000000d89947 */ /* 0x000fec0003800000 */
[----:B------:R-:W-:Y:S02]  /*0650*/  IMAD.MOV.U32 R17, RZ, RZ, R31 ;  /* 0x000000ffff117224 */ /* 0x000fe400078e001f */
[----:B------:R-:W-:-:S07]  /*0660*/  IMAD.MOV.U32 R18, RZ, RZ, R3 ;  /* 0x000000ffff127224 */ /* 0x000fce00078e0003 */
.L_x_173:
[-C--:B01----:R-:W-:Y:S01]  /*0670*/  IMAD.WIDE.U32 R8, R7, R16.reuse, RZ ;  /* 0x0000001007087225 */ /* 0x083fe200078e00ff */
        /* <DEDUP_REMOVED lines=46> */
.L_x_172:
[----:B------:R-:W-:Y:S05]  /*0960*/  BSYNC B1 ;  /* 0x0000000000017941 */ /* 0x000fea0003800000 */
.L_x_171:
[----:B------:R-:W-:Y:S02]  /*0970*/  IADD3 R16, P2, P3, R20, R8, -R19 ;  /* 0x0000000814107210 */ /* 0x000fe40007b5e813 */
[----:B------:R-:W-:-:S04]  /*0980*/  SEL R8, RZ, 0xffffffff, !P1 ;  /* 0xffffffffff087807 */ /* 0x000fc80004800000 */
[----:B------:R-:W-:Y:S01]  /*0990*/  IADD3.X R7, R8, R9, ~R23, P2, P3 ;  /* 0x0000000908077210 */ /* 0x000fe200017e6c17 */
[----:B------:R-:W-:Y:S06]  /*09a0*/  @P0 BRA `(.L_x_173) ;  /* 0xfffffffc00300947 */ /* 0x000fec000383ffff */
.L_x_170:
[----:B------:R-:W-:Y:S05]  /*09b0*/  BSYNC B0 ;  /* 0x0000000000007941 */ /* 0x000fea0003800000 */
.L_x_169:
[----:B------:R-:W-:Y:S01]  /*09c0*/  ULDC.64 UR6, c[0x0][0x218] ;  /* 0x0000860000067ab9 */ /* 0x000fe20000000a00 */
[----:B------:R-:W-:Y:S01]  /*09d0*/  ULDC.64 UR14, c[0x0][0x210] ;  /* 0x00008400000e7ab9 */ /* 0x000fe20000000a00 */
[----:B------:R-:W-:Y:S01]  /*09e0*/  ISETP.GE.U32.AND P0, PT, R31, UR6, PT ;  /* 0x000000061f007c0c */ /* 0x000fe2000bf06070 */
[----:B------:R-:W-:Y:S03]  /*09f0*/  BSSY B0, `(.L_x_165) ;  /* 0x0000037000007945 */ /* 0x000fe60003800000 */
[----:B------:R-:W-:-:S13]  /*0a00*/  ISETP.GE.U32.AND.EX P0, PT, R3, UR7, PT, P0 ;  /* 0x0000000703007c0c */ /* 0x000fda000bf06100 */
[----:B------:R-:W-:Y:S05]  /*0a10*/  @P0 BRA `(.L_x_174) ;  /* 0x0000000000d00947 */ /* 0x000fea0003800000 */
[----:B------:R-:W-:Y:S02]  /*0a20*/  IMAD.MOV.U32 R25, RZ, RZ, R14 ;  /* 0x000000ffff197224 */ /* 0x000fe400078e000e */
[----:B------:R-:W-:Y:S02]  /*0a30*/  IMAD.MOV.U32 R20, RZ, RZ, R31 ;  /* 0x000000ffff147224 */ /* 0x000fe400078e001f */
[----:B-1----:R-:W-:-:S07]  /*0a40*/  IMAD.MOV.U32 R7, RZ, RZ, R3 ;  /* 0x000000ffff077224 */ /* 0x002fce00078e0003 */
.L_x_175:
[----:B------:R-:W-:-:S04]  /*0a50*/  LEA R8, P0, R20, UR14, 0x3 ;  /* 0x0000000e14087c11 */ /* 0x000fc8000f8018ff */
[----:B------:R-:W-:-:S05]  /*0a60*/  LEA.HI.X R9, R20, UR15, R7, 0x3, P0 ;  /* 0x0000000f14097c11 */ /* 0x000fca00080f1c07 */
[----:B0-----:R-:W2:Y:S01]  /*0a70*/  LDG.E.64 R16, desc[UR8][R8.64] ;  /* 0x0000000808107981 */ /* 0x001ea2000c1e1b00 */
[----:B------:R-:W-:-:S04]  /*0a80*/  IMAD.WIDE.U32 R14, R21, R6, RZ ;  /* 0x00000006150e7225 */ /* 0x000fc800078e00ff */
[----:B------:R-:W-:-:S04]  /*0a90*/  IMAD.WIDE.U32 R14, P3, R0, R25, R14 ;  /* 0x00000019000e7225 */ /* 0x000fc8000786000e */
[----:B--2---:R-:W-:-:S04]  /*0aa0*/  IMAD.WIDE.U32 R18, R17, R25, RZ ;  /* 0x0000001911127225 */ /* 0x004fc800078e00ff */
[----:B------:R-:W-:-:S04]  /*0ab0*/  IMAD.WIDE.U32 R10, R16, R25, RZ ;  /* 0x00000019100a7225 */ /* 0x000fc800078e00ff */
[----:B------:R-:W-:Y:S01]  /*0ac0*/  IMAD.WIDE.U32 R18, P2, R16, R21, R18 ;  /* 0x0000001510127225 */ /* 0x000fe20007840012 */
[----:B------:R-:W-:-:S03]  /*0ad0*/  IADD3 R24, P1, RZ, R10, RZ ;  /* 0x0000000aff187210 */ /* 0x000fc60007f3e0ff */
[----:B------:R-:W-:Y:S01]  /*0ae0*/  IMAD.X R23, RZ, RZ, RZ, P2 ;  /* 0x000000ffff177224 */ /* 0x000fe200010e06ff */
[----:B------:R-:W-:Y:S01]  /*0af0*/  IADD3 R11, P4, R11, R18, RZ ;  /* 0x000000120b0b7210 */ /* 0x000fe20007f9e0ff */
[----:B------:R-:W-:Y:S01]  /*0b00*/  IMAD.MOV.U32 R22, RZ, RZ, R19 ;  /* 0x000000ffff167224 */ /* 0x000fe200078e0013 */
[----:B------:R-:W-:-:S03]  /*0b10*/  ISETP.LT.U32.AND P0, PT, R24, R10, PT ;  /* 0x0000000a1800720c */ /* 0x000fc60003f01070 */
[----:B------:R-:W-:Y:S02]  /*0b20*/  IMAD.X R29, R11, 0x1, R10, P1 ;  /* 0x000000010b1d7824 */ /* 0x000fe400008e060a */
[----:B------:R-:W-:-:S03]  /*0b30*/  IMAD.WIDE.U32.X R16, R17, R21, R22, P4 ;  /* 0x0000001511107225 */ /* 0x000fc600020e0416 */
[----:B------:R-:W-:Y:S01]  /*0b40*/  ISETP.LT.U32.AND.EX P0, PT, R29, R11, PT, P0 ;  /* 0x0000000b1d00720c */ /* 0x000fe20003f01100 */
[----:B------:R-:W-:-:S03]  /*0b50*/  IMAD.WIDE.U32 R10, R25, R6, RZ ;  /* 0x00000006190a7225 */ /* 0x000fc600078e00ff */
[----:B------:R-:W-:Y:S02]  /*0b60*/  SEL R27, RZ, 0x1, !P0 ;  /* 0x00000001ff1b7807 */ /* 0x000fe40004000000 */
[----:B------:R-:W-:Y:S02]  /*0b70*/  IADD3 R18, P5, RZ, R10, RZ ;  /* 0x0000000aff127210 */ /* 0x000fe40007fbe0ff */
[----:B------:R-:W-:Y:S02]  /*0b80*/  IADD3 R11, P4, R11, R14, RZ ;  /* 0x0000000e0b0b7210 */ /* 0x000fe40007f9e0ff */
[--C-:B------:R-:W-:Y:S02]  /*0b90*/  IADD3 R27, P1, P2, -R27, R24, -R29.reuse ;  /* 0x000000181b1b7210 */ /* 0x100fe40007a3e91d */
[----:B------:R-:W-:Y:S01]  /*0ba0*/  ISETP.LT.U32.AND P0, PT, R18, R10, PT ;  /* 0x0000000a1200720c */ /* 0x000fe20003f01070 */
[----:B------:R-:W-:Y:S01]  /*0bb0*/  IMAD.X R23, R11, 0x1, R10, P5 ;  /* 0x000000010b177824 */ /* 0x000fe200028e060a */
[----:B------:R-:W-:Y:S01]  /*0bc0*/  IADD3.X R29, R4, -0x1, R29, P1, P2 ;  /* 0xffffffff041d7810 */ /* 0x000fe20000fe441d */
[----:B------:R-:W-:Y:S01]  /*0bd0*/  IMAD.MOV.U32 R10, RZ, RZ, R15 ;  /* 0x000000ffff0a7224 */ /* 0x000fe200078e000f */
[----:B------:R-:W-:-:S02]  /*0be0*/  ISETP.LT.U32.AND P2, PT, R16, R27, PT ;  /* 0x0000001b1000720c */ /* 0x000fc40003f41070 */
[----:B------:R-:W-:Y:S01]  /*0bf0*/  ISETP.LT.U32.AND.EX P1, PT, R23, R11, PT, P0 ;  /* 0x0000000b1700720c */ /* 0x000fe20003f21100 */
[----:B------:R-:W-:Y:S01]  /*0c00*/  IMAD.X R11, RZ, RZ, RZ, P3 ;  /* 0x000000ffff0b7224 */ /* 0x000fe200018e06ff */
[----:B------:R-:W-:Y:S02]  /*0c10*/  ISETP.LT.U32.AND.EX P0, PT, R17, R29, PT, P2 ;  /* 0x0000001d1100720c */ /* 0x000fe40003f01120 */
[----:B------:R-:W-:Y:S01]  /*0c20*/  SEL R19, RZ, 0x1, !P1 ;  /* 0x00000001ff137807 */ /* 0x000fe20004800000 */
[----:B------:R-:W-:Y:S01]  /*0c30*/  IMAD.WIDE.U32.X R10, R0, R21, R10, P4 ;  /* 0x00000015000a7225 */ /* 0x000fe200020e040a */
[----:B------:R-:W-:Y:S02]  /*0c40*/  SEL R25, RZ, 0x1, !P0 ;  /* 0x00000001ff197807 */ /* 0x000fe40004000000 */
[----:B------:R-:W-:Y:S02]  /*0c50*/  SEL R15, RZ, 0xffffffff, !P0 ;  /* 0xffffffffff0f7807 */ /* 0x000fe40004000000 */
[----:B------:R-:W-:-:S02]  /*0c60*/  IADD3 R14, P1, P2, R25, R16, -R27 ;  /* 0x00000010190e7210 */ /* 0x000fc40007a3e81b */
[----:B------:R-:W-:Y:S02]  /*0c70*/  IADD3 R19, P3, P4, -R19, R18, -R23 ;  /* 0x0000001213137210 */ /* 0x000fe40007c7e917 */
[----:B------:R-:W-:Y:S02]  /*0c80*/  IADD3.X R15, R15, R17, ~R29, P1, P2 ;  /* 0x000000110f0f7210 */ /* 0x000fe40000fe4c1d */
[----:B------:R-:W-:Y:S02]  /*0c90*/  IADD3 R20, P1, R2, R20, RZ ;  /* 0x0000001402147210 */ /* 0x000fe40007f3e0ff */
[----:B------:R-:W-:Y:S01]  /*0ca0*/  IADD3.X R23, R4, -0x1, R23, P3, P4 ;  /* 0xffffffff04177810 */ /* 0x000fe20001fe8417 */
[----:B------:R2:W-:Y:S01]  /*0cb0*/  STG.E.64 desc[UR8][R8.64], R14 ;  /* 0x0000000e08007986 */ /* 0x0005e2000c101b08 */
[----:B------:R-:W-:Y:S01]  /*0cc0*/  ISETP.LT.U32.AND P0, PT, R10, R19, PT ;  /* 0x000000130a00720c */ /* 0x000fe20003f01070 */
[----:B------:R-:W-:Y:S01]  /*0cd0*/  IMAD.X R7, RZ, RZ, R7, P1 ;  /* 0x000000ffff077224 */ /* 0x000fe200008e0607 */
[----:B------:R-:W-:-:S02]  /*0ce0*/  ISETP.GE.U32.AND P1, PT, R20, UR6, PT ;  /* 0x0000000614007c0c */ /* 0x000fc4000bf26070 */
[----:B------:R-:W-:-:S04]  /*0cf0*/  ISETP.LT.U32.AND.EX P0, PT, R11, R23, PT, P0 ;  /* 0x000000170b00720c */ /* 0x000fc80003f01100 */
[----:B------:R-:W-:Y:S02]  /*0d00*/  SEL R25, RZ, 0x1, !P0 ;  /* 0x00000001ff197807 */ /* 0x000fe40004000000 */
[----:B------:R-:W-:Y:S02]  /*0d10*/  SEL R21, RZ, 0xffffffff, !P0 ;  /* 0xffffffffff157807 */ /* 0x000fe40004000000 */
[----:B------:R-:W-:Y:S02]  /*0d20*/  ISETP.GE.U32.AND.EX P0, PT, R7, UR7, PT, P1 ;  /* 0x0000000707007c0c */ /* 0x000fe4000bf06110 */
[----:B------:R-:W-:-:S04]  /*0d30*/  IADD3 R25, P2, P3, R25, R10, -R19 ;  /* 0x0000000a19197210 */ /* 0x000fc80007b5e813 */
[----:B------:R-:W-:-:S07]  /*0d40*/  IADD3.X R21, R21, R11, ~R23, P2, P3 ;  /* 0x0000000b15157210 */ /* 0x000fce00017e6c17 */
[----:B--2---:R-:W-:Y:S05]  /*0d50*/  @!P0 BRA `(.L_x_175) ;  /* 0xfffffffc003c8947 */ /* 0x004fea000383ffff */
.L_x_174:
[----:B------:R-:W-:Y:S05]  /*0d60*/  BSYNC B0 ;  /* 0x0000000000007941 */ /* 0x000fea0003800000 */
.L_x_165:
[----:B------:R-:W-:-:S04]  /*0d70*/  ISETP.NE.U32.AND P0, PT, RZ, UR4, PT ;  /* 0x00000004ff007c0c */ /* 0x000fc8000bf05070 */
[----:B------:R-:W-:-:S13]  /*0d80*/  ISETP.NE.AND.EX P0, PT, RZ, UR5, PT, P0 ;  /* 0x00000005ff007c0c */ /* 0x000fda000bf05300 */
[----:B------:R-:W-:Y:S05]  /*0d90*/  @P0 BRA `(.L_x_176) ;  /* 0x0000000000040947 */ /* 0x000fea0003800000 */
[----:B------:R-:W-:Y:S01]  /*0da0*/  BPT.TRAP 0x1 ;  /* 0x000000040000795c */ /* 0x000fe20000300000 */
.L_x_176:
[----:B------:R-:W2:Y:S01]  /*0db0*/  S2R R0, SR_TID.Y ;  /* 0x0000000000007919 */ /* 0x000ea20000002200 */
[----:B------:R-:W-:Y:S01]  /*0dc0*/  BSSY B0, `(.L_x_177) ;  /* 0x0000027000007945 */ /* 0x000fe20003800000 */
[----:B------:R-:W3:Y:S01]  /*0dd0*/  S2R R4, SR_TID.Z ;  /* 0x0000000000047919 */ /* 0x000ee20000002300 */
[----:B------:R-:W-:Y:S01]  /*0de0*/  BAR.SYNC.DEFER_BLOCKING 0x0 ;  /* 0x0000000000007b1d */ /* 0x000fe20000010000 */
[----:B--2---:R-:W-:Y:S02]  /*0df0*/  IMAD.IADD R5, R5, 0x1, R0 ;  /* 0x0000000105057824 */ /* 0x004fe400078e0200 */
[----:B---3--:R-:W-:-:S05]  /*0e00*/  IMAD.MOV R4, RZ, RZ, -R4 ;  /* 0x000000ffff047224 */ /* 0x008fca00078e0a04 */
[----:B------:R-:W-:-:S13]  /*0e10*/  ISETP.NE.AND P1, PT, R5, R4, PT ;  /* 0x000000040500720c */ /* 0x000fda0003f25270 */
[----:B------:R-:W-:Y:S05]  /*0e20*/  @P1 BRA `(.L_x_178) ;  /* 0x0000000000801947 */ /* 0x000fea0003800000 */
[----:B------:R-:W2:Y:S01]  /*0e30*/  S2UR UR4, SR_CTAID.Y ;  /* 0x00000000000479c3 */ /* 0x000ea20000002600 */
[----:B------:R-:W3:Y:S01]  /*0e40*/  S2R R5, SR_LANEID ;  /* 0x0000000000057919 */ /* 0x000ee20000000000 */
[----:B------:R-:W-:Y:S01]  /*0e50*/  VOTEU.ANY UR10, UPT, PT ;  /* 0x00000000000a7886 */ /* 0x000fe200038e0100 */
[----:B------:R-:W-:Y:S01]  /*0e60*/  UIADD3 UR7, URZ, -UR12, URZ ;  /* 0x8000000c3f077290 */ /* 0x000fe2000fffe03f */
[----:B------:R-:W3:Y:S01]  /*0e70*/  FLO.U32 R4, UR10 ;  /* 0x0000000a00047d00 */ /* 0x000ee200080e0000 */
[----:B------:R-:W-:Y:S02]  /*0e80*/  ULDC UR5, c[0x0][0x10] ;  /* 0x0000040000057ab9 */ /* 0x000fe40000000800 */
[----:B------:R-:W-:Y:S01]  /*0e90*/  UIMAD UR7, UR7, UR5, URZ ;  /* 0x00000005070772a4 */ /* 0x000fe2000f8e023f */
[----:B------:R-:W4:Y:S02]  /*0ea0*/  S2UR UR6, SR_CTAID.Z ;  /* 0x00000000000679c3 */ /* 0x000f240000002700 */
[----:B------:R-:W-:-:S02]  /*0eb0*/  ULDC UR5, c[0x0][0x14] ;  /* 0x0000050000057ab9 */ /* 0x000fc40000000800 */
[----:B------:R-:W5:Y:S01]  /*0ec0*/  POPC R0, UR10 ;  /* 0x0000000a00007d09 */ /* 0x000f620008000000 */
[----:B--2---:R-:W-:Y:S02]  /*0ed0*/  UIADD3 UR4, UR11, UR4, URZ ;  /* 0x000000040b047290 */ /* 0x004fe4000fffe03f */
[----:B----4-:R-:W-:Y:S01]  /*0ee0*/  UIADD3 UR6, -UR6, URZ, URZ ;  /* 0x0000003f06067290 */ /* 0x010fe2000fffe13f */
[----:B---3--:R-:W-:-:S03]  /*0ef0*/  ISETP.EQ.U32.AND P0, PT, R4, R5, PT ;  /* 0x000000050400720c */ /* 0x008fc60003f02070 */
[----:B------:R-:W-:Y:S02]  /*0f00*/  UISETP.NE.AND UP0, UPT, UR4, UR6, UPT ;  /* 0x000000060400728c */ /* 0x000fe4000bf05270 */
[----:B------:R-:W-:-:S04]  /*0f10*/  UIMAD UR4, UR5, UR7, -0x7fffffff ;  /* 0x80000001050474a4 */ /* 0x000fc8000f8e0207 */
[----:B------:R-:W-:-:S06]  /*0f20*/  USEL UR4, UR4, 0x1, !UP0 ;  /* 0x0000000104047887 */ /* 0x000fcc000c000000 */
[----:B-----5:R-:W-:Y:S01]  /*0f30*/  IMAD R5, R0, UR4, RZ ;  /* 0x0000000400057c24 */ /* 0x020fe2000f8e02ff */
[----:B------:R-:W-:Y:S06]  /*0f40*/  @P0 MEMBAR.ALL.GPU ;  /* 0x0000000000000992 */ /* 0x000fec000000a000 */
[----:B------:R-:W-:-:S00]  /*0f50*/  @P0 ERRBAR ;  /* 0x00000000000009ab */ /* 0x000fc00000000000 */
[----:B------:R-:W-:Y:S06]  /*0f60*/  @P0 CGAERRBAR ;  /* 0x00000000000005ab */ /* 0x000fec0000000000 */
[----:B------:R-:W2:Y:S01]  /*0f70*/  @P0 ATOM.E.ADD.STRONG.GPU PT, R5, desc[UR8][R12.64+0x4], R5 ;  /* 0x000004050c05098a */ /* 0x000ea200081ee1c8 */
[----:B------:R-:W3:Y:S02]  /*0f80*/  S2R R6, SR_LTMASK ;  /* 0x0000000000067919 */ /* 0x000ee40000003900 */
[----:B---3--:R-:W-:-:S04]  /*0f90*/  LOP3.LUT R6, R6, UR10, RZ, 0xc0, !PT ;  /* 0x0000000a06067c12 */ /* 0x008fc8000f8ec0ff */
[----:B-1----:R-:W1:Y:S01]  /*0fa0*/  POPC R7, R6 ;  /* 0x0000000600077309 */ /* 0x002e620000000000 */
[----:B--2---:R-:W1:Y:S02]  /*0fb0*/  SHFL.IDX PT, R0, R5, R4, 0x1f ;  /* 0x00001f0405007589 */ /* 0x004e6400000e0000 */
[----:B-1----:R-:W-:-:S07]  /*0fc0*/  IMAD R0, R7, UR4, R0 ;  /* 0x0000000407007c24 */ /* 0x002fce000f8e0200 */
.L_x_179:
[----:B------:R-:W2:Y:S04]  /*0fd0*/  LD.E.STRONG.GPU R5, desc[UR8][R12.64+0x4] ;  /* 0x000004080c057980 */ /* 0x000ea8000c10f900 */
[----:B--2---:R-:W-:Y:S01]  /*0fe0*/  CCTL.IVALL ;  /* 0x00000000ff00798f */ /* 0x004fe20002000000 */
[----:B------:R-:W-:Y:S05]  /*0ff0*/  YIELD ;  /* 0x0000000000007946 */ /* 0x000fea0003800000 */
[----:B------:R-:W-:-:S04]  /*1000*/  LOP3.LUT R5, R5, R0, RZ, 0x3c, !PT ;  /* 0x0000000005057212 */ /* 0x000fc800078e3cff */
[----:B------:R-:W-:-:S13]  /*1010*/  ISETP.GT.AND P0, PT, R5, -0x1, PT ;  /* 0xffffffff0500780c */ /* 0x000fda0003f04270 */
[----:B------:R-:W-:Y:S05]  /*1020*/  @P0 BRA `(.L_x_179) ;  /* 0xfffffffc00e80947 */ /* 0x000fea000383ffff */
.L_x_178:
[----:B------:R-:W-:Y:S05]  /*1030*/  BSYNC B0 ;  /* 0x0000000000007941 */ /* 0x000fea0003800000 */
.L_x_177:
[----:B------:R-:W-:-:S03]  /*1040*/  UMOV UR4, 0xffffffff ;  /* 0xffffffff00047882 */ /* 0x000fc60000000000 */
[----:B------:R-:W-:Y:S05]  /*1050*/  BRA.DIV UR4, `(.L_x_180) ;  /* 0x0000000e04607947 */ /* 0x000fea000b800000 */
[----:B------:R-:W-:Y:S06]  /*1060*/  BAR.SYNC.DEFER_BLOCKING 0x0 ;  /* 0x0000000000007b1d */ /* 0x000fec0000010000 */
.L_x_201:
[----:B------:R-:W-:Y:S01]  /*1070*/  ULDC.64 UR4, c[0x0][0x218] ;  /* 0x0000860000047ab9 */ /* 0x000fe20000000a00 */
[----:B------:R-:W-:Y:S01]  /*1080*/  BSSY B0, `(.L_x_181) ;  /* 0x0000020000007945 */ /* 0x000fe20003800000 */
[----:B0-----:R-:W-:Y:S02]  /*1090*/  IMAD.U32 R16, RZ, RZ, UR4 ;  /* 0x00000004ff107e24 */ /* 0x001fe4000f8e00ff */
[----:B------:R-:W-:Y:S01]  /*10a0*/  IMAD.U32 R17, RZ, RZ, UR5 ;  /* 0x00000005ff117e24 */ /* 0x000fe2000f8e00ff */
[----:B------:R-:W-:Y:S02]  /*10b0*/  ULDC.64 UR4, c[0x0][0x220] ;  /* 0x0000880000047ab9 */ /* 0x000fe40000000a00 */
[----:B------:R-:W-:Y:S02]  /*10c0*/  ISETP.GE.U32.AND P0, PT, R31, R16, PT ;  /* 0x000000101f00720c */ /* 0x000fe40003f06070 */
[----:B------:R-:W-:Y:S02]  /*10d0*/  ISETP.NE.U32.AND P2, PT, RZ, UR4, PT ;  /* 0x00000004ff007c0c */ /* 0x000fe4000bf45070 */
[----:B------:R-:W-:-:S04]  /*10e0*/  ISETP.GE.U32.AND.EX P0, PT, R3, R17, PT, P0 ;  /* 0x000000110300720c */ /* 0x000fc80003f06100 */
[----:B------:R-:W-:-:S13]  /*10f0*/  ISETP.NE.OR.EX P0, PT, RZ, UR5, P0, P2 ;  /* 0x00000005ff007c0c */ /* 0x000fda0008705720 */
[----:B------:R-:W-:Y:S05]  /*1100*/  @P0 BRA `(.L_x_182) ;  /* 0x00000000005c0947 */ /* 0x000fea0003800000 */
[----:B------:R-:W0:Y:S01]  /*1110*/  LDC R0, c[0x0][0x240] ;  /* 0x00009000ff007b82 */ /* 0x000e220000000800 */
[----:B------:R-:W-:Y:S02]  /*1120*/  IMAD.MOV.U32 R15, RZ, RZ, R31 ;  /* 0x000000ffff0f7224 */ /* 0x000fe400078e001f */
[----:B------:R-:W-:-:S05]  /*1130*/  IMAD.MOV.U32 R14, RZ, RZ, R3 ;  /* 0x000000ffff0e7224 */ /* 0x000fca00078e0003 */
[----:B------:R-:W2:Y:S01]  /*1140*/  LDC.64 R16, c[0x0][0x218] ;  /* 0x00008600ff107b82 */ /* 0x000ea20000000a00 */
[----:B0-----:R-:W-:-:S07]  /*1150*/  IADD3 R0, -R0, 0x20, RZ ;  /* 0x0000002000007810 */ /* 0x001fce0007ffe1ff */
.L_x_183:
[----:B------:R-:W0:Y:S02]  /*1160*/  BREV R5, R15 ;  /* 0x0000000f00057301 */ /* 0x000e240000000000 */
[----:B0-----:R-:W-:-:S04]  /*1170*/  SHF.R.U32.HI R6, RZ, R0, R5 ;  /* 0x00000000ff067219 */ /* 0x001fc80000011605 */
[----:B------:R-:W-:-:S04]  /*1180*/  ISETP.GE.U32.AND P0, PT, R15, R6, PT ;  /* 0x000000060f00720c */ /* 0x000fc80003f06070 */
[----:B------:R-:W-:-:S13]  /*1190*/  ISETP.GE.U32.AND.EX P0, PT, R14, RZ, PT, P0 ;  /* 0x000000ff0e00720c */ /* 0x000fda0003f06100 */
[----:B------:R-:W0:Y:S02]  /*11a0*/  @!P0 LDC.64 R8, c[0x0][0x210] ;  /* 0x00008400ff088b82 */ /* 0x000e240000000a00 */
[CC--:B0-----:R-:W-:Y:S02]  /*11b0*/  @!P0 LEA R4, P2, R15.reuse, R8.reuse, 0x3 ;  /* 0x000000080f048211 */ /* 0x0c1fe400078418ff */
[C---:B------:R-:W-:Y:S02]  /*11c0*/  @!P0 LEA R8, P3, R6.reuse, R8, 0x3 ;  /* 0x0000000806088211 */ /* 0x040fe400078618ff */
[-C--:B------:R-:W-:Y:S02]  /*11d0*/  @!P0 LEA.HI.X R5, R15, R9.reuse, R14, 0x3, P2 ;  /* 0x000000090f058211 */ /* 0x080fe400010f1c0e */
[----:B------:R-:W-:-:S03]  /*11e0*/  @!P0 LEA.HI.X R9, R6, R9, RZ, 0x3, P3 ;  /* 0x0000000906098211 */ /* 0x000fc600018f1cff */
[----:B-1----:R-:W3:Y:S04]  /*11f0*/  @!P0 LDG.E.64 R6, desc[UR8][R4.64] ;  /* 0x0000000804068981 */ /* 0x002ee8000c1e1b00 */
[----:B------:R-:W4:Y:S04]  /*1200*/  @!P0 LDG.E.64 R10, desc[UR8][R8.64] ;  /* 0x00000008080a8981 */ /* 0x000f28000c1e1b00 */
[----:B----4-:R0:W-:Y:S04]  /*1210*/  @!P0 STG.E.64 desc[UR8][R4.64], R10 ;  /* 0x0000000a04008986 */ /* 0x0101e8000c101b08 */
[----:B---3--:R0:W-:Y:S01]  /*1220*/  @!P0 STG.E.64 desc[UR8][R8.64], R6 ;  /* 0x0000000608008986 */ /* 0x0081e2000c101b08 */
[----:B------:R-:W-:-:S05]  /*1230*/  IADD3 R15, P0, R2, R15, RZ ;  /* 0x0000000f020f7210 */ /* 0x000fca0007f1e0ff */
[----:B------:R-:W-:Y:S01]  /*1240*/  IMAD.X R14, RZ, RZ, R14, P0 ;  /* 0x000000ffff0e7224 */ /* 0x000fe200000e060e */
[----:B--2---:R-:W-:-:S04]  /*1250*/  ISETP.GE.U32.AND P0, PT, R15, R16, PT ;  /* 0x000000100f00720c */ /* 0x004fc80003f06070 */
[----:B------:R-:W-:-:S13]  /*1260*/  ISETP.GE.U32.AND.EX P0, PT, R14, R17, PT, P0 ;  /* 0x000000110e00720c */ /* 0x000fda0003f06100 */
[----:B0-----:R-:W-:Y:S05]  /*1270*/  @!P0 BRA `(.L_x_183) ;  /* 0xfffffffc00b88947 */ /* 0x001fea000383ffff */
.L_x_182:
[----:B------:R-:W-:Y:S05]  /*1280*/  BSYNC B0 ;  /* 0x0000000000007941 */ /* 0x000fea0003800000 */
.L_x_181:
[----:B------:R-:W-:-:S03]  /*1290*/  UMOV UR4, 0xffffffff ;  /* 0xffffffff00047882 */ /* 0x000fc60000000000 */
[----:B------:R-:W-:Y:S05]  /*12a0*/  BRA.DIV UR4, `(.L_x_184) ;  /* 0x0000000a04f87947 */ /* 0x000fea000b800000 */
[----:B------:R-:W-:Y:S06]  /*12b0*/  BAR.SYNC.DEFER_BLOCKING 0x0 ;  /* 0x0000000000007b1d */ /* 0x000fec0000010000 */
.L_x_204:
[----:B------:R-:W-:Y:S04]  /*12c0*/  BSSY B0, `(.L_x_185) ;  /* 0x0000023000007945 */ /* 0x000fe80003800000 */
[----:B------:R-:W-:Y:S05]  /*12d0*/  @P1 BRA `(.L_x_186) ;  /* 0x0000000000841947 */ /* 0x000fea0003800000 */
[----:B------:R-:W0:Y:S01]  /*12e0*/  S2UR UR5, SR_CTAID.Y ;  /* 0x00000000000579c3 */ /* 0x000e220000002600 */
[----:B------:R-:W2:Y:S01]  /*12f0*/  S2R R5, SR_LANEID ;  /* 0x0000000000057919 */ /* 0x000ea20000000000 */
[----:B------:R-:W-:Y:S01]  /*1300*/  VOTEU.ANY UR13, UPT, PT ;  /* 0x00000000000d7886 */ /* 0x000fe200038e0100 */
[----:B------:R-:W-:Y:S01]  /*1310*/  UIADD3 UR10, URZ, -UR12, URZ ;  /* 0x8000000c3f0a7290 */ /* 0x000fe2000fffe03f */
[----:B------:R-:W2:Y:S01]  /*1320*/  FLO.U32 R4, UR13 ;  /* 0x0000000d00047d00 */ /* 0x000ea200080e0000 */
[----:B------:R-:W-:-:S03]  /*1330*/  ULDC UR4, c[0x0][0x10] ;  /* 0x0000040000047ab9 */ /* 0x000fc60000000800 */
[----:B------:R-:W3:Y:S04]  /*1340*/  S2UR UR7, SR_CTAID.Z ;  /* 0x00000000000779c3 */ /* 0x000ee80000002700 */
[----:B------:R-:W4:Y:S01]  /*1350*/  POPC R0, UR13 ;  /* 0x0000000d00007d09 */ /* 0x000f220008000000 */
[----:B0-----:R-:W-:-:S03]  /*1360*/  UIADD3 UR6, UR11, UR5, URZ ;  /* 0x000000050b067290 */ /* 0x001fc6000fffe03f */
[----:B------:R-:W-:Y:S02]  /*1370*/  UMOV UR5, UR10 ;  /* 0x0000000a00057c82 */ /* 0x000fe40008000000 */
[----:B------:R-:W-:Y:S02]  /*1380*/  UIMAD UR5, UR5, UR4, URZ ;  /* 0x00000004050572a4 */ /* 0x000fe4000f8e023f */
[----:B---3--:R-:W-:Y:S01]  /*1390*/  UIADD3 UR7, -UR7, URZ, URZ ;  /* 0x0000003f07077290 */ /* 0x008fe2000fffe13f */
[----:B--2---:R-:W-:Y:S01]  /*13a0*/  ISETP.EQ.U32.AND P0, PT, R4, R5, PT ;  /* 0x000000050400720c */ /* 0x004fe20003f02070 */
[----:B------:R-:W-:Y:S02]  /*13b0*/  ULDC UR4, c[0x0][0x14] ;  /* 0x0000050000047ab9 */ /* 0x000fe40000000800 */
[----:B------:R-:W-:Y:S02]  /*13c0*/  UISETP.NE.AND UP0, UPT, UR6, UR7, UPT ;  /* 0x000000070600728c */ /* 0x000fe4000bf05270 */
[----:B------:R-:W-:-:S04]  /*13d0*/  UIMAD UR4, UR4, UR5, -0x7fffffff ;  /* 0x80000001040474a4 */ /* 0x000fc8000f8e0205 */
[----:B------:R-:W-:-:S06]  /*13e0*/  USEL UR4, UR4, 0x1, !UP0 ;  /* 0x0000000104047887 */ /* 0x000fcc000c000000 */
[----:B----4-:R-:W-:Y:S01]  /*13f0*/  IMAD R5, R0, UR4, RZ ;  /* 0x0000000400057c24 */ /* 0x010fe2000f8e02ff */
[----:B------:R-:W-:Y:S06]  /*1400*/  @P0 MEMBAR.ALL.GPU ;  /* 0x0000000000000992 */ /* 0x000fec000000a000 */
[----:B------:R-:W-:-:S00]  /*1410*/  @P0 ERRBAR ;  /* 0x00000000000009ab */ /* 0x000fc00000000000 */
[----:B------:R-:W-:Y:S06]  /*1420*/  @P0 CGAERRBAR ;  /* 0x00000000000005ab */ /* 0x000fec0000000000 */
[----:B------:R-:W2:Y:S01]  /*1430*/  @P0 ATOM.E.ADD.STRONG.GPU PT, R5, desc[UR8][R12.64+0x4], R5 ;  /* 0x000004050c05098a */ /* 0x000ea200081ee1c8 */
[----:B------:R-:W0:Y:S02]  /*1440*/  S2R R6, SR_LTMASK ;  /* 0x0000000000067919 */ /* 0x000e240000003900 */
[----:B0-----:R-:W-:-:S04]  /*1450*/  LOP3.LUT R6, R6, UR13, RZ, 0xc0, !PT ;  /* 0x0000000d06067c12 */ /* 0x001fc8000f8ec0ff */
[----:B-1----:R-:W0:Y:S01]  /*1460*/  POPC R7, R6 ;  /* 0x0000000600077309 */ /* 0x002e220000000000 */
[----:B--2---:R-:W0:Y:S02]  /*1470*/  SHFL.IDX PT, R0, R5, R4, 0x1f ;  /* 0x00001f0405007589 */ /* 0x004e2400000e0000 */
[----:B0-----:R-:W-:-:S07]  /*1480*/  IMAD R0, R7, UR4, R0 ;  /* 0x0000000407007c24 */ /* 0x001fce000f8e0200 */
.L_x_187:
[----:B------:R-:W2:Y:S04]  /*1490*/  LD.E.STRONG.GPU R5, desc[UR8][R12.64+0x4] ;  /* 0x000004080c057980 */ /* 0x000ea8000c10f900 */
[----:B--2---:R-:W-:Y:S01]  /*14a0*/  CCTL.IVALL ;  /* 0x00000000ff00798f */ /* 0x004fe20002000000 */
[----:B------:R-:W-:Y:S05]  /*14b0*/  YIELD ;  /* 0x0000000000007946 */ /* 0x000fea0003800000 */
[----:B------:R-:W-:-:S04]  /*14c0*/  LOP3.LUT R5, R5, R0, RZ, 0x3c, !PT ;  /* 0x0000000005057212 */ /* 0x000fc800078e3cff */
[----:B------:R-:W-:-:S13]  /*14d0*/  ISETP.GT.AND P0, PT, R5, -0x1, PT ;  /* 0xffffffff0500780c */ /* 0x000fda0003f04270 */
[----:B------:R-:W-:Y:S05]  /*14e0*/  @P0 BRA `(.L_x_187) ;  /* 0xfffffffc00e80947 */ /* 0x000fea000383ffff */
.L_x_186:
[----:B------:R-:W-:Y:S05]  /*14f0*/  BSYNC B0 ;  /* 0x0000000000007941 */ /* 0x000fea0003800000 */
.L_x_185:
[----:B------:R-:W-:-:S03]  /*1500*/  UMOV UR4, 0xffffffff ;  /* 0xffffffff00047882 */ /* 0x000fc60000000000 */
[----:B------:R-:W-:Y:S05]  /*1510*/  BRA.DIV UR4, `(.L_x_188) ;  /* 0x0000000a04887947 */ /* 0x000fea000b800000 */
[----:B------:R-:W-:Y:S06]  /*1520*/  BAR.SYNC.DEFER_BLOCKING 0x0 ;  /* 0x0000000000007b1d */ /* 0x000fec0000010000 */
.L_x_207:
[--C-:B------:R-:W-:Y:S01]  /*1530*/  SHF.R.U64 R4, R16, 0x1, R17.reuse ;  /* 0x0000000110047819 */ /* 0x100fe20000001211 */
[----:B------:R-:W-:Y:S01]  /*1540*/  BSSY B0, `(.L_x_189) ;  /* 0x0000053000007945 */ /* 0x000fe20003800000 */
[----:B------:R-:W-:Y:S02]  /*1550*/  SHF.R.U32.HI R6, RZ, 0x1, R17 ;  /* 0x00000001ff067819 */ /* 0x000fe40000011611 */
[----:B------:R-:W-:-:S04]  /*1560*/  ISETP.GT.U32.AND P0, PT, R4, R31, PT ;  /* 0x0000001f0400720c */ /* 0x000fc80003f04070 */
[----:B------:R-:W-:-:S13]  /*1570*/  ISETP.GT.U32.AND.EX P0, PT, R6, R3, PT, P0 ;  /* 0x000000030600720c */ /* 0x000fda0003f04100 */
[----:B------:R-:W-:Y:S05]  /*1580*/  @!P0 BRA `(.L_x_190) ;  /* 0x0000000400388947 */ /* 0x000fea0003800000 */
[----:B------:R-:W1:Y:S01]  /*1590*/  LDC R8, c[0x0][0x220] ;  /* 0x00008800ff087b82 */ /* 0x000e620000000800 */
[----:B------:R-:W-:Y:S02]  /*15a0*/  IMAD.MOV.U32 R9, RZ, RZ, 0x1 ;  /* 0x00000001ff097424 */ /* 0x000fe400078e00ff */
[----:B------:R-:W-:-:S03]  /*15b0*/  IMAD.MOV.U32 R5, RZ, RZ, -0x1 ;  /* 0xffffffffff057424 */ /* 0x000fc600078e00ff */
[CC--:B-1----:R-:W-:Y:S02]  /*15c0*/  SHF.L.U32 R7, R9.reuse, R8.reuse, RZ ;  /* 0x0000000809077219 */ /* 0x0c2fe400000006ff */
[-C--:B------:R-:W-:Y:S02]  /*15d0*/  SHF.L.U64.HI R0, R9, R8.reuse, RZ ;  /* 0x0000000809007219 */ /* 0x080fe400000102ff */
[-C--:B------:R-:W-:Y:S01]  /*15e0*/  SHF.L.U32 R10, R5, R8.reuse, RZ ;  /* 0x00000008050a7219 */ /* 0x080fe200000006ff */
[----:B------:R-:W-:Y:S01]  /*15f0*/  IMAD.SHL.U32 R30, R7, 0x2, RZ ;  /* 0x00000002071e7824 */ /* 0x000fe200078e00ff */
[----:B------:R-:W-:Y:S02]  /*1600*/  SHF.L.U64.HI R11, R5, R8, 0xffffffff ;  /* 0xffffffff050b7419 */ /* 0x000fe40000010208 */
[C---:B------:R-:W-:Y:S02]  /*1610*/  IADD3 R9, P0, R7.reuse, -0x1, RZ ;  /* 0xffffffff07097810 */ /* 0x040fe40007f1e0ff */
[----:B------:R-:W-:-:S02]  /*1620*/  SHF.L.U64.HI R28, R7, 0x1, R0 ;  /* 0x00000001071c7819 */ /* 0x000fc40000010200 */
[----:B------:R-:W-:Y:S02]  /*1630*/  SHF.L.U64.HI R29, R7, 0x3, R0 ;  /* 0x00000003071d7819 */ /* 0x000fe40000010200 */
[----:B------:R-:W-:Y:S02]  /*1640*/  LOP3.LUT R10, RZ, R10, RZ, 0x33, !PT ;  /* 0x0000000aff0a7212 */ /* 0x000fe400078e33ff */
[----:B------:R-:W-:Y:S02]  /*1650*/  LOP3.LUT R11, RZ, R11, RZ, 0x33, !PT ;  /* 0x0000000bff0b7212 */ /* 0x000fe400078e33ff */
[----:B------:R-:W-:-:S07]  /*1660*/  IADD3.X R0, R0, -0x1, RZ, P0, !PT ;  /* 0xffffffff00007810 */ /* 0x000fce00007fe4ff */
.L_x_191:
[C-C-:B------:R-:W-:Y:S01]  /*1670*/  SHF.R.U64 R15, R31.reuse, R8, R3.reuse ;  /* 0x000000081f0f7219 */ /* 0x140fe20000001203 */
[----:B------:R-:W-:Y:S01]  /*1680*/  ULDC.64 UR6, c[0x0][0x210] ;  /* 0x0000840000067ab9 */ /* 0x000fe20000000a00 */
[----:B------:R-:W-:Y:S01]  /*1690*/  LOP3.LUT R16, R31, R9, RZ, 0xc0, !PT ;  /* 0x000000091f107212 */ /* 0x000fe200078ec0ff */
[----:B------:R-:W-:Y:S01]  /*16a0*/  ULDC.64 UR4, c[0x0][0x230] ;  /* 0x00008c0000047ab9 */ /* 0x000fe20000000a00 */
[----:B------:R-:W-:Y:S01]  /*16b0*/  LOP3.LUT R17, R3, R0, RZ, 0xc0, !PT ;  /* 0x0000000003117212 */ /* 0x000fe200078ec0ff */
[----:B------:R-:W-:Y:S01]  /*16c0*/  IMAD R18, R28, R15, RZ ;  /* 0x0000000f1c127224 */ /* 0x000fe200078e02ff */
[----:B------:R-:W-:Y:S01]  /*16d0*/  SHF.R.U32.HI R19, RZ, R8, R3 ;  /* 0x00000008ff137219 */ /* 0x000fe20000011603 */
[----:B------:R-:W-:Y:S01]  /*16e0*/  IMAD.WIDE.U32 R14, R15, R30, R16 ;  /* 0x0000001e0f0e7225 */ /* 0x000fe200078e0010 */
[----:B------:R-:W-:-:S03]  /*16f0*/  IADD3 R16, P0, R16, R10, RZ ;  /* 0x0000000a10107210 */ /* 0x000fc60007f1e0ff */
[----:B------:R-:W-:Y:S01]  /*1700*/  IMAD R19, R19, R30, R18 ;  /* 0x0000001e13137224 */ /* 0x000fe200078e0212 */
[----:B------:R-:W-:Y:S01]  /*1710*/  LEA R18, P2, R14, UR6, 0x3 ;  /* 0x000000060e127c11 */ /* 0x000fe2000f8418ff */
[----:B------:R-:W-:Y:S01]  /*1720*/  IMAD.X R17, R17, 0x1, R11, P0 ;  /* 0x0000000111117824 */ /* 0x000fe200000e060b */
[----:B------:R-:W-:Y:S01]  /*1730*/  LEA R22, P0, R16, UR4, 0x3 ;  /* 0x0000000410167c11 */ /* 0x000fe2000f8018ff */
[----:B------:R-:W-:-:S03]  /*1740*/  IMAD.IADD R15, R15, 0x1, R19 ;  /* 0x000000010f0f7824 */ /* 0x000fc600078e0213 */
[----:B------:R-:W-:Y:S02]  /*1750*/  LEA.HI.X R23, R16, UR5, R17, 0x3, P0 ;  /* 0x0000000510177c11 */ /* 0x000fe400080f1c11 */
[----:B------:R-:W-:Y:S02]  /*1760*/  LEA.HI.X R19, R14, UR7, R15, 0x3, P2 ;  /* 0x000000070e137c11 */ /* 0x000fe400090f1c0f */
[----:B------:R-:W-:Y:S02]  /*1770*/  LEA R14, P2, R7, R18, 0x3 ;  /* 0x00000012070e7211 */ /* 0x000fe400078418ff */
[----:B------:R-:W2:Y:S03]  /*1780*/  LDG.E.64 R22, desc[UR8][R22.64] ;  /* 0x0000000816167981 */ /* 0x000ea6000c1e1b00 */
[----:B------:R-:W-:Y:S01]  /*1790*/  IMAD.X R15, R29, 0x1, R19, P2 ;  /* 0x000000011d0f7824 */ /* 0x000fe200010e0613 */
[----:B------:R-:W3:Y:S04]  /*17a0*/  LDG.E.64 R16, desc[UR8][R18.64] ;  /* 0x0000000812107981 */ /* 0x000ee8000c1e1b00 */
[----:B------:R-:W2:Y:S02]  /*17b0*/  LDG.E.64 R20, desc[UR8][R14.64] ;  /* 0x000000080e147981 */ /* 0x000ea4000c1e1b00 */
[----:B--2---:R-:W-:-:S04]  /*17c0*/  IMAD.WIDE.U32 R26, R21, R22, RZ ;  /* 0x00000016151a7225 */ /* 0x004fc800078e00ff */
[----:B------:R-:W-:-:S04]  /*17d0*/  IMAD.WIDE.U32 R24, R20, R22, RZ ;  /* 0x0000001614187225 */ /* 0x000fc800078e00ff */
[----:B------:R-:W-:Y:S01]  /*17e0*/  IMAD.WIDE.U32 R26, P3, R20, R23, R26 ;  /* 0x00000017141a7225 */ /* 0x000fe2000786001a */
[----:B------:R-:W-:Y:S02]  /*17f0*/  IADD3 R33, P2, RZ, R24, RZ ;  /* 0x00000018ff217210 */ /* 0x000fe40007f5e0ff */
[----:B------:R-:W-:Y:S02]  /*1800*/  IADD3 R25, P4, R25, R26, RZ ;  /* 0x0000001a19197210 */ /* 0x000fe40007f9e0ff */
[----:B------:R-:W-:-:S03]  /*1810*/  ISETP.LT.U32.AND P0, PT, R33, R24, PT ;  /* 0x000000182100720c */ /* 0x000fc60003f01070 */
[----:B------:R-:W-:-:S05]  /*1820*/  IMAD.X R26, R25, 0x1, R24, P2 ;  /* 0x00000001191a7824 */ /* 0x000fca00010e0618 */
[----:B------:R-:W-:Y:S01]  /*1830*/  ISETP.LT.U32.AND.EX P0, PT, R26, R25, PT, P0 ;  /* 0x000000191a00720c */ /* 0x000fe20003f01100 */
[----:B------:R-:W-:Y:S02]  /*1840*/  IMAD.X R25, RZ, RZ, RZ, P3 ;  /* 0x000000ffff197224 */ /* 0x000fe400018e06ff */
[----:B------:R-:W-:Y:S01]  /*1850*/  IMAD.MOV.U32 R24, RZ, RZ, R27 ;  /* 0x000000ffff187224 */ /* 0x000fe200078e001b */
[----:B------:R-:W-:-:S03]  /*1860*/  SEL R22, RZ, 0x1, !P0 ;  /* 0x00000001ff167807 */ /* 0x000fc60004000000 */
[----:B------:R-:W-:Y:S01]  /*1870*/  IMAD.WIDE.U32.X R20, R21, R23, R24, P4 ;  /* 0x0000001715147225 */ /* 0x000fe200020e0418 */
        /* <DEDUP_REMOVED lines=9> */
[----:B------:R-:W-:-:S03]  /*1910*/  ISETP.GT.U32.AND P0, PT, R25, RZ, PT ;  /* 0x000000ff1900720c */ /* 0x000fc60003f04070 */
[----:B------:R-:W-:Y:S01]  /*1920*/  IMAD.X R22, R17, 0x1, R33, P4 ;  /* 0x0000000111167824 */ /* 0x000fe200020e0621 */
[-C--:B------:R-:W-:Y:S02]  /*1930*/  ISETP.GE.U32.AND P2, PT, R16, R27.reuse, PT ;  /* 0x0000001b1000720c */ /* 0x080fe40003f46070 */
[----:B------:R-:W-:Y:S02]  /*1940*/  ISETP.LT.U32.AND P3, PT, R25, R27, PT ;  /* 0x0000001b1900720c */ /* 0x000fe40003f61070 */
[C---:B------:R-:W-:Y:S02]  /*1950*/  ISETP.GT.U32.AND.EX P0, PT, R22.reuse, -0x1, PT, P0 ;  /* 0xffffffff1600780c */ /* 0x040fe40003f04100 */
[-C--:B------:R-:W-:Y:S02]  /*1960*/  ISETP.GE.U32.AND.EX P2, PT, R17, R33.reuse, PT, P2 ;  /* 0x000000211100720c */ /* 0x080fe40003f46120 */
[----:B------:R-:W-:Y:S02]  /*1970*/  ISETP.LT.U32.OR.EX P0, PT, R22, R33, P0, P3 ;  /* 0x000000211600720c */ /* 0x000fe40000701530 */
[----:B------:R-:W-:-:S02]  /*1980*/  SEL R21, RZ, 0x1, P2 ;  /* 0x00000001ff157807 */ /* 0x000fc40001000000 */
[----:B------:R-:W-:Y:S02]  /*1990*/  SEL R20, RZ, 0x1, !P0 ;  /* 0x00000001ff147807 */ /* 0x000fe40004000000 */
[----:B------:R-:W-:Y:S02]  /*19a0*/  SEL R23, RZ, 0xffffffff, P2 ;  /* 0xffffffffff177807 */ /* 0x000fe40001000000 */
[----:B------:R-:W-:Y:S02]  /*19b0*/  IADD3 R16, P3, P4, R21, R16, -R27 ;  /* 0x0000001015107210 */ /* 0x000fe40007c7e81b */
[----:B------:R-:W-:Y:S02]  /*19c0*/  IADD3 R20, P2, -R20, R25, RZ ;  /* 0x0000001914147210 */ /* 0x000fe40007f5e1ff */
[----:B------:R-:W-:Y:S02]  /*19d0*/  SEL R21, RZ, 0xffffffff, !P0 ;  /* 0xffffffffff157807 */ /* 0x000fe40004000000 */
[----:B------:R-:W-:-:S02]  /*19e0*/  IADD3.X R17, R23, R17, ~R33, P3, P4 ;  /* 0x0000001117117210 */ /* 0x000fc40001fe8c21 */
[----:B------:R-:W-:Y:S01]  /*19f0*/  IADD3 R31, P0, R2, R31, RZ ;  /* 0x0000001f021f7210 */ /* 0x000fe20007f1e0ff */
[----:B------:R-:W-:-:S04]  /*1a00*/  IMAD.X R21, R22, 0x1, ~R21, P2 ;  /* 0x0000000116157824 */ /* 0x000fc800010e0e15 */
[----:B------:R-:W-:Y:S01]  /*1a10*/  IMAD.X R3, RZ, RZ, R3, P0 ;  /* 0x000000ffff037224 */ /* 0x000fe200000e0603 */
[----:B------:R0:W-:Y:S01]  /*1a20*/  STG.E.64 desc[UR8][R18.64], R20 ;  /* 0x0000001412007986 */ /* 0x0001e2000c101b08 */
[----:B------:R-:W-:-:S03]  /*1a30*/  ISETP.GE.U32.AND P0, PT, R31, R4, PT ;  /* 0x000000041f00720c */ /* 0x000fc60003f06070 */
[----:B------:R0:W-:Y:S01]  /*1a40*/  STG.E.64 desc[UR8][R14.64], R16 ;  /* 0x000000100e007986 */ /* 0x0001e2000c101b08 */
[----:B------:R-:W-:-:S13]  /*1a50*/  ISETP.GE.U32.AND.EX P0, PT, R3, R6, PT, P0 ;  /* 0x000000060300720c */ /* 0x000fda0003f06100 */
[----:B0-----:R-:W-:Y:S05]  /*1a60*/  @!P0 BRA `(.L_x_191) ;  /* 0xfffffffc00008947 */ /* 0x001fea000383ffff */
.L_x_190:
[----:B------:R-:W-:Y:S05]  /*1a70*/  BSYNC B0 ;  /* 0x0000000000007941 */ /* 0x000fea0003800000 */
.L_x_189:
[----:B------:R-:W-:-:S03]  /*1a80*/  UMOV UR4, 0xffffffff ;  /* 0xffffffff00047882 */ /* 0x000fc60000000000 */
[----:B------:R-:W-:Y:S05]  /*1a90*/  BRA.DIV UR4, `(.L_x_192) ;  /* 0x0000000604547947 */ /* 0x000fea000b800000 */
[----:B------:R-:W-:Y:S06]  /*1aa0*/  BAR.SYNC.DEFER_BLOCKING 0x0 ;  /* 0x0000000000007b1d */ /* 0x000fec0000010000 */
.L_x_210:
        /* <DEDUP_REMOVED lines=26> */
[----:B------:R-:W0:Y:S01]  /*1c50*/  POPC R5, R4 ;  /* 0x0000000400057309 */ /* 0x000e220000000000 */
[----:B--2---:R-:W0:Y:S02]  /*1c60*/  SHFL.IDX PT, R0, R3, R2, 0x1f ;  /* 0x00001f0203007589 */ /* 0x004e2400000e0000 */
[----:B0-----:R-:W-:-:S07]  /*1c70*/  IMAD R0, R5, UR4, R0 ;  /* 0x0000000405007c24 */ /* 0x001fce000f8e0200 */
.L_x_195:
[----:B------:R-:W2:Y:S04]  /*1c80*/  LD.E.STRONG.GPU R3, desc[UR8][R12.64+0x4] ;  /* 0x000004080c037980 */ /* 0x000ea8000c10f900 */
[----:B--2---:R-:W-:Y:S01]  /*1c90*/  CCTL.IVALL ;  /* 0x00000000ff00798f */ /* 0x004fe20002000000 */
[----:B------:R-:W-:Y:S05]  /*1ca0*/  YIELD ;  /* 0x0000000000007946 */ /* 0x000fea0003800000 */
[----:B------:R-:W-:-:S04]  /*1cb0*/  LOP3.LUT R3, R3, R0, RZ, 0x3c, !PT ;  /* 0x0000000003037212 */ /* 0x000fc800078e3cff */
[----:B------:R-:W-:-:S13]  /*1cc0*/  ISETP.GT.AND P0, PT, R3, -0x1, PT ;  /* 0xffffffff0300780c */ /* 0x000fda0003f04270 */
[----:B------:R-:W-:Y:S05]  /*1cd0*/  @P0 BRA `(.L_x_195) ;  /* 0xfffffffc00e80947 */ /* 0x000fea000383ffff */
.L_x_194:
[----:B------:R-:W-:Y:S05]  /*1ce0*/  BSYNC B0 ;  /* 0x0000000000007941 */ /* 0x000fea0003800000 */
.L_x_193:
[----:B------:R-:W-:-:S03]  /*1cf0*/  UMOV UR4, 0xffffffff ;  /* 0xffffffff00047882 */ /* 0x000fc60000000000 */
[----:B------:R-:W-:Y:S05]  /*1d00*/  BRA.CONV UR4, `(.L_x_196) ;  /* 0x00000003042c7947 */ /* 0x000fea000b800000 */
[----:B------:R-:W-:Y:S01]  /*1d10*/  BSSY B0, `(.L_x_197) ;  /* 0x0000009000007945 */ /* 0x000fe20003800000 */
[----:B------:R-:W-:Y:S01]  /*1d20*/  CS2R R4, SRZ ;  /* 0x0000000000047805 */ /* 0x000fe2000001ff00 */
[----:B------:R-:W-:-:S07]  /*1d30*/  IMAD.MOV.U32 R0, RZ, RZ, -0x1 ;  /* 0xffffffffff007424 */ /* 0x000fce00078e00ff */
[----:B-1----:R-:W-:Y:S05]  /*1d40*/  WARPSYNC.COLLECTIVE.ALL `(.L_x_198) ;  /* 0x0000000000147948 */ /* 0x002fea0003c00000 */
[----:B------:R-:W-:-:S04]  /*1d50*/  SHF.L.U32 R4, R4, 0x10, RZ ;  /* 0x0000001004047819 */ /* 0x000fc800000006ff */
[----:B------:R-:W-:-:S05]  /*1d60*/  LOP3.LUT R4, R4, 0xf, R5, 0xf8, !PT ;  /* 0x0000000f04047812 */ /* 0x000fca00078ef805 */
[----:B------:R0:W-:Y:S02]  /*1d70*/  BAR.SYNC.DEFER_BLOCKING R4, R4 ;  /* 0x000000040000731d */ /* 0x0001e40000010000 */
[----:B0-----:R-:W-:-:S04]  /*1d80*/  SHF.R.U32 R4, R4, 0x10, RZ ;  /* 0x0000001004047819 */ /* 0x001fc800000016ff */
[----:B-1----:R-:W-:Y:S03]  /*1d90*/  ENDCOLLECTIVE ;  /* 0x000000000000791b */ /* 0x002fe60003800000 */
.L_x_198:
[----:B------:R-:W-:Y:S05]  /*1da0*/  BSYNC B0 ;  /* 0x0000000000007941 */ /* 0x000fea0003800000 */
.L_x_197:
[----:B------:R-:W-:Y:S05]  /*1db0*/  EXIT ;  /* 0x000000000000794d */ /* 0x000fea0003800000 */
.L_x_196:
[----:B------:R-:W-:Y:S06]  /*1dc0*/  BAR.SYNC.DEFER_BLOCKING 0x0 ;  /* 0x0000000000007b1d */ /* 0x000fec0000010000 */
[----:B------:R-:W-:Y:S05]  /*1dd0*/  EXIT ;  /* 0x000000000000794d */ /* 0x000fea0003800000 */
.L_x_180:
[----:B------:R-:W-:Y:S01]  /*1de0*/  BSSY B0, `(.L_x_199) ;  /* 0x0000009000007945 */ /* 0x000fe20003800000 */
[----:B------:R-:W-:Y:S01]  /*1df0*/  CS2R R4, SRZ ;  /* 0x0000000000047805 */ /* 0x000fe2000001ff00 */
[----:B------:R-:W-:-:S07]  /*1e00*/  IMAD.MOV.U32 R0, RZ, RZ, -0x1 ;  /* 0xffffffffff007424 */ /* 0x000fce00078e00ff */
[----:B01----:R-:W-:Y:S05]  /*1e10*/  WARPSYNC.COLLECTIVE.ALL `(.L_x_200) ;  /* 0x0000000000147948 */ /* 0x003fea0003c00000 */
[----:B------:R-:W-:-:S04]  /*1e20*/  SHF.L.U32 R4, R4, 0x10, RZ ;  /* 0x0000001004047819 */ /* 0x000fc800000006ff */
[----:B------:R-:W-:-:S05]  /*1e30*/  LOP3.LUT R4, R4, 0xf, R5, 0xf8, !PT ;  /* 0x0000000f04047812 */ /* 0x000fca00078ef805 */
[----:B------:R2:W-:Y:S02]  /*1e40*/  BAR.SYNC.DEFER_BLOCKING R4, R4 ;  /* 0x000000040000731d */ /* 0x0005e40000010000 */
[----:B--2---:R-:W-:-:S04]  /*1e50*/  SHF.R.U32 R4, R4, 0x10, RZ ;  /* 0x0000001004047819 */ /* 0x004fc800000016ff */
[----:B01----:R-:W-:Y:S03]  /*1e60*/  ENDCOLLECTIVE ;  /* 0x000000000000791b */ /* 0x003fe60003800000 */
.L_x_200:
[----:B------:R-:W-:Y:S05]  /*1e70*/  BSYNC B0 ;  /* 0x0000000000007941 */ /* 0x000fea0003800000 */
.L_x_199:
[----:B------:R-:W-:Y:S05]  /*1e80*/  BRA `(.L_x_201) ;  /* 0xfffffff000787947 */ /* 0x000fea000383ffff */
.L_x_184:
        /* <DEDUP_REMOVED lines=9> */
.L_x_203:
[----:B------:R-:W-:Y:S05]  /*1f20*/  BSYNC B0 ;  /* 0x0000000000007941 */ /* 0x000fea0003800000 */
.L_x_202:
[----:B------:R-:W-:Y:S05]  /*1f30*/  BRA `(.L_x_204) ;  /* 0xfffffff000e07947 */ /* 0x000fea000383ffff */
.L_x_188:
        /* <DEDUP_REMOVED lines=9> */
.L_x_206:
[----:B------:R-:W-:Y:S05]  /*1fd0*/  BSYNC B0 ;  /* 0x0000000000007941 */ /* 0x000fea0003800000 */
.L_x_205:
[----:B------:R-:W-:Y:S05]  /*1fe0*/  BRA `(.L_x_207) ;  /* 0xfffffff400507947 */ /* 0x000fea000383ffff */
.L_x_192:
        /* <DEDUP_REMOVED lines=9> */
.L_x_209:
[----:B------:R-:W-:Y:S05]  /*2080*/  BSYNC B0 ;  /* 0x0000000000007941 */ /* 0x000fea0003800000 */
.L_x_208:
[----:B------:R-:W-:Y:S05]  /*2090*/  BRA `(.L_x_210) ;  /* 0xfffffff800847947 */ /* 0x000fea000383ffff */
.L_x_211:
        /* <DEDUP_REMOVED lines=14> */
.L_x_413:


//--------------------- .text.ntt_bfield_init_omegas --------------------------
	.section	.text.ntt_bfield_init_omegas,"ax",@progbits
	.align	128
        .global         ntt_bfield_init_omegas
        .type           ntt_bfield_init_omegas,@function
        .size           ntt_bfield_init_omegas,(.L_x_414 - ntt_bfield_init_omegas)
        .other          ntt_bfield_init_omegas,@"STO_CUDA_ENTRY STV_DEFAULT"
ntt_bfield_init_omegas:
.text.ntt_bfield_init_omegas:
[----:B------:R-:W-:Y:S01]  /*0000*/  LDC R1, c[0x0][0x28] ;  /* 0x00000a00ff017b82 */ /* 0x000fe20000000800 */
[----:B------:R-:W0:Y:S01]  /*0010*/  S2R R0, SR_CTAID.X ;  /* 0x0000000000007919 */ /* 0x000e220000002500 */
[----:B------:R-:W-:Y:S01]  /*0020*/  ULDC.64 UR10, c[0x0][0x208] ;  /* 0x00008200000a7ab9 */ /* 0x000fe20000000a00 */
[----:B------:R-:W-:Y:S01]  /*0030*/  UMOV UR5, URZ ;  /* 0x0000003f00057c82 */ /* 0x000fe20008000000 */
[----:B------:R-:W-:Y:S01]  /*0040*/  UMOV UR6, URZ ;  /* 0x0000003f00067c82 */ /* 0x000fe20008000000 */
[----:B0-----:R-:W-:-:S13]  /*0050*/  ISETP.NE.AND P0, PT, R0, RZ, PT ;  /* 0x000000ff0000720c */ /* 0x001fda0003f05270 */
[----:B------:R-:W-:Y:S05]  /*0060*/  @!P0 BRA `(.L_x_212) ;  /* 0x0000000800088947 */ /* 0x000fea0003800000 */
[----:B------:R-:W-:Y:S01]  /*0070*/  IADD3 R2, P1, R0, -0x1, RZ ;  /* 0xffffffff00027810 */ /* 0x000fe20007f3e0ff */
[----:B------:R-:W-:Y:S01]  /*0080*/  UMOV UR5, URZ ;  /* 0x0000003f00057c82 */ /* 0x000fe20008000000 */
[----:B------:R-:W-:Y:S01]  /*0090*/  UMOV UR6, URZ ;  /* 0x0000003f00067c82 */ /* 0x000fe20008000000 */
[----:B------:R-:W-:Y:S01]  /*00a0*/  UMOV UR9, 0x1 ;  /* 0x0000000100097882 */ /* 0x000fe20000000000 */
[----:B------:R-:W-:Y:S01]  /*00b0*/  ISETP.GE.U32.AND P0, PT, R2, 0x3, PT ;  /* 0x000000030200780c */ /* 0x000fe20003f06070 */
[----:B------:R-:W-:Y:S01]  /*00c0*/  IMAD.X R2, RZ, RZ, -0x1, P1 ;  /* 0xffffffffff027424 */ /* 0x000fe200008e06ff */
[----:B------:R-:W-:Y:S01]  /*00d0*/  UMOV UR4, URZ ;  /* 0x0000003f00047c82 */ /* 0x000fe20008000000 */
[----:B------:R-:W-:-:S03]  /*00e0*/  LOP3.LUT R3, R0, 0x3, RZ, 0xc0, !PT ;  /* 0x0000000300037812 */ /* 0x000fc600078ec0ff */
[----:B------:R-:W-:-:S13]  /*00f0*/  ISETP.GE.U32.AND.EX P0, PT, R2, RZ, PT, P0 ;  /* 0x000000ff0200720c */ /* 0x000fda0003f06100 */
[----:B------:R-:W-:Y:S05]  /*0100*/  @!P0 BRA `(.L_x_213) ;  /* 0x0000000400a88947 */ /* 0x000fea0003800000 */
[----:B------:R-:W-:Y:S01]  /*0110*/  IADD3 R2, P0, -R0, R3, RZ ;  /* 0x0000000300027210 */ /* 0x000fe20007f1e1ff */
[----:B------:R-:W-:Y:S01]  /*0120*/  UMOV UR5, URZ ;  /* 0x0000003f00057c82 */ /* 0x000fe20008000000 */
[----:B------:R-:W-:Y:S01]  /*0130*/  UMOV UR6, URZ ;  /* 0x0000003f00067c82 */ /* 0x000fe20008000000 */
[----:B------:R-:W-:Y:S01]  /*0140*/  UMOV UR9, 0x1 ;  /* 0x0000000100097882 */ /* 0x000fe20000000000 */
[----:B------:R-:W-:Y:S01]  /*0150*/  UMOV UR4, URZ ;  /* 0x0000003f00047c82 */ /* 0x000fe20008000000 */
[----:B------:R-:W-:-:S05]  /*0160*/  IMAD.X R4, RZ, RZ, -0x1, P0 ;  /* 0xffffffffff047424 */ /* 0x000fca00000e06ff */
[----:B------:R-:W-:-:S13]  /*0170*/  ISETP.GE.AND P0, PT, R4, RZ, PT ;  /* 0x000000ff0400720c */ /* 0x000fda0003f06270 */
[----:B------:R-:W-:Y:S05]  /*0180*/  @P0 BRA `(.L_x_214) ;  /* 0x00000004004c0947 */ /* 0x000fea0003800000 */
[----:B------:R-:W-:-:S04]  /*0190*/  IADD3 R5, P0, RZ, -R2, RZ ;  /* 0x80000002ff057210 */ /* 0x000fc80007f1e0ff */
[----:B------:R-:W-:Y:S01]  /*01a0*/  ISETP.GT.U32.AND P1, PT, R5, 0xc, PT ;  /* 0x0000000c0500780c */ /* 0x000fe20003f24070 */
[----:B------:R-:W-:Y:S01]  /*01b0*/  IMAD.X R5, RZ, RZ, ~R4, P0 ;  /* 0x000000ffff057224 */ /* 0x000fe200000e0e04 */
[----:B------:R-:W-:-:S04]  /*01c0*/  PLOP3.LUT P0, PT, PT, PT, PT, 0x80, 0x0 ;  /* 0x000000000000781c */ /* 0x000fc80003f0f070 */
[----:B------:R-:W-:-:S13]  /*01d0*/  ISETP.GT.AND.EX P1, PT, R5, RZ, PT, P1 ;  /* 0x000000ff0500720c */ /* 0x000fda0003f24310 */
[----:B------:R-:W-:Y:S05]  /*01e0*/  @!P1 BRA `(.L_x_215) ;  /* 0x0000000000b89947 */ /* 0x000fea0003800000 */
[----:B------:R-:W-:-:S13]  /*01f0*/  PLOP3.LUT P0, PT, PT, PT, PT, 0x8, 0x0 ;  /* 0x000000000000781c */ /* 0x000fda0003f0e170 */
.L_x_216:
[----:B------:R-:W-:Y:S01]  /*0200*/  UIADD3 UR5, UP0, UR5, UR9, URZ ;  /* 0x0000000905057290 */ /* 0x000fe2000ff1e03f */
[----:B------:R-:W-:Y:S01]  /*0210*/  IADD3 R2, P1, R2, 0x10, RZ ;  /* 0x0000001002027810 */ /* 0x000fe20007f3e0ff */
[----:B------:R-:W-:Y:S02]  /*0220*/  USHF.L.U32 UR7, UR9, 0x4, URZ ;  /* 0x0000000409077899 */ /* 0x000fe4000800063f */
[----:B------:R-:W-:Y:S02]  /*0230*/  UIADD3.X UR6, UR6, UR4, URZ, UP0, !UPT ;  /* 0x0000000406067290 */ /* 0x000fe400087fe43f */
[----:B------:R-:W-:Y:S01]  /*0240*/  ULEA UR5, UP0, UR9, UR5, 0x1 ;  /* 0x0000000509057291 */ /* 0x000fe2000f80083f */
[----:B------:R-:W-:Y:S01]  /*0250*/  IMAD.X R4, RZ, RZ, R4, P1 ;  /* 0x000000ffff047224 */ /* 0x000fe200008e0604 */
[----:B------:R-:W-:Y:S01]  /*0260*/  USHF.L.U64.HI UR8, UR9, 0x4, UR4 ;  /* 0x0000000409087899 */ /* 0x000fe20008010204 */
[----:B------:R-:W-:Y:S01]  /*0270*/  ISETP.GE.U32.AND P1, PT, R2, -0xc, PT ;  /* 0xfffffff40200780c */ /* 0x000fe20003f26070 */
[----:B------:R-:W-:-:S02]  /*0280*/  ULEA.HI.X UR6, UR9, UR6, UR4, 0x1, UP0 ;  /* 0x0000000609067291 */ /* 0x000fc400080f0c04 */
[----:B------:R-:W-:Y:S01]  /*0290*/  ULEA UR5, UP0, UR9, UR5, 0x2 ;  /* 0x0000000509057291 */ /* 0x000fe2000f80103f */
[----:B------:R-:W-:-:S03]  /*02a0*/  ISETP.GE.AND.EX P1, PT, R4, -0x1, PT, P1 ;  /* 0xffffffff0400780c */ /* 0x000fc60003f26310 */
[----:B------:R-:W-:Y:S02]  /*02b0*/  ULEA.HI.X UR6, UR9, UR6, UR4, 0x2, UP0 ;  /* 0x0000000609067291 */ /* 0x000fe400080f1404 */
[----:B------:R-:W-:-:S04]  /*02c0*/  ULEA UR5, UP0, UR9, UR5, 0x3 ;  /* 0x0000000509057291 */ /* 0x000fc8000f80183f */
[----:B------:R-:W-:Y:S02]  /*02d0*/  ULEA.HI.X UR6, UR9, UR6, UR4, 0x3, UP0 ;  /* 0x0000000609067291 */ /* 0x000fe400080f1c04 */
[----:B------:R-:W-:Y:S02]  /*02e0*/  UIADD3 UR5, UP0, UR7, UR5, URZ ;  /* 0x0000000507057290 */ /* 0x000fe4000ff1e03f */
[----:B------:R-:W-:Y:S02]  /*02f0*/  USHF.L.U32 UR4, UR7, 0x4, URZ ;  /* 0x0000000407047899 */ /* 0x000fe4000800063f */
[----:B------:R-:W-:Y:S02]  /*0300*/  UIADD3.X UR6, UR8, UR6, URZ, UP0, !UPT ;  /* 0x0000000608067290 */ /* 0x000fe400087fe43f */
[----:B------:R-:W-:Y:S02]  /*0310*/  ULEA UR5, UP0, UR7, UR5, 0x1 ;  /* 0x0000000507057291 */ /* 0x000fe4000f80083f */
[----:B------:R-:W-:-:S02]  /*0320*/  USHF.L.U64.HI UR9, UR7, 0x4, UR8 ;  /* 0x0000000407097899 */ /* 0x000fc40008010208 */
[----:B------:R-:W-:Y:S02]  /*0330*/  ULEA.HI.X UR6, UR7, UR6, UR8, 0x1, UP0 ;  /* 0x0000000607067291 */ /* 0x000fe400080f0c08 */
[----:B------:R-:W-:-:S04]  /*0340*/  ULEA UR5, UP0, UR7, UR5, 0x2 ;  /* 0x0000000507057291 */ /* 0x000fc8000f80103f */
        /* <DEDUP_REMOVED lines=14> */
[----:B------:R-:W-:Y:S02]  /*0430*/  USHF.L.U64.HI UR4, UR7, 0x4, UR8 ;  /* 0x0000000407047899 */ /* 0x000fe40008010208 */
[----:B------:R-:W-:Y:S02]  /*0440*/  UIADD3.X UR6, UR8, UR6, URZ, UP0, !UPT ;  /* 0x0000000608067290 */ /* 0x000fe400087fe43f */
[----:B------:R-:W-:Y:S02]  /*0450*/  ULEA UR5, UP0, UR7, UR5, 0x1 ;  /* 0x0000000507057291 */ /* 0x000fe4000f80083f */
[----:B------:R-:W-:-:S02]  /*0460*/  USHF.L.U32 UR9, UR7, 0x4, URZ ;  /* 0x0000000407097899 */ /* 0x000fc4000800063f */
[----:B------:R-:W-:Y:S02]  /*0470*/  ULEA.HI.X UR6, UR7, UR6, UR8, 0x1, UP0 ;  /* 0x0000000607067291 */ /* 0x000fe400080f0c08 */
[----:B------:R-:W-:-:S04]  /*0480*/  ULEA UR5, UP0, UR7, UR5, 0x2 ;  /* 0x0000000507057291 */ /* 0x000fc8000f80103f */
[----:B------:R-:W-:Y:S02]  /*0490*/  ULEA.HI.X UR6, UR7, UR6, UR8, 0x2, UP0 ;  /* 0x0000000607067291 */ /* 0x000fe400080f1408 */
[----:B------:R-:W-:-:S04]  /*04a0*/  ULEA UR5, UP0, UR7, UR5, 0x3 ;  /* 0x0000000507057291 */ /* 0x000fc8000f80183f */
[----:B------:R-:W-:Y:S01]  /*04b0*/  ULEA.HI.X UR6, UR7, UR6, UR8, 0x3, UP0 ;  /* 0x0000000607067291 */ /* 0x000fe200080f1c08 */
[----:B------:R-:W-:Y:S11]  /*04c0*/  @!P1 BRA `(.L_x_216) ;  /* 0xfffffffc004c9947 */ /* 0x000ff6000383ffff */
.L_x_215:
[----:B------:R-:W-:-:S04]  /*04d0*/  IADD3 R5, P2, RZ, -R2, RZ ;  /* 0x80000002ff057210 */ /* 0x000fc80007f5e0ff */
[----:B------:R-:W-:Y:S01]  /*04e0*/  ISETP.GT.U32.AND P1, PT, R5, 0x4, PT ;  /* 0x000000040500780c */ /* 0x000fe20003f24070 */
[----:B------:R-:W-:-:S05]  /*04f0*/  IMAD.X R5, RZ, RZ, ~R4, P2 ;  /* 0x000000ffff057224 */ /* 0x000fca00010e0e04 */
[----:B------:R-:W-:-:S13]  /*0500*/  ISETP.GT.AND.EX P1, PT, R5, RZ, PT, P1 ;  /* 0x000000ff0500720c */ /* 0x000fda0003f24310 */
[----:B------:R-:W-:Y:S05]  /*0510*/  @!P1 BRA `(.L_x_217) ;  /* 0x00000000005c9947 */ /* 0x000fea0003800000 */
[----:B------:R-:W-:Y:S01]  /*0520*/  UIADD3 UR5, UP0, UR9, UR5, URZ ;  /* 0x0000000509057290 */ /* 0x000fe2000ff1e03f */
[----:B------:R-:W-:Y:S01]  /*0530*/  IADD3 R2, P1, R2, 0x8, RZ ;  /* 0x0000000802027810 */ /* 0x000fe20007f3e0ff */
[----:B------:R-:W-:Y:S01]  /*0540*/  USHF.L.U32 UR7, UR9, 0x4, URZ ;  /* 0x0000000409077899 */ /* 0x000fe2000800063f */
[----:B------:R-:W-:Y:S01]  /*0550*/  PLOP3.LUT P0, PT, PT, PT, PT, 0x8, 0x0 ;  /* 0x000000000000781c */ /* 0x000fe20003f0e170 */
[----:B------:R-:W-:Y:S02]  /*0560*/  UIADD3.X UR6, UR4, UR6, URZ, UP0, !UPT ;  /* 0x0000000604067290 */ /* 0x000fe400087fe43f */
[----:B------:R-:W-:Y:S01]  /*0570*/  ULEA UR5, UP0, UR9, UR5, 0x1 ;  /* 0x0000000509057291 */ /* 0x000fe2000f80083f */
[----:B------:R-:W-:Y:S01]  /*0580*/  IMAD.X R4, RZ, RZ, R4, P1 ;  /* 0x000000ffff047224 */ /* 0x000fe200008e0604 */
[----:B------:R-:W-:Y:S02]  /*0590*/  USHF.L.U64.HI UR8, UR9, 0x4, UR4 ;  /* 0x0000000409087899 */ /* 0x000fe40008010204 */
[----:B------:R-:W-:-:S02]  /*05a0*/  ULEA.HI.X UR6, UR9, UR6, UR4, 0x1, UP0 ;  /* 0x0000000609067291 */ /* 0x000fc400080f0c04 */
        /* <DEDUP_REMOVED lines=13> */
[----:B------:R-:W-:-:S12]  /*0680*/  ULEA.HI.X UR6, UR7, UR6, UR8, 0x3, UP0 ;  /* 0x0000000607067291 */ /* 0x000fd800080f1c08 */
.L_x_217:
[----:B------:R-:W-:-:S04]  /*0690*/  ISETP.NE.U32.AND P1, PT, R2, RZ, PT ;  /* 0x000000ff0200720c */ /* 0x000fc80003f25070 */
[----:B------:R-:W-:-:S13]  /*06a0*/  ISETP.NE.OR.EX P0, PT, R4, RZ, P0, P1 ;  /* 0x000000ff0400720c */ /* 0x000fda0000705710 */
[----:B------:R-:W-:Y:S05]  /*06b0*/  @!P0 BRA `(.L_x_213) ;  /* 0x00000000003c8947 */ /* 0x000fea0003800000 */
.L_x_214:
[----:B------:R-:W-:Y:S01]  /*06c0*/  IADD3 R2, P0, R2, 0x4, RZ ;  /* 0x0000000402027810 */ /* 0x000fe20007f1e0ff */
[----:B------:R-:W-:-:S04]  /*06d0*/  UIADD3 UR5, UP0, UR5, UR9, URZ ;  /* 0x0000000905057290 */ /* 0x000fc8000ff1e03f */
[----:B------:R-:W-:Y:S01]  /*06e0*/  UIADD3.X UR6, UR6, UR4, URZ, UP0, !UPT ;  /* 0x0000000406067290 */ /* 0x000fe200087fe43f */
[----:B------:R-:W-:Y:S01]  /*06f0*/  IMAD.X R4, RZ, RZ, R4, P0 ;  /* 0x000000ffff047224 */ /* 0x000fe200000e0604 */
[----:B------:R-:W-:Y:S01]  /*0700*/  ULEA UR5, UP0, UR9, UR5, 0x1 ;  /* 0x0000000509057291 */ /* 0x000fe2000f80083f */
[----:B------:R-:W-:-:S03]  /*0710*/  ISETP.NE.U32.AND P0, PT, R2, RZ, PT ;  /* 0x000000ff0200720c */ /* 0x000fc60003f05070 */
[----:B------:R-:W-:Y:S01]  /*0720*/  ULEA.HI.X UR6, UR9, UR6, UR4, 0x1, UP0 ;  /* 0x0000000609067291 */ /* 0x000fe200080f0c04 */
[----:B------:R-:W-:Y:S01]  /*0730*/  ISETP.NE.AND.EX P0, PT, R4, RZ, PT, P0 ;  /* 0x000000ff0400720c */ /* 0x000fe20003f05300 */
[----:B------:R-:W-:-:S04]  /*0740*/  ULEA UR5, UP0, UR9, UR5, 0x2 ;  /* 0x0000000509057291 */ /* 0x000fc8000f80103f */
[----:B------:R-:W-:Y:S02]  /*0750*/  ULEA.HI.X UR6, UR9, UR6, UR4, 0x2, UP0 ;  /* 0x0000000609067291 */ /* 0x000fe400080f1404 */
[----:B------:R-:W-:-:S04]  /*0760*/  ULEA UR5, UP0, UR9, UR5, 0x3 ;  /* 0x0000000509057291 */ /* 0x000fc8000f80183f */
[----:B------:R-:W-:Y:S02]  /*0770*/  ULEA.HI.X UR6, UR9, UR6, UR4, 0x3, UP0 ;  /* 0x0000000609067291 */ /* 0x000fe400080f1c04 */
[----:B------:R-:W-:Y:S02]  /*0780*/  USHF.L.U64.HI UR4, UR9, 0x4, UR4 ;  /* 0x0000000409047899 */ /* 0x000fe40008010204 */
[----:B------:R-:W-:Y:S01]  /*0790*/  USHF.L.U32 UR9, UR9, 0x4, URZ ;  /* 0x0000000409097899 */ /* 0x000fe2000800063f */
[----:B------:R-:W-:Y:S11]  /*07a0*/  @P0 BRA `(.L_x_214) ;  /* 0xfffffffc00c40947 */ /* 0x000ff6000383ffff */
.L_x_213:
[----:B------:R-:W-:-:S04]  /*07b0*/  ISETP.NE.U32.AND P0, PT, R3, RZ, PT ;  /* 0x000000ff0300720c */ /* 0x000fc80003f05070 */
[----:B------:R-:W-:-:S13]  /*07c0*/  ISETP.NE.AND.EX P0, PT, RZ, RZ, PT, P0 ;  /* 0x000000ffff00720c */ /* 0x000fda0003f05300 */
[----:B------:R-:W-:Y:S05]  /*07d0*/  @!P0 BRA `(.L_x_212) ;  /* 0x00000000002c8947 */ /* 0x000fea0003800000 */
[----:B------:R-:W-:-:S05]  /*07e0*/  IADD3 R2, P0, RZ, -R3, RZ ;  /* 0x80000003ff027210 */ /* 0x000fca0007f1e0ff */
[----:B------:R-:W-:-:S08]  /*07f0*/  IMAD.X R3, RZ, RZ, -0x1, P0 ;  /* 0xffffffffff037424 */ /* 0x000fd000000e06ff */
.L_x_218:
[----:B------:R-:W-:Y:S01]  /*0800*/  IADD3 R2, P0, R2, 0x1, RZ ;  /* 0x0000000102027810 */ /* 0x000fe20007f1e0ff */
[----:B------:R-:W-:-:S04]  /*0810*/  UIADD3 UR5, UP0, UR5, UR9, URZ ;  /* 0x0000000905057290 */ /* 0x000fc8000ff1e03f */
[----:B------:R-:W-:Y:S01]  /*0820*/  IMAD.X R3, RZ, RZ, R3, P0 ;  /* 0x000000ffff037224 */ /* 0x000fe200000e0603 */
[----:B------:R-:W-:Y:S01]  /*0830*/  ISETP.NE.U32.AND P0, PT, R2, RZ, PT ;  /* 0x000000ff0200720c */ /* 0x000fe20003f05070 */
[----:B------:R-:W-:Y:S02]  /*0840*/  UIADD3.X UR6, UR6, UR4, URZ, UP0, !UPT ;  /* 0x0000000406067290 */ /* 0x000fe400087fe43f */
[----:B------:R-:W-:Y:S01]  /*0850*/  USHF.L.U64.HI UR4, UR9, 0x1, UR4 ;  /* 0x0000000109047899 */ /* 0x000fe20008010204 */
[----:B------:R-:W-:Y:S01]  /*0860*/  ISETP.NE.AND.EX P0, PT, R3, RZ, PT, P0 ;  /* 0x000000ff0300720c */ /* 0x000fe20003f05300 */
[----:B------:R-:W-:-:S12]  /*0870*/  USHF.L.U32 UR9, UR9, 0x1, URZ ;  /* 0x0000000109097899 */ /* 0x000fd8000800063f */
[----:B------:R-:W-:Y:S05]  /*0880*/  @P0 BRA `(.L_x_218) ;  /* 0xfffffffc00dc0947 */ /* 0x000fea000383ffff */
.L_x_212:
[----:B------:R-:W0:Y:S02]  /*0890*/  LDC.64 R2, c[0x0][0x218] ;  /* 0x00008600ff027b82 */ /* 0x000e240000000a00 */
[----:B0-----:R-:W-:-:S04]  /*08a0*/  LEA R2, P0, R0, R2, 0x3 ;  /* 0x0000000200027211 */ /* 0x001fc800078018ff */
[----:B------:R-:W-:-:S06]  /*08b0*/  LEA.HI.X R3, R0, R3, RZ, 0x3, P0 ;  /* 0x0000000300037211 */ /* 0x000fcc00000f1cff */
[----:B------:R-:W5:Y:S01]  /*08c0*/  LDG.E.64 R2, desc[UR10][R2.64] ;  /* 0x0000000a02027981 */ /* 0x000f62000c1e1b00 */
[----:B------:R-:W-:Y:S01]  /*08d0*/  IMAD.MOV.U32 R5, RZ, RZ, 0x1 ;  /* 0x00000001ff057424 */ /* 0x000fe200078e00ff */
[----:B------:R-:W-:Y:S01]  /*08e0*/  BSSY B0, `(.L_x_219) ;  /* 0x0000047000007945 */ /* 0x000fe20003800000 */
[----:B------:R-:W-:Y:S01]  /*08f0*/  IMAD.MOV.U32 R7, RZ, RZ, -0x1 ;  /* 0xffffffffff077424 */ /* 0x000fe200078e00ff */
[----:B------:R-:W0:Y:S02]  /*0900*/  S2R R9, SR_TID.X ;  /* 0x0000000000097919 */ /* 0x000e240000002100 */
[C---:B------:R-:W-:Y:S02]  /*0910*/  IADD3 R4, P1, R5.reuse, 0x1, RZ ;  /* 0x0000000105047810 */ /* 0x040fe40007f3e0ff */
[----:B------:R-:W-:Y:S02]  /*0920*/  SHF.L.U64.HI R6, R5, R0, RZ ;  /* 0x0000000005067219 */ /* 0x000fe400000102ff */
[----:B------:R-:W-:-:S02]  /*0930*/  ISETP.GT.U32.AND P0, PT, R4, RZ, PT ;  /* 0x000000ff0400720c */ /* 0x000fc40003f04070 */
[----:B------:R-:W-:Y:S02]  /*0940*/  IADD3.X R8, R7, -0x1, RZ, P1, !PT ;  /* 0xffffffff07087810 */ /* 0x000fe40000ffe4ff */
[----:B------:R-:W-:Y:S02]  /*0950*/  SHF.L.U32 R0, R5, R0, RZ ;  /* 0x0000000005007219 */ /* 0x000fe400000006ff */
[----:B------:R-:W-:-:S04]  /*0960*/  ISETP.GT.U32.AND.EX P0, PT, R8, RZ, PT, P0 ;  /* 0x000000ff0800720c */ /* 0x000fc80003f04100 */
[----:B------:R-:W-:Y:S02]  /*0970*/  SEL R15, RZ, 0x1, !P0 ;  /* 0x00000001ff0f7807 */ /* 0x000fe40004000000 */
[----:B------:R-:W-:Y:S02]  /*0980*/  SEL R11, RZ, 0xffffffff, !P0 ;  /* 0xffffffffff0b7807 */ /* 0x000fe40004000000 */
[----:B------:R-:W-:-:S05]  /*0990*/  IADD3 R15, P2, R15, -R4, RZ ;  /* 0x800000040f0f7210 */ /* 0x000fca0007f5e0ff */
[----:B------:R-:W-:Y:S01]  /*09a0*/  IMAD.X R11, R11, 0x1, ~R8, P2 ;  /* 0x000000010b0b7824 */ /* 0x000fe200010e0e08 */
[----:B0-----:R-:W-:-:S13]  /*09b0*/  ISETP.NE.AND P1, PT, R9, RZ, PT ;  /* 0x000000ff0900720c */ /* 0x001fda0003f25270 */
[----:B------:R-:W-:Y:S05]  /*09c0*/  @!P1 BRA `(.L_x_220) ;  /* 0x0000000000e09947 */ /* 0x000fea0003800000 */
[----:B------:R-:W-:Y:S02]  /*09d0*/  IMAD.MOV.U32 R17, RZ, RZ, R9 ;  /* 0x000000ffff117224 */ /* 0x000fe400078e0009 */
[----:B------:R-:W-:Y:S02]  /*09e0*/  IMAD.MOV.U32 R10, RZ, RZ, RZ ;  /* 0x000000ffff0a7224 */ /* 0x000fe400078e00ff */
[----:B-----5:R-:W-:Y:S02]  /*09f0*/  IMAD.MOV.U32 R19, RZ, RZ, R2 ;  /* 0x000000ffff137224 */ /* 0x020fe400078e0002 */
[----:B------:R-:W-:-:S07]  /*0a00*/  IMAD.MOV.U32 R8, RZ, RZ, R3 ;  /* 0x000000ffff087224 */ /* 0x000fce00078e0003 */
.L_x_223:
        /* <DEDUP_REMOVED lines=47> */
.L_x_222:
[----:B------:R-:W-:Y:S05]  /*0d00*/  BSYNC B1 ;  /* 0x0000000000017941 */ /* 0x000fea0003800000 */
.L_x_221:
[----:B------:R-:W-:Y:S02]  /*0d10*/  IADD3 R19, P2, P3, R16, R4, -R21 ;  /* 0x0000000410137210 */ /* 0x000fe40007b5e815 */
[----:B------:R-:W-:-:S04]  /*0d20*/  SEL R4, RZ, 0xffffffff, !P1 ;  /* 0xffffffffff047807 */ /* 0x000fc80004800000 */
[----:B------:R-:W-:Y:S01]  /*0d30*/  IADD3.X R8, R4, R5, ~R23, P2, P3 ;  /* 0x0000000504087210 */ /* 0x000fe200017e6c17 */
[----:B------:R-:W-:Y:S06]  /*0d40*/  @P0 BRA `(.L_x_223) ;  /* 0xfffffffc00300947 */ /* 0x000fec000383ffff */
.L_x_220:
[----:B------:R-:W-:Y:S05]  /*0d50*/  BSYNC B0 ;  /* 0x0000000000007941 */ /* 0x000fea0003800000 */
.L_x_219:
[----:B------:R-:W-:Y:S01]  /*0d60*/  IMAD.MOV.U32 R4, RZ, RZ, 0x1 ;  /* 0x00000001ff047424 */ /* 0x000fe200078e00ff */
[----:B------:R-:W-:Y:S01]  /*0d70*/  ULDC UR4, c[0x0][0x0] ;  /* 0x0000000000047ab9 */ /* 0x000fe20000000800 */
[----:B------:R-:W-:-:S03]  /*0d80*/  IMAD.MOV.U32 R10, RZ, RZ, R15 ;  /* 0x000000ffff0a7224 */ /* 0x000fc600078e000f */
[----:B------:R-:W-:-:S04]  /*0d90*/  IADD3 R4, P1, R4, 0x1, RZ ;  /* 0x0000000104047810 */ /* 0x000fc80007f3e0ff */
[----:B------:R-:W-:Y:S02]  /*0da0*/  ISETP.GT.U32.AND P0, PT, R4, RZ, PT ;  /* 0x000000ff0400720c */ /* 0x000fe40003f04070 */
[----:B------:R-:W-:Y:S02]  /*0db0*/  IADD3.X R8, R7, -0x1, RZ, P1, !PT ;  /* 0xffffffff07087810 */ /* 0x000fe40000ffe4ff */
[----:B------:R-:W-:Y:S02]  /*0dc0*/  ISETP.NE.AND P1, PT, RZ, UR4, PT ;  /* 0x00000004ff007c0c */ /* 0x000fe4000bf25270 */
[----:B------:R-:W-:-:S04]  /*0dd0*/  ISETP.GT.U32.AND.EX P0, PT, R8, RZ, PT, P0 ;  /* 0x000000ff0800720c */ /* 0x000fc80003f04100 */
[----:B------:R-:W-:-:S04]  /*0de0*/  SEL R5, RZ, 0x1, !P0 ;  /* 0x00000001ff057807 */ /* 0x000fc80004000000 */
[----:B------:R-:W-:Y:S02]  /*0df0*/  IADD3 R12, P2, R5, -R4, RZ ;  /* 0x80000004050c7210 */ /* 0x000fe40007f5e0ff */
[----:B------:R-:W-:-:S05]  /*0e00*/  SEL R5, RZ, 0xffffffff, !P0 ;  /* 0xffffffffff057807 */ /* 0x000fca0004000000 */
[----:B------:R-:W-:Y:S01]  /*0e10*/  IMAD.X R8, R5, 0x1, ~R8, P2 ;  /* 0x0000000105087824 */ /* 0x000fe200010e0e08 */
[----:B------:R-:W-:Y:S06]  /*0e20*/  @!P1 BRA `(.L_x_224) ;  /* 0x0000000000d09947 */ /* 0x000fec0003800000 */
[----:B------:R-:W-:Y:S02]  /*0e30*/  IMAD.U32 R13, RZ, RZ, UR4 ;  /* 0x00000004ff0d7e24 */ /* 0x000fe4000f8e00ff */
[----:B------:R-:W-:-:S07]  /*0e40*/  IMAD.MOV.U32 R14, RZ, RZ, RZ ;  /* 0x000000ffff0e7224 */ /* 0x000fce00078e00ff */
.L_x_226:
[-C--:B-----5:R-:W-:Y:S01]  /*0e50*/  IMAD.WIDE.U32 R4, R3, R2.reuse, RZ ;  /* 0x0000000203047225 */ /* 0x0a0fe200078e00ff */
        /* <DEDUP_REMOVED lines=45> */
.L_x_225:
[----:B------:R-:W-:Y:S02]  /*1130*/  IADD3 R2, P2, P3, R20, R4, -R15 ;  /* 0x0000000414027210 */ /* 0x000fe40007b5e80f */
[----:B------:R-:W-:-:S04]  /*1140*/  SEL R4, RZ, 0xffffffff, !P1 ;  /* 0xffffffffff047807 */ /* 0x000fc80004800000 */
[----:B------:R-:W-:Y:S01]  /*1150*/  IADD3.X R3, R4, R5, ~R21, P2, P3 ;  /* 0x0000000504037210 */ /* 0x000fe200017e6c15 */
[----:B------:R-:W-:Y:S06]  /*1160*/  @P0 BRA `(.L_x_226) ;  /* 0xfffffffc00380947 */ /* 0x000fec000383ffff */
.L_x_224:
[----:B------:R-:W-:Y:S01]  /*1170*/  ISETP.GT.U32.AND P0, PT, R0, R9, PT ;  /* 0x000000090000720c */ /* 0x000fe20003f04070 */
[----:B------:R-:W-:-:S03]  /*1180*/  ULDC.64 UR8, c[0x0][0x220] ;  /* 0x0000880000087ab9 */ /* 0x000fc60000000a00 */
[----:B------:R-:W-:-:S13]  /*1190*/  ISETP.GT.U32.AND.EX P0, PT, R6, RZ, PT, P0 ;  /* 0x000000ff0600720c */ /* 0x000fda0003f04100 */
[----:B------:R-:W-:Y:S05]  /*11a0*/  @!P0 EXIT ;  /* 0x000000000000894d */ /* 0x000fea0003800000 */
[----:B------:R-:W-:Y:S02]  /*11b0*/  IMAD.MOV.U32 R13, RZ, RZ, R9 ;  /* 0x000000ffff0d7224 */ /* 0x000fe400078e0009 */
[----:B------:R-:W-:-:S07]  /*11c0*/  IMAD.MOV.U32 R9, RZ, RZ, RZ ;  /* 0x000000ffff097224 */ /* 0x000fce00078e00ff */
.L_x_227:
[----:B-----5:R-:W-:-:S04]  /*11d0*/  IMAD.WIDE.U32 R2, R11, R12, RZ ;  /* 0x0000000c0b027225 */ /* 0x020fc800078e00ff */
[----:B------:R-:W-:-:S04]  /*11e0*/  IMAD.WIDE.U32 R4, R10, R12, RZ ;  /* 0x0000000c0a047225 */ /* 0x000fc800078e00ff */
[----:B------:R-:W-:Y:S01]  /*11f0*/  IMAD.WIDE.U32 R2, P1, R10, R8, R2 ;  /* 0x000000080a027225 */ /* 0x000fe20007820002 */
[----:B------:R-:W-:-:S03]  /*1200*/  IADD3 R16, P4, RZ, R4, RZ ;  /* 0x00000004ff107210 */ /* 0x000fc60007f9e0ff */
[----:B------:R-:W-:Y:S01]  /*1210*/  IMAD.X R15, RZ, RZ, RZ, P1 ;  /* 0x000000ffff0f7224 */ /* 0x000fe200008e06ff */
[----:B------:R-:W-:Y:S01]  /*1220*/  IADD3 R5, P2, R5, R2, RZ ;  /* 0x0000000205057210 */ /* 0x000fe20007f5e0ff */
[----:B------:R-:W-:Y:S01]  /*1230*/  IMAD.MOV.U32 R14, RZ, RZ, R3 ;  /* 0x000000ffff0e7224 */ /* 0x000fe200078e0003 */
[----:B------:R-:W-:Y:S02]  /*1240*/  ISETP.LT.U32.AND P0, PT, R16, R4, PT ;  /* 0x000000041000720c */ /* 0x000fe40003f01070 */
[----:B------:R-:W-:Y:S01]  /*1250*/  IADD3 R2, P3, R13, UR5, RZ ;  /* 0x000000050d027c10 */ /* 0x000fe2000ff7e0ff */
[----:B------:R-:W-:-:S03]  /*1260*/  IMAD.X R18, R5, 0x1, R4, P4 ;  /* 0x0000000105127824 */ /* 0x000fc600020e0604 */
[----:B------:R-:W-:Y:S02]  /*1270*/  IADD3.X R19, R9, UR6, RZ, P3, !PT ;  /* 0x0000000609137c10 */ /* 0x000fe40009ffe4ff */
[----:B------:R-:W-:Y:S02]  /*1280*/  ISETP.LT.U32.AND.EX P0, PT, R18, R5, PT, P0 ;  /* 0x000000051200720c */ /* 0x000fe40003f01100 */
[C---:B------:R-:W-:Y:S02]  /*1290*/  LEA R4, P3, R2.reuse, UR8, 0x3 ;  /* 0x0000000802047c11 */ /* 0x040fe4000f8618ff */
[----:B------:R-:W-:Y:S02]  /*12a0*/  SEL R17, RZ, 0x1, !P0 ;  /* 0x00000001ff117807 */ /* 0x000fe40004000000 */
[----:B------:R-:W-:Y:S01]  /*12b0*/  LEA.HI.X R5, R2, UR9, R19, 0x3, P3 ;  /* 0x0000000902057c11 */ /* 0x000fe200098f1c13 */
[----:B------:R-:W-:Y:S01]  /*12c0*/  IMAD.WIDE.U32.X R2, R11, R8, R14, P2 ;  /* 0x000000080b027225 */ /* 0x000fe200010e040e */
[----:B------:R-:W-:-:S03]  /*12d0*/  IADD3 R17, P0, P1, -R17, R16, -R18 ;  /* 0x0000001011117210 */ /* 0x000fc6000791e912 */
[----:B------:R-:W-:Y:S01]  /*12e0*/  IMAD.MOV.U32 R14, RZ, RZ, R10 ;  /* 0x000000ffff0e7224 */ /* 0x000fe200078e000a */
[----:B------:R-:W-:Y:S01]  /*12f0*/  IADD3.X R19, R7, -0x1, R18, P0, P1 ;  /* 0xffffffff07137810 */ /* 0x000fe200007e2412 */
[----:B------:R-:W-:Y:S01]  /*1300*/  IMAD.MOV.U32 R15, RZ, RZ, R11 ;  /* 0x000000ffff0f7224 */ /* 0x000fe200078e000b */
[----:B------:R-:W-:Y:S02]  /*1310*/  IADD3 R13, P1, R13, UR4, RZ ;  /* 0x000000040d0d7c10 */ /* 0x000fe4000ff3e0ff */
[----:B------:R-:W-:Y:S02]  /*1320*/  ISETP.LT.U32.AND P0, PT, R2, R17, PT ;  /* 0x000000110200720c */ /* 0x000fe40003f01070 */
[----:B------:R0:W-:Y:S01]  /*1330*/  STG.E.64 desc[UR10][R4.64], R14 ;  /* 0x0000000e04007986 */ /* 0x0001e2000c101b0a */
[----:B------:R-:W-:Y:S01]  /*1340*/  IMAD.X R9, RZ, RZ, R9, P1 ;  /* 0x000000ffff097224 */ /* 0x000fe200008e0609 */
[----:B------:R-:W-:Y:S02]  /*1350*/  ISETP.GE.U32.AND P1, PT, R13, R0, PT ;  /* 0x000000000d00720c */ /* 0x000fe40003f26070 */
[----:B------:R-:W-:-:S02]  /*1360*/  ISETP.LT.U32.AND.EX P0, PT, R3, R19, PT, P0 ;  /* 0x000000130300720c */ /* 0x000fc40003f01100 */
[----:B------:R-:W-:Y:S02]  /*1370*/  ISETP.GE.U32.AND.EX P1, PT, R9, R6, PT, P1 ;  /* 0x000000060900720c */ /* 0x000fe40003f26110 */
[----:B------:R-:W-:-:S04]  /*1380*/  SEL R11, RZ, 0x1, !P0 ;  /* 0x00000001ff0b7807 */ /* 0x000fc80004000000 */
[----:B------:R-:W-:Y:S02]  /*1390*/  IADD3 R10, P2, P3, R11, R2, -R17 ;  /* 0x000000020b0a7210 */ /* 0x000fe40007b5e811 */
[----:B------:R-:W-:-:S04]  /*13a0*/  SEL R11, RZ, 0xffffffff, !P0 ;  /* 0xffffffffff0b7807 */ /* 0x000fc80004000000 */
[----:B------:R-:W-:Y:S01]  /*13b0*/  IADD3.X R11, R11, R3, ~R19, P2, P3 ;  /* 0x000000030b0b7210 */ /* 0x000fe200017e6c13 */
[----:B0-----:R-:W-:Y:S06]  /*13c0*/  @!P1 BRA `(.L_x_227) ;  /* 0xfffffffc00809947 */ /* 0x001fec000383ffff */
[----:B------:R-:W-:Y:S05]  /*13d0*/  EXIT ;  /* 0x000000000000794d */ /* 0x000fea0003800000 */
.L_x_228:
        /* <DEDUP_REMOVED lines=10> */
.L_x_414:


//--------------------- .text.poly_fill_table_bfield --------------------------
	.section	.text.poly_fill_table_bfield,"ax",@progbits
	.align	128
        .global         poly_fill_table_bfield
        .type           poly_fill_table_bfield,@function
        .size           poly_fill_table_bfield,(.L_x_415 - poly_fill_table_bfield)
        .other          poly_fill_table_bfield,@"STO_CUDA_ENTRY STV_DEFAULT"
poly_fill_table_bfield:
.text.poly_fill_table_bfield:
[----:B------:R-:W-:Y:S08]  /*0000*/  LDC R1, c[0x0][0x28] ;  /* 0x00000a00ff017b82 */ /* 0x000ff00000000800 */
[----:B------:R-:W0:Y:S01]  /*0010*/  S2UR UR4, SR_CTAID.X ;  /* 0x00000000000479c3 */ /* 0x000e220000002500 */
[----:B------:R-:W-:-:S07]  /*0020*/  ULDC.64 UR6, c[0x0][0x240] ;  /* 0x0000900000067ab9 */ /* 0x000fce0000000a00 */
[----:B------:R-:W1:Y:S01]  /*0030*/  LDC.64 R2, c[0x0][0x248] ;  /* 0x00009200ff027b82 */ /* 0x000e620000000a00 */
[----:B0-----:R-:W-:-:S04]  /*0040*/  UIADD3 UR6, UP0, UR4, UR6, URZ ;  /* 0x0000000604067290 */ /* 0x001fc8000ff1e03f */
[----:B------:R-:W-:Y:S02]  /*0050*/  UIADD3.X UR7, URZ, UR7, URZ, UP0, !UPT ;  /* 0x000000073f077290 */ /* 0x000fe400087fe43f */
[----:B-1----:R-:W-:-:S04]  /*0060*/  ISETP.LE.U32.AND P0, PT, R2, UR6, PT ;  /* 0x0000000602007c0c */ /* 0x002fc8000bf03070 */
[----:B------:R-:W-:-:S05]  /*0070*/  IMAD.U32 R0, RZ, RZ, UR7 ;  /* 0x00000007ff007e24 */ /* 0x000fca000f8e00ff */
[----:B------:R-:W-:-:S13]  /*0080*/  ISETP.GE.U32.AND.EX P0, PT, R0, R3, PT, P0 ;  /* 0x000000030000720c */ /* 0x000fda0003f06100 */
[----:B------:R-:W-:Y:S05]  /*0090*/  @P0 EXIT ;  /* 0x000000000000094d */ /* 0x000fea0003800000 */
[----:B------:R-:W-:Y:S01]  /*00a0*/  USHF.L.U32 UR10, UR6, 0x3, URZ ;  /* 0x00000003060a7899 */ /* 0x000fe2000800063f */
[----:B------:R-:W-:Y:S01]  /*00b0*/  ULDC.64 UR4, c[0x0][0x230] ;  /* 0x00008c0000047ab9 */ /* 0x000fe20000000a00 */
[----:B------:R-:W-:Y:S02]  /*00c0*/  USHF.L.U64.HI UR11, UR6, 0x3, UR7 ;  /* 0x00000003060b7899 */ /* 0x000fe40008010207 */
[----:B------:R-:W-:Y:S01]  /*00d0*/  UIADD3 UR4, UP0, UR10, UR4, URZ ;  /* 0x000000040a047290 */ /* 0x000fe2000ff1e03f */
[----:B------:R-:W-:Y:S01]  /*00e0*/  ULDC.64 UR8, c[0x0][0x208] ;  /* 0x0000820000087ab9 */ /* 0x000fe20000000a00 */
[----:B------:R-:W0:Y:S02]  /*00f0*/  S2R R9, SR_TID.X ;  /* 0x0000000000097919 */ /* 0x000e240000002100 */
[----:B------:R-:W-:Y:S02]  /*0100*/  UIADD3.X UR5, UR11, UR5, URZ, UP0, !UPT ;  /* 0x000000050b057290 */ /* 0x000fe400087fe43f */
[----:B------:R-:W-:Y:S01]  /*0110*/  IMAD.U32 R2, RZ, RZ, UR4 ;  /* 0x00000004ff027e24 */ /* 0x000fe2000f8e00ff */
[----:B------:R-:W-:Y:S01]  /*0120*/  ULDC.64 UR16, c[0x0][0x218] ;  /* 0x0000860000107ab9 */ /* 0x000fe20000000a00 */
[----:B------:R-:W-:Y:S01]  /*0130*/  ULDC.64 UR14, c[0x0][0x210] ;  /* 0x00008400000e7ab9 */ /* 0x000fe20000000a00 */
[----:B------:R-:W-:Y:S01]  /*0140*/  ULDC.64 UR12, c[0x0][0x228] ;  /* 0x00008a00000c7ab9 */ /* 0x000fe20000000a00 */
[----:B------:R-:W-:-:S06]  /*0150*/  IMAD.U32 R3, RZ, RZ, UR5 ;  /* 0x00000005ff037e24 */ /* 0x000fcc000f8e00ff */
[----:B------:R-:W0:Y:S01]  /*0160*/  LDG.E.64 R2, desc[UR8][R2.64] ;  /* 0x0000000802027981 */ /* 0x000e22000c1e1b00 */
[----:B------:R-:W-:Y:S01]  /*0170*/  BSSY B0, `(.L_x_229) ;  /* 0x0000025000007945 */ /* 0x000fe20003800000 */
[CC--:B0-----:R-:W-:Y:S02]  /*0180*/  ISETP.GT.U32.AND P1, PT, R2.reuse, R9.reuse, PT ;  /* 0x000000090200720c */ /* 0x0c1fe40003f24070 */
[----:B------:R-:W-:Y:S02]  /*0190*/  IADD3 R15, P2, R2, R9, RZ ;  /* 0x00000009020f7210 */ /* 0x000fe40007f5e0ff */
[----:B------:R-:W-:Y:S02]  /*01a0*/  ISETP.GT.U32.AND.EX P1, PT, R3, RZ, PT, P1 ;  /* 0x000000ff0300720c */ /* 0x000fe40003f24110 */
[----:B------:R-:W-:Y:S01]  /*01b0*/  ISETP.GE.U32.AND P0, PT, R15, UR16, PT ;  /* 0x000000100f007c0c */ /* 0x000fe2000bf06070 */
[----:B------:R-:W-:-:S05]  /*01c0*/  IMAD.X R0, RZ, RZ, R3, P2 ;  /* 0x000000ffff007224 */ /* 0x000fca00010e0603 */
[----:B------:R-:W-:-:S05]  /*01d0*/  ISETP.GE.U32.AND.EX P0, PT, R0, UR17, PT, P0 ;  /* 0x0000001100007c0c */ /* 0x000fca000bf06100 */
[----:B------:R-:W-:Y:S08]  /*01e0*/  @!P1 BRA `(.L_x_230) ;  /* 0x0000000000749947 */ /* 0x000ff00003800000 */
[----:B------:R-:W-:Y:S01]  /*01f0*/  ULDC.64 UR4, c[0x0][0x238] ;  /* 0x00008e0000047ab9 */ /* 0x000fe20000000a00 */
[----:B------:R-:W0:Y:S01]  /*0200*/  LDC R14, c[0x0][RZ] ;  /* 0x00000000ff0e7b82 */ /* 0x000e220000000800 */
[----:B------:R-:W-:-:S04]  /*0210*/  UIADD3 UR4, UP0, UR10, UR4, URZ ;  /* 0x000000040a047290 */ /* 0x000fc8000ff1e03f */
[----:B------:R-:W-:Y:S02]  /*0220*/  UIADD3.X UR5, UR11, UR5, URZ, UP0, !UPT ;  /* 0x000000050b057290 */ /* 0x000fe400087fe43f */
[----:B------:R-:W-:Y:S01]  /*0230*/  IMAD.U32 R6, RZ, RZ, UR4 ;  /* 0x00000004ff067e24 */ /* 0x000fe2000f8e00ff */
[----:B------:R-:W1:Y:S03]  /*0240*/  LDC.64 R4, c[0x0][0x220] ;  /* 0x00008800ff047b82 */ /* 0x000e660000000a00 */
[----:B------:R-:W-:-:S06]  /*0250*/  IMAD.U32 R7, RZ, RZ, UR5 ;  /* 0x00000005ff077e24 */ /* 0x000fcc000f8e00ff */
[----:B------:R-:W5:Y:S01]  /*0260*/  LDG.E.64 R6, desc[UR8][R6.64] ;  /* 0x0000000806067981 */ /* 0x000f62000c1e1b00 */
[----:B------:R-:W-:Y:S02]  /*0270*/  IMAD.MOV.U32 R17, RZ, RZ, R9 ;  /* 0x000000ffff117224 */ /* 0x000fe400078e0009 */
[----:B------:R-:W-:-:S07]  /*0280*/  IMAD.MOV.U32 R19, RZ, RZ, RZ ;  /* 0x000000ffff137224 */ /* 0x000fce00078e00ff */
.L_x_231:
[----:B--2--5:R-:W-:-:S05]  /*0290*/  IADD3 R9, P1, R6, R17, RZ ;  /* 0x0000001106097210 */ /* 0x024fca0007f3e0ff */
[----:B------:R-:W-:Y:S01]  /*02a0*/  IMAD.X R10, R7, 0x1, R19, P1 ;  /* 0x00000001070a7824 */ /* 0x000fe200008e0613 */
[----:B------:R-:W-:-:S04]  /*02b0*/  LEA R8, P1, R9, UR12, 0x3 ;  /* 0x0000000c09087c11 */ /* 0x000fc8000f8218ff */
[----:B------:R-:W-:-:S06]  /*02c0*/  LEA.HI.X R9, R9, UR13, R10, 0x3, P1 ;  /* 0x0000000d09097c11 */ /* 0x000fcc00088f1c0a */
[----:B------:R-:W2:Y:S01]  /*02d0*/  LDG.E.64 R8, desc[UR8][R8.64] ;  /* 0x0000000808087981 */ /* 0x000ea2000c1e1b00 */
[-C--:B-1----:R-:W-:Y:S01]  /*02e0*/  IMAD R10, R19, R4.reuse, RZ ;  /* 0x00000004130a7224 */ /* 0x082fe200078e02ff */
[----:B------:R-:W-:Y:S01]  /*02f0*/  UMOV UR4, UR6 ;  /* 0x0000000600047c82 */ /* 0x000fe20008000000 */
[----:B------:R-:W-:Y:S02]  /*0300*/  UMOV UR5, UR7 ;  /* 0x0000000700057c82 */ /* 0x000fe40008000000 */
[C---:B------:R-:W-:Y:S02]  /*0310*/  IMAD R13, R17.reuse, R5, R10 ;  /* 0x00000005110d7224 */ /* 0x040fe400078e020a */
[----:B------:R-:W-:-:S04]  /*0320*/  IMAD.WIDE.U32 R10, R17, R4, UR4 ;  /* 0x00000004110a7e25 */ /* 0x000fc8000f8e0004 */
[----:B------:R-:W-:Y:S01]  /*0330*/  IMAD.IADD R11, R11, 0x1, R13 ;  /* 0x000000010b0b7824 */ /* 0x000fe200078e020d */
[----:B------:R-:W-:-:S04]  /*0340*/  LEA R12, P1, R10, UR14, 0x3 ;  /* 0x0000000e0a0c7c11 */ /* 0x000fc8000f8218ff */
[----:B------:R-:W-:Y:S02]  /*0350*/  LEA.HI.X R13, R10, UR15, R11, 0x3, P1 ;  /* 0x0000000f0a0d7c11 */ /* 0x000fe400088f1c0b */
[----:B0-----:R-:W-:-:S05]  /*0360*/  IADD3 R17, P1, R14, R17, RZ ;  /* 0x000000110e117210 */ /* 0x001fca0007f3e0ff */
[----:B------:R-:W-:Y:S01]  /*0370*/  IMAD.X R19, RZ, RZ, R19, P1 ;  /* 0x000000ffff137224 */ /* 0x000fe200008e0613 */
[----:B------:R-:W-:-:S04]  /*0380*/  ISETP.GE.U32.AND P1, PT, R17, R2, PT ;  /* 0x000000021100720c */ /* 0x000fc80003f26070 */
[----:B------:R-:W-:Y:S01]  /*0390*/  ISETP.GE.U32.AND.EX P1, PT, R19, R3, PT, P1 ;  /* 0x000000031300720c */ /* 0x000fe20003f26110 */
[----:B--2---:R2:W-:-:S12]  /*03a0*/  STG.E.64 desc[UR8][R12.64], R8 ;  /* 0x000000080c007986 */ /* 0x0045d8000c101b08 */
[----:B------:R-:W-:Y:S05]  /*03b0*/  @!P1 BRA `(.L_x_231) ;  /* 0xfffffffc00b49947 */ /* 0x000fea000383ffff */
.L_x_230:
[----:B------:R-:W-:Y:S05]  /*03c0*/  BSYNC B0 ;  /* 0x0000000000007941 */ /* 0x000fea0003800000 */
.L_x_229:
[----:B------:R-:W-:Y:S06]  /*03d0*/  BAR.SYNC.DEFER_BLOCKING 0x0 ;  /* 0x0000000000007b1d */ /* 0x000fec0000010000 */
[----:B------:R-:W-:Y:S05]  /*03e0*/  @P0 EXIT ;  /* 0x000000000000094d */ /* 0x000fea0003800000 */
[----:B--2---:R-:W0:Y:S01]  /*03f0*/  LDC.64 R8, c[0x0][0x220] ;  /* 0x00008800ff087b82 */ /* 0x004e220000000a00 */
[----:B------:R-:W-:Y:S01]  /*0400*/  IMAD.MOV.U32 R6, RZ, RZ, R15 ;  /* 0x000000ffff067224 */ /* 0x000fe200078e000f */
[----:B------:R-:W-:Y:S01]  /*0410*/  ULDC UR10, c[0x0][0x0] ;  /* 0x00000000000a7ab9 */ /* 0x000fe20000000800 */
[----:B------:R-:W-:-:S05]  /*0420*/  ULDC.64 UR12, c[0x0][0x210] ;  /* 0x00008400000c7ab9 */ /* 0x000fca0000000a00 */
.L_x_232:
[-C--:B0-----:R-:W-:Y:S01]  /*0430*/  IMAD R2, R0, R8.reuse, RZ ;  /* 0x0000000800027224 */ /* 0x081fe200078e02ff */
[----:B------:R-:W-:Y:S01]  /*0440*/  UMOV UR4, UR6 ;  /* 0x0000000600047c82 */ /* 0x000fe20008000000 */
[----:B------:R-:W-:Y:S02]  /*0450*/  UMOV UR5, UR7 ;  /* 0x0000000700057c82 */ /* 0x000fe40008000000 */
[C---:B------:R-:W-:Y:S02]  /*0460*/  IMAD R5, R6.reuse, R9, R2 ;  /* 0x0000000906057224 */ /* 0x040fe400078e0202 */
[----:B------:R-:W-:-:S04]  /*0470*/  IMAD.WIDE.U32 R2, R6, R8, UR4 ;  /* 0x0000000406027e25 */ /* 0x000fc8000f8e0008 */
[----:B------:R-:W-:Y:S01]  /*0480*/  IMAD.IADD R3, R3, 0x1, R5 ;  /* 0x0000000103037824 */ /* 0x000fe200078e0205 */
[----:B------:R-:W-:-:S04]  /*0490*/  LEA R4, P0, R2, UR12, 0x3 ;  /* 0x0000000c02047c11 */ /* 0x000fc8000f8018ff */
[----:B------:R-:W-:Y:S02]  /*04a0*/  LEA.HI.X R5, R2, UR13, R3, 0x3, P0 ;  /* 0x0000000d02057c11 */ /* 0x000fe400080f1c03 */
[----:B------:R-:W-:-:S03]  /*04b0*/  IADD3 R6, P0, R6, UR10, RZ ;  /* 0x0000000a06067c10 */ /* 0x000fc6000ff1e0ff */
[----:B------:R1:W-:Y:S02]  /*04c0*/  STG.E.64 desc[UR8][R4.64], RZ ;  /* 0x000000ff04007986 */ /* 0x0003e4000c101b08 */
[----:B------:R-:W-:Y:S01]  /*04d0*/  IMAD.X R0, RZ, RZ, R0, P0 ;  /* 0x000000ffff007224 */ /* 0x000fe200000e0600 */
[----:B------:R-:W-:-:S04]  /*04e0*/  ISETP.GE.U32.AND P0, PT, R6, UR16, PT ;  /* 0x0000001006007c0c */ /* 0x000fc8000bf06070 */
[----:B------:R-:W-:-:S13]  /*04f0*/  ISETP.GE.U32.AND.EX P0, PT, R0, UR17, PT, P0 ;  /* 0x0000001100007c0c */ /* 0x000fda000bf06100 */
[----:B-1----:R-:W-:Y:S05]  /*0500*/  @!P0 BRA `(.L_x_232) ;  /* 0xfffffffc00c88947 */ /* 0x002fea000383ffff */
[----:B------:R-:W-:Y:S05]  /*0510*/  EXIT ;  /* 0x000000000000794d */ /* 0x000fea0003800000 */
.L_x_233:
        /* <DEDUP_REMOVED lines=14> */
.L_x_415:


//--------------------- .text.ntt_bfield_restore  --------------------------
	.section	.text.ntt_bfield_restore,"ax",@progbits
	.align	128
        .global         ntt_bfield_restore
        .type           ntt_bfield_restore,@function
        .size           ntt_bfield_restore,(.L_x_416 - ntt_bfield_restore)
        .other          ntt_bfield_restore,@"STO_CUDA_ENTRY STV_DEFAULT"
ntt_bfield_restore:
.text.ntt_bfield_restore:
[----:B------:R-:W-:Y:S01]  /*0000*/  LDC R1, c[0x0][0x28] ;  /* 0x00000a00ff017b82 */ /* 0x000fe20000000800 */
[----:B------:R-:W0:Y:S07]  /*0010*/  S2R R3, SR_TID.X ;  /* 0x0000000000037919 */ /* 0x000e2e0000002100 */
[----:B------:R-:W0:Y:S01]  /*0020*/  S2UR UR4, SR_CTAID.X ;  /* 0x00000000000479c3 */ /* 0x000e220000002500 */
[----:B------:R-:W-:-:S07]  /*0030*/  ULDC.64 UR8, c[0x0][0x230] ;  /* 0x00008c0000087ab9 */ /* 0x000fce0000000a00 */
[----:B------:R-:W0:Y:S02]  /*0040*/  LDC R2, c[0x0][RZ] ;  /* 0x00000000ff027b82 */ /* 0x000e240000000800 */
[----:B0-----:R-:W-:-:S05]  /*0050*/  IMAD R0, R2, UR4, R3 ;  /* 0x0000000402007c24 */ /* 0x001fca000f8e0203 */
[----:B------:R-:W-:-:S04]  /*0060*/  ISETP.GE.U32.AND P0, PT, R0, UR8, PT ;  /* 0x0000000800007c0c */ /* 0x000fc8000bf06070 */
[----:B------:R-:W-:-:S13]  /*0070*/  ISETP.GE.U32.AND.EX P0, PT, RZ, UR9, PT, P0 ;  /* 0x00000009ff007c0c */ /* 0x000fda000bf06100 */
[----:B------:R-:W-:Y:S05]  /*0080*/  @P0 EXIT ;  /* 0x000000000000094d */ /* 0x000fea0003800000 */
[----:B------:R-:W0:Y:S01]  /*0090*/  LDC.64 R8, c[0x0][0x218] ;  /* 0x00008600ff087b82 */ /* 0x000e220000000a00 */
[----:B------:R-:W-:Y:S01]  /*00a0*/  ULDC UR4, c[0x0][0xc] ;  /* 0x0000030000047ab9 */ /* 0x000fe20000000800 */
[----:B------:R-:W-:Y:S01]  /*00b0*/  IMAD.MOV.U32 R10, RZ, RZ, RZ ;  /* 0x000000ffff0a7224 */ /* 0x000fe200078e00ff */
[----:B------:R-:W-:Y:S01]  /*00c0*/  ULDC.64 UR6, c[0x0][0x208] ;  /* 0x0000820000067ab9 */ /* 0x000fe20000000a00 */
[----:B------:R-:W-:Y:S01]  /*00d0*/  IMAD.MOV.U32 R11, RZ, RZ, R0 ;  /* 0x000000ffff0b7224 */ /* 0x000fe200078e0000 */
[----:B------:R-:W-:Y:S01]  /*00e0*/  ULDC.64 UR10, c[0x0][0x220] ;  /* 0x00008800000a7ab9 */ /* 0x000fe20000000a00 */
[----:B------:R-:W-:Y:S01]  /*00f0*/  IMAD R0, R2, UR4, RZ ;  /* 0x0000000402007c24 */ /* 0x000fe2000f8e02ff */
[----:B------:R-:W-:Y:S01]  /*0100*/  ULDC.64 UR4, c[0x0][0x228] ;  /* 0x00008a0000047ab9 */ /* 0x000fe20000000a00 */
[----:B------:R-:W-:-:S05]  /*0110*/  ULDC.64 UR12, c[0x0][0x210] ;  /* 0x00008400000c7ab9 */ /* 0x000fca0000000a00 */
.L_x_234:
[----:B-1----:R-:W-:-:S04]  /*0120*/  LEA R2, P0, R11, UR10, 0x3 ;  /* 0x0000000a0b027c11 */ /* 0x002fc8000f8018ff */
[----:B------:R-:W-:-:S06]  /*0130*/  LEA.HI.X R3, R11, UR11, R10, 0x3, P0 ;  /* 0x0000000b0b037c11 */ /* 0x000fcc00080f1c0a */
[----:B------:R-:W2:Y:S01]  /*0140*/  LDG.E.64 R2, desc[UR6][R2.64] ;  /* 0x0000000602027981 */ /* 0x000ea2000c1e1b00 */
[----:B------:R-:W-:Y:S02]  /*0150*/  IMAD R6, R10, UR4, RZ ;  /* 0x000000040a067c24 */ /* 0x000fe4000f8e02ff */
[----:B0-----:R-:W-:-:S04]  /*0160*/  IMAD.WIDE.U32 R4, R11, UR4, R8 ;  /* 0x000000040b047c25 */ /* 0x001fc8000f8e0008 */
[----:B------:R-:W-:Y:S01]  /*0170*/  IMAD R7, R11, UR5, R6 ;  /* 0x000000050b077c24 */ /* 0x000fe2000f8e0206 */
[----:B------:R-:W-:-:S03]  /*0180*/  LEA R6, P0, R4, UR12, 0x3 ;  /* 0x0000000c04067c11 */ /* 0x000fc6000f8018ff */
[----:B------:R-:W-:-:S05]  /*0190*/  IMAD.IADD R5, R5, 0x1, R7 ;  /* 0x0000000105057824 */ /* 0x000fca00078e0207 */
[----:B------:R-:W-:Y:S02]  /*01a0*/  LEA.HI.X R7, R4, UR13, R5, 0x3, P0 ;  /* 0x0000000d04077c11 */ /* 0x000fe400080f1c05 */
[----:B------:R-:W-:-:S05]  /*01b0*/  IADD3 R11, P0, R0, R11, RZ ;  /* 0x0000000b000b7210 */ /* 0x000fca0007f1e0ff */
[----:B------:R-:W-:Y:S01]  /*01c0*/  IMAD.X R10, RZ, RZ, R10, P0 ;  /* 0x000000ffff0a7224 */ /* 0x000fe200000e060a */
[----:B------:R-:W-:-:S04]  /*01d0*/  ISETP.GE.U32.AND P0, PT, R11, UR8, PT ;  /* 0x000000080b007c0c */ /* 0x000fc8000bf06070 */
[----:B------:R-:W-:Y:S01]  /*01e0*/  ISETP.GE.U32.AND.EX P0, PT, R10, UR9, PT, P0 ;  /* 0x000000090a007c0c */ /* 0x000fe2000bf06100 */
[----:B--2---:R1:W-:-:S12]  /*01f0*/  STG.E.64 desc[UR6][R6.64], R2 ;  /* 0x0000000206007986 */ /* 0x0043d8000c101b06 */
[----:B------:R-:W-:Y:S05]  /*0200*/  @!P0 BRA `(.L_x_234) ;  /* 0xfffffffc00c48947 */ /* 0x000fea000383ffff */
[----:B------:R-:W-:Y:S05]  /*0210*/  EXIT ;  /* 0x000000000000794d */ /* 0x000fea0003800000 */
.L_x_235:
        /* <DEDUP_REMOVED lines=14> */
.L_x_416:


//--------------------- .text.ntt_bfield_extract  --------------------------
	.section	.text.ntt_bfield_extract,"ax",@progbits
	.align	128
        .global         ntt_bfield_extract
        .type           ntt_bfield_extract,@function
        .size           ntt_bfield_extract,(.L_x_417 - ntt_bfield_extract)
        .other          ntt_bfield_extract,@"STO_CUDA_ENTRY STV_DEFAULT"
ntt_bfield_extract:
.text.ntt_bfield_extract:
        /* <DEDUP_REMOVED lines=18> */
.L_x_236:
[----:B------:R-:W-:Y:S02]  /*0120*/  IMAD R4, R10, UR10, RZ ;  /* 0x0000000a0a047c24 */ /* 0x000fe4000f8e02ff */
[----:B01----:R-:W-:-:S04]  /*0130*/  IMAD.WIDE.U32 R2, R11, UR10, R8 ;  /* 0x0000000a0b027c25 */ /* 0x003fc8000f8e0008 */
[----:B------:R-:W-:Y:S01]  /*0140*/  IMAD R5, R11, UR11, R4 ;  /* 0x0000000b0b057c24 */ /* 0x000fe2000f8e0204 */
[----:B------:R-:W-:-:S03]  /*0150*/  LEA R4, P0, R2, UR4, 0x3 ;  /* 0x0000000402047c11 */ /* 0x000fc6000f8018ff */
[----:B------:R-:W-:-:S05]  /*0160*/  IMAD.IADD R3, R3, 0x1, R5 ;  /* 0x0000000103037824 */ /* 0x000fca00078e0205 */
[----:B------:R-:W-:-:S05]  /*0170*/  LEA.HI.X R5, R2, UR5, R3, 0x3, P0 ;  /* 0x0000000502057c11 */ /* 0x000fca00080f1c03 */
[----:B------:R-:W2:Y:S01]  /*0180*/  LDG.E.64 R2, desc[UR6][R4.64] ;  /* 0x0000000604027981 */ /* 0x000ea2000c1e1b00 */
[----:B------:R-:W-:-:S04]  /*0190*/  LEA R6, P0, R11, UR12, 0x3 ;  /* 0x0000000c0b067c11 */ /* 0x000fc8000f8018ff */
        /* <DEDUP_REMOVED lines=8> */
.L_x_237:
        /* <DEDUP_REMOVED lines=14> */
.L_x_417:


//--------------------- .text.ntt_bfield_fused_coset_strided_old --------------------------
	.section	.text.ntt_bfield_fused_coset_strided_old,"ax",@progbits
	.align	128
        .global         ntt_bfield_fused_coset_strided_old
        .type           ntt_bfield_fused_coset_strided_old,@function
        .size           ntt_bfield_fused_coset_strided_old,(.L_x_418 - ntt_bfield_fused_coset_strided_old)
        .other          ntt_bfield_fused_coset_strided_old,@"STO_CUDA_ENTRY STV_DEFAULT"
ntt_bfield_fused_coset_strided_old:
.text.ntt_bfield_fused_coset_strided_old:
        /* <DEDUP_REMOVED lines=29> */
.L_x_239:
[----:B------:R-:W-:Y:S05]  /*01d0*/  BSYNC B6 ;  /* 0x0000000000067941 */ /* 0x000fea0003800000 */
.L_x_238:
        /* <DEDUP_REMOVED lines=24> */
.L_x_244:
        /* <DEDUP_REMOVED lines=47> */
.L_x_243:
[----:B------:R-:W-:Y:S05]  /*0650*/  BSYNC B1 ;  /* 0x0000000000017941 */ /* 0x000fea0003800000 */
.L_x_242:
[----:B------:R-:W-:Y:S02]  /*0660*/  IADD3 R15, P2, P3, R20, R6, -R21 ;  /* 0x00000006140f7210 */ /* 0x000fe40007b5e815 */
[----:B------:R-:W-:-:S04]  /*0670*/  SEL R6, RZ, 0xffffffff, !P1 ;  /* 0xffffffffff067807 */ /* 0x000fc80004800000 */
[----:B------:R-:W-:Y:S01]  /*0680*/  IADD3.X R14, R6, R7, ~R23, P2, P3 ;  /* 0x00000007060e7210 */ /* 0x000fe200017e6c17 */
[----:B------:R-:W-:Y:S06]  /*0690*/  @P0 BRA `(.L_x_244) ;  /* 0xfffffffc00300947 */ /* 0x000fec000383ffff */
[----:B------:R-:W-:Y:S05]  /*06a0*/  BSYNC B0 ;  /* 0x0000000000007941 */ /* 0x000fea0003800000 */
.L_x_241:
        /* <DEDUP_REMOVED lines=16> */
.L_x_249:
        /* <DEDUP_REMOVED lines=47> */
.L_x_248:
[----:B------:R-:W-:Y:S05]  /*0aa0*/  BSYNC B1 ;  /* 0x0000000000017941 */ /* 0x000fea0003800000 */
.L_x_247:
[----:B------:R-:W-:Y:S02]  /*0ab0*/  IADD3 R19, P2, P3, R20, R8, -R21 ;  /* 0x0000000814137210 */ /* 0x000fe40007b5e815 */
[----:B------:R-:W-:-:S04]  /*0ac0*/  SEL R8, RZ, 0xffffffff, !P1 ;  /* 0xffffffffff087807 */ /* 0x000fc80004800000 */
[----:B------:R-:W-:Y:S01]  /*0ad0*/  IADD3.X R18, R8, R9, ~R23, P2, P3 ;  /* 0x0000000908127210 */ /* 0x000fe200017e6c17 */
[----:B------:R-:W-:Y:S06]  /*0ae0*/  @P0 BRA `(.L_x_249) ;  /* 0xfffffffc00300947 */ /* 0x000fec000383ffff */
.L_x_246:
[----:B------:R-:W-:Y:S05]  /*0af0*/  BSYNC B0 ;  /* 0x0000000000007941 */ /* 0x000fea0003800000 */
.L_x_245:
[----:B------:R-:W1:Y:S02]  /*0b00*/  LDC.64 R8, c[0x0][0x220] ;  /* 0x00008800ff087b82 */ /* 0x000e640000000a00 */
[----:B-1----:R-:W-:-:S04]  /*0b10*/  ISETP.GE.U32.AND P0, PT, R7, R8, PT ;  /* 0x000000080700720c */ /* 0x002fc80003f06070 */
[----:B------:R-:W-:-:S13]  /*0b20*/  ISETP.GE.U32.AND.EX P0, PT, R6, R9, PT, P0 ;  /* 0x000000090600720c */ /* 0x000fda0003f06100 */
[----:B------:R-:W-:Y:S05]  /*0b30*/  @P0 BRA `(.L_x_250) ;  /* 0x0000000000f80947 */ /* 0x000fea0003800000 */
[----:B------:R-:W-:-:S07]  /*0b40*/  IMAD.MOV.U32 R23, RZ, RZ, R12 ;  /* 0x000000ffff177224 */ /* 0x000fce00078e000c */
.L_x_251:
        /* <DEDUP_REMOVED lines=61> */
.L_x_250:
[----:B------:R-:W-:Y:S05]  /*0f20*/  WARPSYNC.ALL ;  /* 0x0000000000007948 */ /* 0x000fea0003800000 */
[----:B------:R-:W-:Y:S06]  /*0f30*/  BAR.SYNC.DEFER_BLOCKING 0x0 ;  /* 0x0000000000007b1d */ /* 0x000fec0000010000 */
.L_x_240:
        /* <DEDUP_REMOVED lines=15> */
.L_x_253:
[----:B------:R-:W-:Y:S05]  /*1030*/  BSYNC B6 ;  /* 0x0000000000067941 */ /* 0x000fea0003800000 */
.L_x_252:
        /* <DEDUP_REMOVED lines=9> */
.L_x_255:
        /* <DEDUP_REMOVED lines=31> */
.L_x_254:
        /* <DEDUP_REMOVED lines=8> */
.L_x_257:
[----:B------:R-:W-:Y:S01]  /*1340*/  SHF.R.U32.HI R0, RZ, 0x1, R0 ;  /* 0x00000001ff007819 */ /* 0x000fe20000011600 */
[----:B------:R-:W-:-:S03]  /*1350*/  UIADD3 UR4, UR4, 0x1, URZ ;  /* 0x0000000104047890 */ /* 0x000fc6000fffe03f */
[----:B------:R-:W-:-:S13]  /*1360*/  ISETP.NE.AND P0, PT, R0, RZ, PT ;  /* 0x000000ff0000720c */ /* 0x000fda0003f05270 */
[----:B------:R-:W-:Y:S05]  /*1370*/  @P0 BRA `(.L_x_257) ;  /* 0xfffffffc00f00947 */ /* 0x000fea000383ffff */
.L_x_256:
[----:B------:R-:W-:Y:S01]  /*1380*/  ISETP.NE.AND P0, PT, RZ, UR4, PT ;  /* 0x00000004ff007c0c */ /* 0x000fe2000bf05270 */
[----:B------:R-:W-:-:S12]  /*1390*/  UMOV UR8, 0x1 ;  /* 0x0000000100087882 */ /* 0x000fd80000000000 */
[----:B------:R-:W-:Y:S05]  /*13a0*/  @!P0 BRA `(.L_x_258) ;  /* 0x0000002800008947 */ /* 0x000fea0003800000 */
[----:B------:R-:W-:Y:S01]  /*13b0*/  UMOV UR5, URZ ;  /* 0x0000003f00057c82 */ /* 0x000fe20008000000 */
[----:B------:R-:W-:-:S05]  /*13c0*/  UMOV UR8, 0x1 ;  /* 0x0000000100087882 */ /* 0x000fca0000000000 */
.L_x_269:
        /* <DEDUP_REMOVED lines=40> */
.L_x_262:
        /* <DEDUP_REMOVED lines=100> */
.L_x_261:
        /* <DEDUP_REMOVED lines=60> */
.L_x_260:
[----:B------:R-:W-:Y:S05]  /*2050*/  BSYNC B0 ;  /* 0x0000000000007941 */ /* 0x000fea0003800000 */
.L_x_259:
        /* <DEDUP_REMOVED lines=14> */
.L_x_268:
        /* <DEDUP_REMOVED lines=9> */
.L_x_266:
        /* <DEDUP_REMOVED lines=219> */
.L_x_265:
        /* <DEDUP_REMOVED lines=184> */
.L_x_267:
[----:B------:R-:W-:Y:S01]  /*3b00*/  IMAD.IADD R0, R4, 0x1, R0 ;  /* 0x0000000104007824 */ /* 0x000fe200078e0200 */
[----:B------:R-:W-:-:S04]  /*3b10*/  ULDC.64 UR6, c[0x0][0x220] ;  /* 0x0000880000067ab9 */ /* 0x000fc80000000a00 */
[----:B------:R-:W-:-:S04]  /*3b20*/  ISETP.GE.U32.AND P0, PT, R0, UR6, PT ;  /* 0x0000000600007c0c */ /* 0x000fc8000bf06070 */
[----:B------:R-:W-:-:S13]  /*3b30*/  ISETP.GE.U32.AND.EX P0, PT, RZ, UR7, PT, P0 ;  /* 0x00000007ff007c0c */ /* 0x000fda000bf06100 */
[----:B------:R-:W-:Y:S05]  /*3b40*/  @!P0 BRA `(.L_x_268) ;  /* 0xffffffe4007c8947 */ /* 0x000fea000383ffff */
.L_x_264:
[----:B------:R-:W-:Y:S05]  /*3b50*/  BSYNC B0 ;  /* 0x0000000000007941 */ /* 0x000fea0003800000 */
.L_x_263:
[----:B------:R-:W-:Y:S01]  /*3b60*/  UIADD3 UR5, UR5, 0x1, URZ ;  /* 0x0000000105057890 */ /* 0x000fe2000fffe03f */
[----:B------:R-:W-:Y:S03]  /*3b70*/  BAR.SYNC.DEFER_BLOCKING 0x0 ;  /* 0x0000000000007b1d */ /* 0x000fe60000010000 */
[----:B------:R-:W-:-:S06]  /*3b80*/  UISETP.GE.U32.AND UP0, UPT, UR5, UR4, UPT ;  /* 0x000000040500728c */ /* 0x000fcc000bf06070 */
[----:B------:R-:W-:-:S13]  /*3b90*/  PLOP3.LUT P0, PT, PT, PT, UP0, 0x80, 0x0 ;  /* 0x000000000000781c */ /* 0x000fda0003f0f008 */
[----:B------:R-:W-:Y:S05]  /*3ba0*/  @!P0 BRA `(.L_x_269) ;  /* 0xffffffd800088947 */ /* 0x000fea000383ffff */
.L_x_258:
        /* <DEDUP_REMOVED lines=12> */
.L_x_287:
        /* <DEDUP_REMOVED lines=27> */
.L_x_273:
        /* <DEDUP_REMOVED lines=47> */
.L_x_272:
[----:B------:R-:W-:Y:S01]  /*4110*/  ISETP.NE.AND.EX P0, PT, R7, RZ, PT, P1 ;  /* 0x000000ff0700720c */ /* 0x000fe20003f05310 */
[----:B------:R-:W-:-:S04]  /*4120*/  UIADD3 UR19, UP0, UP1, UR5, UR6, -UR17 ;  /* 0x0000000605137290 */ /* 0x000fc8000f91e811 */
[----:B------:R-:W-:-:S08]  /*4130*/  UIADD3.X UR20, UR16, UR7, ~UR18, UP0, UP1 ;  /* 0x0000000710147290 */ /* 0x000fd000087e2c12 */
[----:B------:R-:W-:Y:S05]  /*4140*/  @P0 BRA `(.L_x_273) ;  /* 0xfffffffc00340947 */ /* 0x000fea000383ffff */
.L_x_271:
[----:B------:R-:W-:Y:S01]  /*4150*/  ISETP.GE.U32.AND P0, PT, R0, R3, PT ;  /* 0x000000030000720c */ /* 0x000fe20003f06070 */
[----:B------:R-:W-:-:S12]  /*4160*/  BSSY B0, `(.L_x_274) ;  /* 0x0000054000007945 */ /* 0x000fd80003800000 */
[----:B------:R-:W-:Y:S05]  /*4170*/  @P0 BRA `(.L_x_275) ;  /* 0x0000000400480947 */ /* 0x000fea0003800000 */
[----:B------:R-:W-:-:S07]  /*4180*/  IMAD.MOV.U32 R6, RZ, RZ, R0 ;  /* 0x000000ffff067224 */ /* 0x000fce00078e0000 */
.L_x_281:
        /* <DEDUP_REMOVED lines=19> */
.L_x_280:
        /* <DEDUP_REMOVED lines=48> */
.L_x_279:
[----:B------:R-:W-:Y:S05]  /*45c0*/  BSYNC B2 ;  /* 0x0000000000027941 */ /* 0x000fea0003800000 */
.L_x_278:
[----:B------:R-:W-:Y:S02]  /*45d0*/  IADD3 R21, P2, P3, R24, R12, -R22 ;  /* 0x0000000c18157210 */ /* 0x000fe40007b5e816 */
[----:B------:R-:W-:-:S04]  /*45e0*/  SEL R12, RZ, 0xffffffff, !P1 ;  /* 0xffffffffff0c7807 */ /* 0x000fc80004800000 */
[----:B------:R-:W-:Y:S01]  /*45f0*/  IADD3.X R9, R12, R13, ~R25, P2, P3 ;  /* 0x0000000d0c097210 */ /* 0x000fe200017e6c19 */
[----:B------:R-:W-:Y:S06]  /*4600*/  @P0 BRA `(.L_x_280) ;  /* 0xfffffffc002c0947 */ /* 0x000fec000383ffff */
.L_x_277:
[----:B------:R-:W-:Y:S05]  /*4610*/  BSYNC B1 ;  /* 0x0000000000017941 */ /* 0x000fea0003800000 */
.L_x_276:
        /* <DEDUP_REMOVED lines=8> */
.L_x_275:
[----:B------:R-:W-:Y:S05]  /*46a0*/  BSYNC B0 ;  /* 0x0000000000007941 */ /* 0x000fea0003800000 */
.L_x_274:
[----:B------:R-:W-:Y:S01]  /*46b0*/  ULDC.64 UR6, c[0x0][0x220] ;  /* 0x0000880000067ab9 */ /* 0x000fe20000000a00 */
[----:B------:R-:W-:Y:S01]  /*46c0*/  BAR.SYNC.DEFER_BLOCKING 0x0 ;  /* 0x0000000000007b1d */ /* 0x000fe20000010000 */
[----:B------:R-:W-:-:S04]  /*46d0*/  ISETP.NE.U32.AND P0, PT, RZ, UR6, PT ;  /* 0x00000006ff007c0c */ /* 0x000fc8000bf05070 */
[----:B------:R-:W-:-:S13]  /*46e0*/  ISETP.NE.AND.EX P0, PT, RZ, UR7, PT, P0 ;  /* 0x00000007ff007c0c */ /* 0x000fda000bf05300 */
[----:B------:R-:W-:Y:S05]  /*46f0*/  @!P0 BRA `(.L_x_282) ;  /* 0x00000004008c8947 */ /* 0x000fea0003800000 */
[----:B------:R-:W-:-:S05]  /*4700*/  UMOV UR5, URZ ;  /* 0x0000003f00057c82 */ /* 0x000fca0008000000 */
.L_x_286:
[----:B012---:R-:W0:Y:S01]  /*4710*/  LDS.64 R14, [R4] ;  /* 0x00000000040e7984 */ /* 0x007e220000000a00 */
[----:B------:R-:W-:Y:S01]  /*4720*/  ISETP.GE.U32.AND P0, PT, R0, UR8, PT ;  /* 0x0000000800007c0c */ /* 0x000fe2000bf06070 */
[----:B------:R-:W-:Y:S01]  /*4730*/  ULDC.64 UR12, c[0x0][0x210] ;  /* 0x00008400000c7ab9 */ /* 0x000fe20000000a00 */
[----:B------:R-:W-:Y:S01]  /*4740*/  BSSY B0, `(.L_x_283) ;  /* 0x0000057000007945 */ /* 0x000fe20003800000 */
[----:B0-----:R0:W-:Y:S10]  /*4750*/  STS.64 [R5], R14 ;  /* 0x0000000e05007388 */ /* 0x0011f40000000a00 */
[----:B------:R-:W-:Y:S05]  /*4760*/  @P0 BRA `(.L_x_284) ;  /* 0x0000000400500947 */ /* 0x000fea0003800000 */
[----:B------:R-:W-:-:S07]  /*4770*/  IMAD.MOV.U32 R6, RZ, RZ, R0 ;  /* 0x000000ffff067224 */ /* 0x000fce00078e0000 */
.L_x_285:
        /* <DEDUP_REMOVED lines=83> */
.L_x_284:
[----:B------:R-:W-:Y:S05]  /*4cb0*/  BSYNC B0 ;  /* 0x0000000000007941 */ /* 0x000fea0003800000 */
.L_x_283:
[----:B------:R-:W-:Y:S01]  /*4cc0*/  ULEA UR5, UR8, UR5, 0x1 ;  /* 0x0000000508057291 */ /* 0x000fe2000f8e083f */
[----:B------:R-:W-:Y:S06]  /*4cd0*/  BAR.SYNC.DEFER_BLOCKING 0x0 ;  /* 0x0000000000007b1d */ /* 0x000fec0000010000 */
[----:B------:R-:W-:Y:S02]  /*4ce0*/  ULDC.64 UR6, c[0x0][0x220] ;  /* 0x0000880000067ab9 */ /* 0x000fe40000000a00 */
[----:B------:R-:W-:-:S04]  /*4cf0*/  UISETP.GE.U32.AND UP0, UPT, UR5, UR6, UPT ;  /* 0x000000060500728c */ /* 0x000fc8000bf06070 */
[----:B------:R-:W-:-:S06]  /*4d00*/  UISETP.GE.U32.AND.EX UP0, UPT, URZ, UR7, UPT, UP0 ;  /* 0x000000073f00728c */ /* 0x000fcc000bf06100 */
[----:B------:R-:W-:-:S13]  /*4d10*/  PLOP3.LUT P0, PT, PT, PT, UP0, 0x80, 0x0 ;  /* 0x000000000000781c */ /* 0x000fda0003f0f008 */
[----:B------:R-:W-:Y:S05]  /*4d20*/  @!P0 BRA `(.L_x_286) ;  /* 0xfffffff800788947 */ /* 0x000fea000383ffff */
.L_x_282:
[----:B------:R-:W-:Y:S01]  /*4d30*/  UIADD3 UR4, UR4, 0x1, URZ ;  /* 0x0000000104047890 */ /* 0x000fe2000fffe03f */
[----:B------:R-:W-:Y:S01]  /*4d40*/  BAR.SYNC.DEFER_BLOCKING 0x0 ;  /* 0x0000000000007b1d */ /* 0x000fe20000010000 */
[----:B------:R-:W-:-:S05]  /*4d50*/  USHF.L.U32 UR8, UR8, 0x1, URZ ;  /* 0x0000000108087899 */ /* 0x000fca000800063f */
[----:B------:R-:W-:Y:S02]  /*4d60*/  ULDC UR5, c[0x0][0x238] ;  /* 0x00008e0000057ab9 */ /* 0x000fe40000000800 */
[----:B------:R-:W-:-:S06]  /*4d70*/  UISETP.GE.U32.AND UP0, UPT, UR4, UR5, UPT ;  /* 0x000000050400728c */ /* 0x000fcc000bf06070 */
[----:B------:R-:W-:-:S13]  /*4d80*/  PLOP3.LUT P0, PT, PT, PT, UP0, 0x80, 0x0 ;  /* 0x000000000000781c */ /* 0x000fda0003f0f008 */
[----:B------:R-:W-:Y:S05]  /*4d90*/  @!P0 BRA `(.L_x_287) ;  /* 0xffffffec00b48947 */ /* 0x000fea000383ffff */
.L_x_270:
        /* <DEDUP_REMOVED lines=13> */
.L_x_288:
[----:B------:R-:W-:Y:S05]  /*4e70*/  EXIT ;  /* 0x000000000000794d */ /* 0x000fea0003800000 */
.L_x_289:
        /* <DEDUP_REMOVED lines=16> */
.L_x_418:


//--------------------- .text.ntt_bfield_fused_coset --------------------------
	.section	.text.ntt_bfield_fused_coset,"ax",@progbits
	.align	128
        .global         ntt_bfield_fused_coset
        .type           ntt_bfield_fused_coset,@function
        .size           ntt_bfield_fused_coset,(.L_x_419 - ntt_bfield_fused_coset)
        .other          ntt_bfield_fused_coset,@"STO_CUDA_ENTRY STV_DEFAULT"
ntt_bfield_fused_coset:
.text.ntt_bfield_fused_coset:
[----:B------:R-:W-:Y:S01]  /*0000*/  LDC R1, c[0x0][0x28] ;  /* 0x00000a00ff017b82 */ /* 0x000fe20000000800 */
[----:B------:R-:W-:Y:S01]  /*0010*/  IMAD.MOV.U32 R3, RZ, RZ, 0x1 ;  /* 0x00000001ff037424 */ /* 0x000fe200078e00ff */
[----:B------:R-:W-:Y:S01]  /*0020*/  ULDC.64 UR4, c[0x0][0x218] ;  /* 0x0000860000047ab9 */ /* 0x000fe20000000a00 */
[----:B------:R-:W-:-:S05]  /*0030*/  IMAD.MOV.U32 R0, RZ, RZ, -0x1 ;  /* 0xffffffffff007424 */ /* 0x000fca00078e00ff */
[----:B------:R-:W0:Y:S01]  /*0040*/  S2UR UR24, SR_CTAID.X ;  /* 0x00000000001879c3 */ /* 0x000e220000002500 */
[----:B------:R-:W-:Y:S01]  /*0050*/  ULDC.64 UR22, c[0x0][0x208] ;  /* 0x0000820000167ab9 */ /* 0x000fe20000000a00 */
        /* <DEDUP_REMOVED lines=10> */
[----:B0-----:R-:W-:Y:S05]  /*0100*/  @!P0 BRA `(.L_x_290) ;  /* 0x0000000c00288947 */ /* 0x001fea0003800000 */
[----:B------:R-:W0:Y:S01]  /*0110*/  S2R R9, SR_TID.X ;  /* 0x0000000000097919 */ /* 0x000e220000002100 */
[----:B------:R-:W1:Y:S01]  /*0120*/  S2UR UR5, SR_CgaCtaId ;  /* 0x00000000000579c3 */ /* 0x000e620000008800 */
[----:B------:R-:W-:Y:S01]  /*0130*/  ULDC UR6, c[0x0][0x0] ;  /* 0x0000000000067ab9 */ /* 0x000fe20000000800 */
[----:B------:R-:W-:Y:S01]  /*0140*/  UMOV UR4, 0x400 ;  /* 0x0000040000047882 */ /* 0x000fe20000000000 */
[----:B------:R-:W-:Y:S05]  /*0150*/  BSSY B0, `(.L_x_291) ;  /* 0x0000045000007945 */ /* 0x000fea0003800000 */
[----:B------:R-:W2:Y:S08]  /*0160*/  LDC R2, c[0x0][0x218] ;  /* 0x00008600ff027b82 */ /* 0x000eb00000000800 */
[----:B------:R-:W3:Y:S01]  /*0170*/  LDC R3, c[0x0][0x21c] ;  /* 0x00008700ff037b82 */ /* 0x000ee20000000800 */
[----:B-1----:R-:W-:Y:S01]  /*0180*/  ULEA UR4, UR5, UR4, 0x18 ;  /* 0x0000000405047291 */ /* 0x002fe2000f8ec03f */
[----:B0-----:R-:W-:-:S05]  /*0190*/  ISETP.GE.U32.AND P0, PT, R9, UR6, PT ;  /* 0x0000000609007c0c */ /* 0x001fca000bf06070 */
[----:B------:R-:W-:-:S08]  /*01a0*/  LEA R4, R9, UR4, 0x3 ;  /* 0x0000000409047c11 */ /* 0x000fd0000f8e18ff */
[----:B------:R-:W-:Y:S05]  /*01b0*/  @P0 BRA `(.L_x_292) ;  /* 0x0000000000f80947 */ /* 0x000fea0003800000 */
[----:B------:R-:W-:Y:S01]  /*01c0*/  ISETP.NE.AND P0, PT, R9, RZ, PT ;  /* 0x000000ff0900720c */ /* 0x000fe20003f05270 */
[----:B------:R-:W-:-:S12]  /*01d0*/  BSSY B1, `(.L_x_293) ;  /* 0x000003a000017945 */ /* 0x000fd80003800000 */
[----:B------:R-:W-:Y:S05]  /*01e0*/  @!P0 BRA `(.L_x_294) ;  /* 0x0000000000e08947 */ /* 0x000fea0003800000 */
[----:B--2---:R-:W-:Y:S02]  /*01f0*/  IMAD.MOV.U32 R17, RZ, RZ, R2 ;  /* 0x000000ffff117224 */ /* 0x004fe400078e0002 */
[----:B---3--:R-:W-:Y:S02]  /*0200*/  IMAD.MOV.U32 R14, RZ, RZ, R3 ;  /* 0x000000ffff0e7224 */ /* 0x008fe400078e0003 */
[----:B------:R-:W-:Y:S02]  /*0210*/  IMAD.MOV.U32 R8, RZ, RZ, R9 ;  /* 0x000000ffff087224 */ /* 0x000fe400078e0009 */
[----:B------:R-:W-:-:S07]  /*0220*/  IMAD.MOV.U32 R5, RZ, RZ, RZ ;  /* 0x000000ffff057224 */ /* 0x000fce00078e00ff */
.L_x_297:
        /* <DEDUP_REMOVED lines=47> */
.L_x_296:
[----:B------:R-:W-:Y:S05]  /*0520*/  BSYNC B2 ;  /* 0x0000000000027941 */ /* 0x000fea0003800000 */
.L_x_295:
[----:B------:R-:W-:Y:S02]  /*0530*/  IADD3 R17, P2, P3, R16, R6, -R19 ;  /* 0x0000000610117210 */ /* 0x000fe40007b5e813 */
[----:B------:R-:W-:-:S04]  /*0540*/  SEL R6, RZ, 0xffffffff, !P1 ;  /* 0xffffffffff067807 */ /* 0x000fc80004800000 */
[----:B------:R-:W-:Y:S01]  /*0550*/  IADD3.X R14, R6, R7, ~R21, P2, P3 ;  /* 0x00000007060e7210 */ /* 0x000fe200017e6c15 */
[----:B------:R-:W-:Y:S06]  /*0560*/  @P0 BRA `(.L_x_297) ;  /* 0xfffffffc00300947 */ /* 0x000fec000383ffff */
.L_x_294:
[----:B------:R-:W-:Y:S05]  /*0570*/  BSYNC B1 ;  /* 0x0000000000017941 */ /* 0x000fea0003800000 */
.L_x_293:
[----:B------:R-:W-:-:S05]  /*0580*/  IMAD.MOV.U32 R13, RZ, RZ, R15 ;  /* 0x000000ffff0d7224 */ /* 0x000fca00078e000f */
[----:B------:R0:W-:Y:S02]  /*0590*/  STS.64 [R4], R12 ;  /* 0x0000000c04007388 */ /* 0x0001e40000000a00 */
.L_x_292:
[----:B------:R-:W-:Y:S05]  /*05a0*/  BSYNC B0 ;  /* 0x0000000000007941 */ /* 0x000fea0003800000 */
.L_x_291:
[----:B------:R-:W-:Y:S01]  /*05b0*/  IMAD.MOV.U32 R5, RZ, RZ, 0x1 ;  /* 0x00000001ff057424 */ /* 0x000fe200078e00ff */
[----:B------:R-:W-:Y:S04]  /*05c0*/  BAR.SYNC.DEFER_BLOCKING 0x0 ;  /* 0x0000000000007b1d */ /* 0x000fe80000010000 */
        /* <DEDUP_REMOVED lines=12> */
.L_x_300:
[-C--:B--23--:R-:W-:Y:S01]  /*0690*/  IMAD.WIDE.U32 R10, R3, R2.reuse, RZ ;  /* 0x00000002030a7225 */ /* 0x08cfe200078e00ff */
[C---:B------:R-:W-:Y:S02]  /*06a0*/  LOP3.LUT R15, R5.reuse, 0x1, RZ, 0xc0, !PT ;  /* 0x00000001050f7812 */ /* 0x040fe400078ec0ff */
[--C-:B------:R-:W-:Y:S01]  /*06b0*/  SHF.R.U64 R5, R5, 0x1, R8.reuse ;  /* 0x0000000105057819 */ /* 0x100fe20000001208 */
[----:B0-----:R-:W-:Y:S01]  /*06c0*/  IMAD.WIDE.U32 R12, R2, R2, RZ ;  /* 0x00000002020c7225 */ /* 0x001fe200078e00ff */
        /* <DEDUP_REMOVED lines=42> */
.L_x_299:
[----:B------:R-:W-:Y:S02]  /*0970*/  IADD3 R2, P2, P3, R16, R10, -R17 ;  /* 0x0000000a10027210 */ /* 0x000fe40007b5e811 */
[----:B------:R-:W-:-:S04]  /*0980*/  SEL R10, RZ, 0xffffffff, !P1 ;  /* 0xffffffffff0a7807 */ /* 0x000fc80004800000 */
[----:B------:R-:W-:Y:S01]  /*0990*/  IADD3.X R3, R10, R11, ~R19, P2, P3 ;  /* 0x0000000b0a037210 */ /* 0x000fe200017e6c13 */
[----:B------:R-:W-:Y:S06]  /*09a0*/  @P0 BRA `(.L_x_300) ;  /* 0xfffffffc00380947 */ /* 0x000fec000383ffff */
.L_x_298:
[----:B--23--:R-:W1:Y:S01]  /*09b0*/  LDC.64 R2, c[0x0][0x220] ;  /* 0x00008800ff027b82 */ /* 0x00ce620000000a00 */
[----:B------:R-:W-:Y:S01]  /*09c0*/  ULDC.64 UR4, c[0x0][0x210] ;  /* 0x0000840000047ab9 */ /* 0x000fe20000000a00 */
[----:B------:R-:W-:Y:S01]  /*09d0*/  BSSY B0, `(.L_x_301) ;  /* 0x000003c000007945 */ /* 0x000fe20003800000 */
[----:B-1----:R-:W-:-:S04]  /*09e0*/  ISETP.GE.U32.AND P0, PT, R9, R2, PT ;  /* 0x000000020900720c */ /* 0x002fc80003f06070 */
[----:B------:R-:W-:-:S13]  /*09f0*/  ISETP.GE.U32.AND.EX P0, PT, RZ, R3, PT, P0 ;  /* 0x00000003ff00720c */ /* 0x000fda0003f06100 */
[----:B------:R-:W-:Y:S05]  /*0a00*/  @P0 BRA `(.L_x_302) ;  /* 0x0000000000e00947 */ /* 0x000fea0003800000 */
[----:B0-----:R-:W0:Y:S01]  /*0a10*/  LDS.64 R4, [R4] ;  /* 0x0000000004047984 */ /* 0x001e220000000a00 */
[----:B------:R-:W-:Y:S02]  /*0a20*/  IMAD.MOV.U32 R15, RZ, RZ, R9 ;  /* 0x000000ffff0f7224 */ /* 0x000fe400078e0009 */
[----:B------:R-:W-:-:S07]  /*0a30*/  IMAD.MOV.U32 R14, RZ, RZ, RZ ;  /* 0x000000ffff0e7224 */ /* 0x000fce00078e00ff */
.L_x_303:
[----:B------:R-:W-:Y:S02]  /*0a40*/  IMAD.MOV.U32 R8, RZ, RZ, R15 ;  /* 0x000000ffff087224 */ /* 0x000fe400078e000f */
[----:B------:R-:W-:Y:S02]  /*0a50*/  IMAD.MOV.U32 R9, RZ, RZ, R14 ;  /* 0x000000ffff097224 */ /* 0x000fe400078e000e */
[----:B------:R-:W-:-:S04]  /*0a60*/  IMAD.WIDE.U32 R10, R2, UR24, R8 ;  /* 0x00000018020a7c25 */ /* 0x000fc8000f8e0008 */
[----:B------:R-:W-:Y:S01]  /*0a70*/  IMAD R9, R3, UR24, R11 ;  /* 0x0000001803097c24 */ /* 0x000fe2000f8e020b */
[----:B------:R-:W-:-:S04]  /*0a80*/  LEA R8, P0, R10, UR4, 0x3 ;  /* 0x000000040a087c11 */ /* 0x000fc8000f8018ff */
[----:B------:R-:W-:-:S05]  /*0a90*/  LEA.HI.X R9, R10, UR5, R9, 0x3, P0 ;  /* 0x000000050a097c11 */ /* 0x000fca00080f1c09 */
[----:B------:R-:W0:Y:S02]  /*0aa0*/  LDG.E.64 R18, desc[UR22][R8.64] ;  /* 0x0000001608127981 */ /* 0x000e24000c1e1b00 */
[----:B0-----:R-:W-:-:S04]  /*0ab0*/  IMAD.WIDE.U32 R16, R19, R4, RZ ;  /* 0x0000000413107225 */ /* 0x001fc800078e00ff */
        /* <DEDUP_REMOVED lines=8> */
[----:B------:R-:W-:-:S03]  /*0b40*/  IMAD.WIDE.U32 R10, R5, R7, RZ ;  /* 0x00000007050a7225 */ /* 0x000fc600078e00ff */
[----:B------:R-:W-:Y:S01]  /*0b50*/  ISETP.LT.U32.AND.EX P0, PT, R23, R12, PT, P0 ;  /* 0x0000000c1700720c */ /* 0x000fe20003f01100 */
[----:B------:R-:W-:-:S03]  /*0b60*/  IMAD.WIDE.U32 R12, R4, R7, RZ ;  /* 0x00000007040c7225 */ /* 0x000fc600078e00ff */
[----:B------:R-:W-:Y:S01]  /*0b70*/  SEL R27, RZ, 0x1, !P0 ;  /* 0x00000001ff1b7807 */ /* 0x000fe20004000000 */
[----:B------:R-:W-:-:S03]  /*0b80*/  IMAD.WIDE.U32 R10, P2, R6, R4, R10 ;  /* 0x00000004060a7225 */ /* 0x000fc6000784000a */
[----:B------:R-:W-:Y:S01]  /*0b90*/  IADD3 R27, P0, P1, -R27, R18, -R23 ;  /* 0x000000121b1b7210 */ /* 0x000fe2000791e917 */
[----:B------:R-:W-:Y:S01]  /*0ba0*/  IMAD.WIDE.U32.X R16, R19, R5, R20, P3 ;  /* 0x0000000513107225 */ /* 0x000fe200018e0414 */
[----:B------:R-:W-:Y:S02]  /*0bb0*/  IADD3 R19, P4, RZ, R12, RZ ;  /* 0x0000000cff137210 */ /* 0x000fe40007f9e0ff */
        /* <DEDUP_REMOVED lines=14> */
[----:B------:R-:W-:-:S02]  /*0ca0*/  IADD3 R19, P0, P3, -R18, R19, -R23 ;  /* 0x0000001312137210 */ /* 0x000fc40007b1e917 */
[----:B------:R-:W-:Y:S02]  /*0cb0*/  IADD3.X R11, R16, R17, ~R21, P1, P2 ;  /* 0x00000011100b7210 */ /* 0x000fe40000fe4c15 */
[----:B------:R-:W-:Y:S02]  /*0cc0*/  IADD3 R15, P1, R15, UR6, RZ ;  /* 0x000000060f0f7c10 */ /* 0x000fe4000ff3e0ff */
[----:B------:R-:W-:Y:S01]  /*0cd0*/  IADD3.X R17, R0, -0x1, R23, P0, P3 ;  /* 0xffffffff00117810 */ /* 0x000fe200007e6417 */
[----:B------:R1:W-:Y:S01]  /*0ce0*/  STG.E.64 desc[UR22][R8.64], R10 ;  /* 0x0000000a08007986 */ /* 0x0003e2000c101b16 */
[----:B------:R-:W-:Y:S01]  /*0cf0*/  ISETP.LT.U32.AND P0, PT, R4, R19, PT ;  /* 0x000000130400720c */ /* 0x000fe20003f01070 */
        /* <DEDUP_REMOVED lines=8> */
[----:B-1----:R-:W-:Y:S06]  /*0d80*/  @!P1 BRA `(.L_x_303) ;  /* 0xfffffffc002c9947 */ /* 0x002fec000383ffff */
.L_x_302:
[----:B------:R-:W-:Y:S05]  /*0d90*/  BSYNC B0 ;  /* 0x0000000000007941 */ /* 0x000fea0003800000 */
.L_x_301:
[----:B------:R-:W-:Y:S06]  /*0da0*/  BAR.SYNC.DEFER_BLOCKING 0x0 ;  /* 0x0000000000007b1d */ /* 0x000fec0000010000 */
.L_x_290:
[----:B------:R-:W1:Y:S01]  /*0db0*/  S2R R15, SR_TID.X ;  /* 0x00000000000f7919 */ /* 0x000e620000002100 */
[----:B------:R-:W-:Y:S01]  /*0dc0*/  ULDC.64 UR4, c[0x0][0x220] ;  /* 0x0000880000047ab9 */ /* 0x000fe20000000a00 */
[----:B------:R-:W-:Y:S01]  /*0dd0*/  BSSY B0, `(.L_x_304) ;  /* 0x0000023000007945 */ /* 0x000fe20003800000 */
[----:B-1----:R-:W-:-:S04]  /*0de0*/  ISETP.GE.U32.AND P0, PT, R15, UR4, PT ;  /* 0x000000040f007c0c */ /* 0x002fc8000bf06070 */
[----:B------:R-:W-:-:S13]  /*0df0*/  ISETP.GE.U32.AND.EX P0, PT, RZ, UR5, PT, P0 ;  /* 0x00000005ff007c0c */ /* 0x000fda000bf06100 */
[----:B------:R-:W-:Y:S05]  /*0e00*/  @P0 BRA `(.L_x_305) ;  /* 0x00000000007c0947 */ /* 0x000fea0003800000 */
[----:B------:R-:W1:Y:S01]  /*0e10*/  LDC R14, c[0x0][0x230] ;  /* 0x00008c00ff0e7b82 */ /* 0x000e620000000800 */
[----:B------:R-:W-:-:S07]  /*0e20*/  IMAD.MOV.U32 R16, RZ, RZ, RZ ;  /* 0x000000ffff107224 */ /* 0x000fce00078e00ff */
[----:B------:R-:W2:Y:S08]  /*0e30*/  LDC R0, c[0x0][RZ] ;  /* 0x00000000ff007b82 */ /* 0x000eb00000000800 */
[----:B------:R-:W3:Y:S01]  /*0e40*/  LDC.64 R2, c[0x0][0x220] ;  /* 0x00008800ff027b82 */ /* 0x000ee20000000a00 */
[----:B-1----:R-:W-:-:S07]  /*0e50*/  IADD3 R14, -R14, 0x20, RZ ;  /* 0x000000200e0e7810 */ /* 0x002fce0007ffe1ff */
.L_x_306:
[----:B0-----:R-:W0:Y:S02]  /*0e60*/  BREV R13, R15 ;  /* 0x0000000f000d7301 */ /* 0x001e240000000000 */
[----:B0-----:R-:W-:-:S04]  /*0e70*/  SHF.R.U32.HI R12, RZ, R14, R13 ;  /* 0x0000000eff0c7219 */ /* 0x001fc8000001160d */
[----:B------:R-:W-:-:S04]  /*0e80*/  ISETP.GE.U32.AND P0, PT, R15, R12, PT ;  /* 0x0000000c0f00720c */ /* 0x000fc80003f06070 */
[----:B------:R-:W-:-:S13]  /*0e90*/  ISETP.GE.U32.AND.EX P0, PT, R16, RZ, PT, P0 ;  /* 0x000000ff1000720c */ /* 0x000fda0003f06100 */
[----:B------:R-:W0:Y:S01]  /*0ea0*/  @!P0 LDC.64 R4, c[0x0][0x210] ;  /* 0x00008400ff048b82 */ /* 0x000e220000000a00 */
[----:B------:R-:W-:Y:S02]  /*0eb0*/  @!P0 IMAD.MOV.U32 R6, RZ, RZ, R15 ;  /* 0x000000ffff068224 */ /* 0x000fe400078e000f */
[----:B------:R-:W-:Y:S02]  /*0ec0*/  @!P0 IMAD.MOV.U32 R7, RZ, RZ, R16 ;  /* 0x000000ffff078224 */ /* 0x000fe400078e0010 */
[----:B------:R-:W-:Y:S02]  /*0ed0*/  @!P0 IMAD.MOV.U32 R13, RZ, RZ, RZ ;  /* 0x000000ffff0d8224 */ /* 0x000fe400078e00ff */
[----:B---3--:R-:W-:Y:S02]  /*0ee0*/  @!P0 IMAD R9, R3, UR24, RZ ;  /* 0x0000001803098c24 */ /* 0x008fe4000f8e02ff */
[----:B------:R-:W-:-:S04]  /*0ef0*/  @!P0 IMAD.WIDE.U32 R10, R2, UR24, R6 ;  /* 0x00000018020a8c25 */ /* 0x000fc8000f8e0006 */
[----:B------:R-:W-:-:S04]  /*0f00*/  @!P0 IMAD.WIDE.U32 R12, R2, UR24, R12 ;  /* 0x00000018020c8c25 */ /* 0x000fc8000f8e000c */
[C---:B------:R-:W-:Y:S02]  /*0f10*/  @!P0 IMAD.IADD R7, R9.reuse, 0x1, R11 ;  /* 0x0000000109078824 */ /* 0x040fe400078e020b */
[----:B------:R-:W-:Y:S01]  /*0f20*/  @!P0 IMAD.IADD R9, R9, 0x1, R13 ;  /* 0x0000000109098824 */ /* 0x000fe200078e020d */
[-C--:B0-----:R-:W-:Y:S02]  /*0f30*/  @!P0 LEA R8, P2, R12, R4.reuse, 0x3 ;  /* 0x000000040c088211 */ /* 0x081fe400078418ff */
[----:B------:R-:W-:Y:S02]  /*0f40*/  @!P0 LEA R6, P1, R10, R4, 0x3 ;  /* 0x000000040a068211 */ /* 0x000fe400078218ff */
        /* <DEDUP_REMOVED lines=8> */
[----:B------:R-:W-:-:S04]  /*0fd0*/  ISETP.GE.U32.AND P0, PT, R15, R2, PT ;  /* 0x000000020f00720c */ /* 0x000fc80003f06070 */
[----:B------:R-:W-:-:S13]  /*0fe0*/  ISETP.GE.U32.AND.EX P0, PT, R16, R3, PT, P0 ;  /* 0x000000031000720c */ /* 0x000fda0003f06100 */
[----:B-1----:R-:W-:Y:S05]  /*0ff0*/  @!P0 BRA `(.L_x_306) ;  /* 0xfffffffc00988947 */ /* 0x002fea000383ffff */
.L_x_305:
[----:B------:R-:W-:Y:S05]  /*1000*/  BSYNC B0 ;  /* 0x0000000000007941 */ /* 0x000fea0003800000 */
.L_x_304:
        /* <DEDUP_REMOVED lines=8> */
.L_x_308:
[----:B------:R-:W-:Y:S01]  /*1090*/  SHF.R.U32.HI R0, RZ, 0x1, R0 ;  /* 0x00000001ff007819 */ /* 0x000fe20000011600 */
[----:B------:R-:W-:-:S03]  /*10a0*/  UIADD3 UR4, UR4, 0x1, URZ ;  /* 0x0000000104047890 */ /* 0x000fc6000fffe03f */
[----:B------:R-:W-:-:S13]  /*10b0*/  ISETP.NE.AND P0, PT, R0, RZ, PT ;  /* 0x000000ff0000720c */ /* 0x000fda0003f05270 */
[----:B------:R-:W-:Y:S05]  /*10c0*/  @P0 BRA `(.L_x_308) ;  /* 0xfffffffc00f00947 */ /* 0x000fea000383ffff */
.L_x_307:
[----:B------:R-:W-:Y:S01]  /*10d0*/  ISETP.NE.AND P0, PT, RZ, UR4, PT ;  /* 0x00000004ff007c0c */ /* 0x000fe2000bf05270 */
[----:B------:R-:W-:-:S12]  /*10e0*/  UMOV UR7, 0x1 ;  /* 0x0000000100077882 */ /* 0x000fd80000000000 */
[----:B------:R-:W-:Y:S05]  /*10f0*/  @!P0 BRA `(.L_x_309) ;  /* 0x0000002400dc8947 */ /* 0x000fea0003800000 */
[----:B------:R-:W-:Y:S01]  /*1100*/  UMOV UR5, URZ ;  /* 0x0000003f00057c82 */ /* 0x000fe20008000000 */
[----:B------:R-:W-:-:S05]  /*1110*/  UMOV UR7, 0x1 ;  /* 0x0000000100077882 */ /* 0x000fca0000000000 */
.L_x_320:
[----:B-1--4-:R-:W1:Y:S01]  /*1120*/  S2R R8, SR_TID.X ;  /* 0x0000000000087919 */ /* 0x012e620000002100 */
[----:B------:R-:W-:Y:S01]  /*1130*/  ISETP.NE.AND P1, PT, RZ, UR7, PT ;  /* 0x00000007ff007c0c */ /* 0x000fe2000bf25270 */
[----:B------:R-:W-:Y:S01]  /*1140*/  UMOV UR10, UR7 ;  /* 0x00000007000a7c82 */ /* 0x000fe20008000000 */
[----:B------:R-:W-:Y:S02]  /*1150*/  BSSY B0, `(.L_x_310) ;  /* 0x00000c3000007945 */ /* 0x000fe40003800000 */
[----:B-1----:R-:W-:-:S13]  /*1160*/  ISETP.NE.OR P0, PT, R8, RZ, !P1 ;  /* 0x000000ff0800720c */ /* 0x002fda0004f05670 */
[----:B--23--:R-:W-:Y:S05]  /*1170*/  @P0 BRA `(.L_x_311) ;  /* 0x0000000c00000947 */ /* 0x00cfea0003800000 */
[----:B------:R-:W-:Y:S02]  /*1180*/  ULDC.64 UR8, c[0x0][0x228] ;  /* 0x00008a0000087ab9 */ /* 0x000fe40000000a00 */
[----:B------:R-:W-:-:S06]  /*1190*/  UIMAD.WIDE.U32 UR8, UR5, 0x8, UR8 ;  /* 0x00000008050878a5 */ /* 0x000fcc000f8e0008 */
[----:B------:R-:W-:Y:S02]  /*11a0*/  IMAD.U32 R2, RZ, RZ, UR8 ;  /* 0x00000008ff027e24 */ /* 0x000fe4000f8e00ff */
[----:B------:R-:W-:-:S06]  /*11b0*/  IMAD.U32 R3, RZ, RZ, UR9 ;  /* 0x00000009ff037e24 */ /* 0x000fcc000f8e00ff */
[----:B------:R-:W2:Y:S01]  /*11c0*/  LDG.E.64 R2, desc[UR22][R2.64] ;  /* 0x0000001602027981 */ /* 0x000ea2000c1e1b00 */
[----:B------:R-:W-:Y:S01]  /*11d0*/  UMOV UR6, 0x1 ;  /* 0x0000000100067882 */ /* 0x000fe20000000000 */
[----:B------:R-:W-:Y:S02]  /*11e0*/  UIADD3 UR11, UR7, -0x1, URZ ;  /* 0xffffffff070b7890 */ /* 0x000fe4000fffe03f */
[----:B------:R-:W-:Y:S01]  /*11f0*/  UIADD3 UR6, UP0, UR6, 0x1, URZ ;  /* 0x0000000106067890 */ /* 0x000fe2000ff1e03f */
[----:B------:R-:W-:Y:S01]  /*1200*/  UMOV UR8, 0xffffffff ;  /* 0xffffffff00087882 */ /* 0x000fe20000000000 */
[----:B------:R-:W-:Y:S02]  /*1210*/  UISETP.GE.U32.AND UP1, UPT, UR11, 0x3, UPT ;  /* 0x000000030b00788c */ /* 0x000fe4000bf26070 */
[----:B------:R-:W-:Y:S02]  /*1220*/  UIADD3.X UR8, UR8, -0x1, URZ, UP0, !UPT ;  /* 0xffffffff08087890 */ /* 0x000fe400087fe43f */
[----:B------:R-:W-:-:S02]  /*1230*/  UISETP.GT.U32.AND UP0, UPT, UR6, URZ, UPT ;  /* 0x0000003f0600728c */ /* 0x000fc4000bf04070 */
[----:B------:R-:W-:Y:S01]  /*1240*/  PLOP3.LUT P0, PT, PT, PT, UP1, 0x80, 0x0 ;  /* 0x000000000000781c */ /* 0x000fe20003f0f018 */
[----:B------:R-:W-:Y:S02]  /*1250*/  ULOP3.LUT UR26, UR7, 0x3, URZ, 0xc0, !UPT ;  /* 0x00000003071a7892 */ /* 0x000fe4000f8ec03f */
[----:B------:R-:W-:-:S04]  /*1260*/  UISETP.GT.U32.AND.EX UP0, UPT, UR8, URZ, UPT, UP0 ;  /* 0x0000003f0800728c */ /* 0x000fc8000bf04100 */
[----:B------:R-:W-:Y:S01]  /*1270*/  USEL UR9, URZ, 0x1, !UP0 ;  /* 0x000000013f097887 */ /* 0x000fe2000c000000 */
[----:B------:R-:W-:Y:S01]  /*1280*/  ISETP.NE.AND P2, PT, RZ, UR26, PT ;  /* 0x0000001aff007c0c */ /* 0x000fe2000bf45270 */
[----:B------:R-:W-:Y:S02]  /*1290*/  USEL UR12, URZ, 0xffffffff, !UP0 ;  /* 0xffffffff3f0c7887 */ /* 0x000fe4000c000000 */
[----:B------:R-:W-:-:S03]  /*12a0*/  UIADD3 UR11, UP0, UR9, -UR6, URZ ;  /* 0x80000006090b7290 */ /* 0x000fc6000ff1e03f */
[----:B------:R-:W-:Y:S01]  /*12b0*/  UMOV UR6, URZ ;  /* 0x0000003f00067c82 */ /* 0x000fe20008000000 */
[----:B------:R-:W-:Y:S01]  /*12c0*/  UIADD3.X UR12, UR12, ~UR8, URZ, UP0, !UPT ;  /* 0x800000080c0c7290 */ /* 0x000fe200087fe43f */
[----:B--2---:R-:W-:Y:S02]  /*12d0*/  R2UR UR8, R2 ;  /* 0x00000000020872ca */ /* 0x004fe400000e0000 */
[----:B------:R-:W-:Y:S01]  /*12e0*/  R2UR UR9, R3 ;  /* 0x00000000030972ca */ /* 0x000fe200000e0000 */
[----:B------:R-:W-:-:S14]  /*12f0*/  @!P0 BRA `(.L_x_312) ;  /* 0x0000000400ac8947 */ /* 0x000fdc0003800000 */
[----:B------:R-:W1:Y:S01]  /*1300*/  S2UR UR6, SR_CgaCtaId ;  /* 0x00000000000679c3 */ /* 0x000e620000008800 */
[----:B------:R-:W-:Y:S01]  /*1310*/  UIADD3 UR14, -UR26, UR7, URZ ;  /* 0x000000071a0e7290 */ /* 0x000fe2000fffe13f */
[----:B------:R-:W-:Y:S02]  /*1320*/  UMOV UR13, 0x400 ;  /* 0x00000400000d7882 */ /* 0x000fe40000000000 */
[----:B------:R-:W-:-:S03]  /*1330*/  UIADD3 UR13, UR13, 0x2000, URZ ;  /* 0x000020000d0d7890 */ /* 0x000fc6000fffe03f */
[----:B------:R-:W-:Y:S01]  /*1340*/  IMAD.U32 R0, RZ, RZ, UR14 ;  /* 0x0000000eff007e24 */ /* 0x000fe2000f8e00ff */
[----:B-1----:R-:W-:-:S03]  /*1350*/  ULEA UR13, UR6, UR13, 0x18 ;  /* 0x0000000d060d7291 */ /* 0x002fc6000f8ec03f */
[----:B------:R-:W-:-:S09]  /*1360*/  UMOV UR6, URZ ;  /* 0x0000003f00067c82 */ /* 0x000fd20008000000 */
.L_x_313:
[----:B------:R-:W-:Y:S01]  /*1370*/  UIMAD.WIDE.U32 UR16, UR12, UR8, URZ ;  /* 0x000000080c1072a5 */ /* 0x000fe2000f8e003f */
[----:B------:R-:W-:Y:S01]  /*1380*/  VIADD R0, R0, 0xfffffffc ;  /* 0xfffffffc00007836 */ /* 0x000fe20000000000 */
[----:B------:R-:W-:Y:S02]  /*1390*/  UIMAD.WIDE.U32 UR14, UR11, UR8, URZ ;  /* 0x000000080b0e72a5 */ /* 0x000fe4000f8e003f */
[----:B0-----:R-:W-:Y:S01]  /*13a0*/  IMAD.U32 R4, RZ, RZ, UR11 ;  /* 0x0000000bff047e24 */ /* 0x001fe2000f8e00ff */
        /* <DEDUP_REMOVED lines=95> */
[----:B-1----:R-:W-:Y:S11]  /*19a0*/  @P0 BRA `(.L_x_313) ;  /* 0xfffffff800700947 */ /* 0x002ff6000383ffff */
.L_x_312:
[----:B------:R-:W-:Y:S05]  /*19b0*/  @!P2 BRA `(.L_x_311) ;  /* 0x0000000000f0a947 */ /* 0x000fea0003800000 */
[----:B------:R-:W1:Y:S01]  /*19c0*/  S2UR UR19, SR_CgaCtaId ;  /* 0x00000000001379c3 */ /* 0x000e620000008800 */
        /* <DEDUP_REMOVED lines=11> */
[----:B------:R-:W-:Y:S02]  /*1a80*/  UIADD3 UR13, UR13, 0x2000, URZ ;  /* 0x000020000d0d7890 */ /* 0x000fe4000fffe03f */
[----:B------:R-:W-:Y:S02]  /*1a90*/  UISETP.LT.U32.AND.EX UP0, UPT, UR16, UR15, UPT, UP0 ;  /* 0x0000000f1000728c */ /* 0x000fe4000bf01100 */
[----:B------:R-:W-:Y:S01]  /*1aa0*/  UIADD3.X UR15, URZ, URZ, URZ, UP3, !UPT ;  /* 0x0000003f3f0f7290 */ /* 0x000fe20009ffe43f */
[----:B------:R-:W-:Y:S01]  /*1ab0*/  UMOV UR20, 0xffffffff ;  /* 0xffffffff00147882 */ /* 0x000fe20000000000 */
[----:B-1----:R-:W-:-:S02]  /*1ac0*/  ULEA UR19, UR19, UR13, 0x18 ;  /* 0x0000000d13137291 */ /* 0x002fc4000f8ec03f */
[----:B------:R-:W-:Y:S02]  /*1ad0*/  USEL UR13, URZ, 0x1, !UP0 ;  /* 0x000000013f0d7887 */ /* 0x000fe4000c000000 */
[----:B------:R-:W-:Y:S02]  /*1ae0*/  UIMAD.WIDE.U32.X UR14, UR9, UR12, UR14, UP1 ;  /* 0x0000000c090e72a5 */ /* 0x000fe400088e040e */
[----:B------:R-:W-:Y:S02]  /*1af0*/  UIADD3 UR13, UP0, UP2, -UR13, UR18, -UR16 ;  /* 0x000000120d0d7290 */ /* 0x000fe4000fa1e910 */
[----:B------:R-:W-:Y:S02]  /*1b00*/  UISETP.NE.AND UP1, UPT, UR26, 0x1, UPT ;  /* 0x000000011a00788c */ /* 0x000fe4000bf25270 */
[----:B------:R-:W-:Y:S02]  /*1b10*/  UIADD3.X UR12, UR20, -0x1, UR16, UP0, UP2 ;  /* 0xffffffff140c7890 */ /* 0x000fe400087e4410 */
[----:B------:R-:W-:-:S02]  /*1b20*/  UISETP.LT.U32.AND UP0, UPT, UR14, UR13, UPT ;  /* 0x0000000d0e00728c */ /* 0x000fc4000bf01070 */
[----:B------:R-:W-:Y:S01]  /*1b30*/  PLOP3.LUT P0, PT, PT, PT, UP1, 0x80, 0x0 ;  /* 0x000000000000781c */ /* 0x000fe20003f0f018 */
[----:B------:R-:W-:Y:S02]  /*1b40*/  ULEA UR19, UR6, UR19, 0x3 ;  /* 0x0000001306137291 */ /* 0x000fe4000f8e183f */
[----:B------:R-:W-:-:S04]  /*1b50*/  UISETP.LT.U32.AND.EX UP0, UPT, UR15, UR12, UPT, UP0 ;  /* 0x0000000c0f00728c */ /* 0x000fc8000bf01100 */
[----:B------:R-:W-:Y:S02]  /*1b60*/  USEL UR6, URZ, 0x1, !UP0 ;  /* 0x000000013f067887 */ /* 0x000fe4000c000000 */
[----:B------:R-:W-:Y:S01]  /*1b70*/  USEL UR11, URZ, 0xffffffff, !UP0 ;  /* 0xffffffff3f0b7887 */ /* 0x000fe2000c000000 */
[----:B------:R1:W-:Y:S01]  /*1b80*/  STS.64 [UR19], R2 ;  /* 0x00000002ff007988 */ /* 0x0003e20008000a13 */
[----:B------:R-:W-:-:S04]  /*1b90*/  UIADD3 UR16, UP0, UP2, UR6, UR14, -UR13 ;  /* 0x0000000e06107290 */ /* 0x000fc8000fa1e80d */
[----:B------:R-:W-:Y:S01]  /*1ba0*/  UIADD3.X UR17, UR11, UR15, ~UR12, UP0, UP2 ;  /* 0x0000000f0b117290 */ /* 0x000fe200087e4c0c */
[----:B------:R-:W-:Y:S11]  /*1bb0*/  @!P0 BRA `(.L_x_311) ;  /* 0x0000000000708947 */ /* 0x000ff60003800000 */
[----:B------:R-:W-:Y:S01]  /*1bc0*/  UIMAD.WIDE.U32 UR14, UR17, UR8, URZ ;  /* 0x00000008110e72a5 */ /* 0x000fe2000f8e003f */
[----:B-1----:R-:W-:Y:S01]  /*1bd0*/  IMAD.U32 R2, RZ, RZ, UR16 ;  /* 0x00000010ff027e24 */ /* 0x002fe2000f8e00ff */
        /* <DEDUP_REMOVED lines=23> */
[----:B0-----:R-:W-:-:S04]  /*1d50*/  IMAD.U32 R4, RZ, RZ, UR8 ;  /* 0x00000008ff047e24 */ /* 0x001fc8000f8e00ff */
[----:B------:R-:W-:-:S05]  /*1d60*/  IMAD.U32 R5, RZ, RZ, UR9 ;  /* 0x00000009ff057e24 */ /* 0x000fca000f8e00ff */
[----:B------:R2:W-:Y:S02]  /*1d70*/  @P0 STS.64 [UR19+0x10], R4 ;  /* 0x00001004ff000988 */ /* 0x0005e40008000a13 */
.L_x_311:
[----:B------:R-:W-:Y:S05]  /*1d80*/  BSYNC B0 ;  /* 0x0000000000007941 */ /* 0x000fea0003800000 */
.L_x_310:
        /* <DEDUP_REMOVED lines=11> */
[----:B-12---:R-:W-:-:S04]  /*1e40*/  IMAD.U32 R3, RZ, RZ, UR7 ;  /* 0x00000007ff037e24 */ /* 0x006fc8000f8e00ff */
[----:B------:R-:W-:Y:S02]  /*1e50*/  IMAD R3, R3, UR25, RZ ;  /* 0x0000001903037c24 */ /* 0x000fe4000f8e02ff */
[----:B------:R-:W-:-:S05]  /*1e60*/  IMAD.U32 R2, RZ, RZ, UR6 ;  /* 0x00000006ff027e24 */ /* 0x000fca000f8e00ff */
[----:B------:R-:W-:-:S13]  /*1e70*/  ISETP.GE.U32.AND P2, PT, R2, 0x3, PT ;  /* 0x000000030200780c */ /* 0x000fda0003f46070 */
.L_x_319:
[----:B----4-:R-:W-:Y:S01]  /*1e80*/  IMAD.MOV.U32 R5, RZ, RZ, RZ ;  /* 0x000000ffff057224 */ /* 0x010fe200078e00ff */
[----:B-123--:R-:W-:Y:S06]  /*1e90*/  @!P2 BRA `(.L_x_316) ;  /* 0x0000000c0088a947 */ /* 0x00efec0003800000 */
[----:B------:R-:W1:Y:S01]  /*1ea0*/  S2R R7, SR_CgaCtaId ;  /* 0x0000000000077919 */ /* 0x000e620000008800 */
[----:B------:R-:W-:Y:S01]  /*1eb0*/  ULOP3.LUT UR6, UR10, 0x3, URZ, 0xc0, !UPT ;  /* 0x000000030a067892 */ /* 0x000fe2000f8ec03f */
[----:B------:R-:W-:Y:S01]  /*1ec0*/  MOV R2, 0x400 ;  /* 0x0000040000027802 */ /* 0x000fe20000000f00 */
[----:B------:R-:W-:Y:S02]  /*1ed0*/  IMAD.MOV.U32 R5, RZ, RZ, RZ ;  /* 0x000000ffff057224 */ /* 0x000fe400078e00ff */
[----:B------:R-:W-:Y:S02]  /*1ee0*/  UIADD3 UR6, -UR6, UR10, URZ ;  /* 0x0000000a06067290 */ /* 0x000fe4000fffe13f */
[----:B------:R-:W-:-:S04]  /*1ef0*/  VIADD R2, R2, 0x2000 ;  /* 0x0000200002027836 */ /* 0x000fc80000000000 */
[----:B0-----:R-:W-:Y:S01]  /*1f00*/  IMAD.U32 R4, RZ, RZ, UR6 ;  /* 0x00000006ff047e24 */ /* 0x001fe2000f8e00ff */
[----:B-1----:R-:W-:-:S07]  /*1f10*/  LEA R2, R7, R2, 0x18 ;  /* 0x0000000207027211 */ /* 0x002fce00078ec0ff */
.L_x_317:
[----:B-1----:R-:W0:Y:S01]  /*1f20*/  LDC.64 R6, c[0x0][0x220] ;  /* 0x00008800ff067b82 */ /* 0x002e220000000a00 */
        /* <DEDUP_REMOVED lines=36> */
[----:B------:R-:W-:Y:S01]  /*2170*/  IADD3 R9, P0, P1, R9, R18, -R21 ;  /* 0x0000001209097210 */ /* 0x000fe2000791e815 */
[----:B------:R-:W-:-:S03]  /*2180*/  VIADD R18, R12, 0x1 ;  /* 0x000000010c127836 */ /* 0x000fc60000000000 */
[----:B------:R-:W-:Y:S02]  /*2190*/  IADD3.X R23, R23, R19, ~R27, P0, P1 ;  /* 0x0000001317177210 */ /* 0x000fe400007e2c1b */
[----:B---3--:R-:W-:-:S04]  /*21a0*/  ISETP.GE.U32.AND P0, PT, R24, R9, PT ;  /* 0x000000091800720c */ /* 0x008fc80003f06070 */
[----:B------:R-:W-:-:S04]  /*21b0*/  ISETP.GE.U32.AND.EX P0, PT, R25, R23, PT, P0 ;  /* 0x000000171900720c */ /* 0x000fc80003f06100 */
[----:B------:R-:W-:Y:S02]  /*21c0*/  SEL R20, RZ, 0x1, P0 ;  /* 0x00000001ff147807 */ /* 0x000fe40000000000 */
[----:B------:R-:W-:Y:S02]  /*21d0*/  SEL R8, RZ, 0xffffffff, P0 ;  /* 0xffffffffff087807 */ /* 0x000fe40000000000 */
[----:B------:R-:W-:Y:S02]  /*21e0*/  IADD3 R19, P0, R24, R9, RZ ;  /* 0x0000000918137210 */ /* 0x000fe40007f1e0ff */
[----:B------:R-:W-:-:S03]  /*21f0*/  IADD3 R20, P1, P3, R20, R24, -R9 ;  /* 0x0000001814147210 */ /* 0x000fc60007b3e809 */
[--C-:B------:R-:W-:Y:S01]  /*2200*/  IMAD.X R24, R25, 0x1, R23.reuse, P0 ;  /* 0x0000000119187824 */ /* 0x100fe200000e0617 */
[----:B------:R-:W-:Y:S01]  /*2210*/  IADD3.X R21, R8, R25, ~R23, P1, P3 ;  /* 0x0000001908157210 */ /* 0x000fe20000fe6c17 */
[----:B------:R-:W-:Y:S01]  /*2220*/  VIADD R8, R18, UR10 ;  /* 0x0000000a12087c36 */ /* 0x000fe20008000000 */
        /* <DEDUP_REMOVED lines=25> */
[----:B-1----:R-:W-:Y:S02]  /*23c0*/  IADD3 R15, P1, RZ, R8, RZ ;  /* 0x00000008ff0f7210 */ /* 0x002fe40007f3e0ff */
        /* <DEDUP_REMOVED lines=15> */
[----:B------:R-:W-:Y:S02]  /*24c0*/  VIADD R8, R12, 0x2 ;  /* 0x000000020c087836 */ /* 0x000fe40000000000 */
[----:B------:R-:W-:Y:S01]  /*24d0*/  IMAD.MOV.U32 R11, RZ, RZ, RZ ;  /* 0x000000ffff0b7224 */ /* 0x000fe200078e00ff */
[----:B------:R-:W-:Y:S01]  /*24e0*/  IADD3.X R15, R15, R9, ~R21, P0, P1 ;  /* 0x000000090f0f7210 */ /* 0x000fe200007e2c15 */
[----:B------:R-:W-:Y:S01]  /*24f0*/  VIADD R10, R8, UR10 ;  /* 0x0000000a080a7c36 */ /* 0x000fe20008000000 */
[----:B--2---:R-:W-:-:S02]  /*2500*/  IADD3 R20, P1, R18, R17, RZ ;  /* 0x0000001112147210 */ /* 0x004fc40007f3e0ff */
[----:B------:R-:W-:Y:S01]  /*2510*/  ISETP.GE.U32.AND P0, PT, R18, R17, PT ;  /* 0x000000111200720c */ /* 0x000fe20003f06070 */
[----:B------:R-:W-:Y:S01]  /*2520*/  IMAD.WIDE.U32 R10, R6, UR24, R10 ;  /* 0x00000018060a7c25 */ /* 0x000fe2000f8e000a */
[C---:B------:R-:W-:Y:S02]  /*2530*/  ISETP.GT.U32.AND P3, PT, R20.reuse, RZ, PT ;  /* 0x000000ff1400720c */ /* 0x040fe40003f64070 */
[C---:B------:R-:W-:Y:S01]  /*2540*/  ISETP.GE.U32.AND.EX P0, PT, R19.reuse, R15, PT, P0 ;  /* 0x0000000f1300720c */ /* 0x040fe20003f06100 */
[----:B------:R-:W-:Y:S01]  /*2550*/  IMAD.X R9, R19, 0x1, R15, P1 ;  /* 0x0000000113097824 */ /* 0x000fe200008e060f */
[----:B------:R-:W-:Y:S01]  /*2560*/  ISETP.LT.U32.AND P1, PT, R20, R17, PT ;  /* 0x000000111400720c */ /* 0x000fe20003f21070 */
[----:B------:R-:W-:Y:S01]  /*2570*/  IMAD.IADD R11, R7, 0x1, R11 ;  /* 0x00000001070b7824 */ /* 0x000fe200078e020b */
[----:B------:R-:W-:Y:S02]  /*2580*/  SEL R16, RZ, 0x1, P0 ;  /* 0x00000001ff107807 */ /* 0x000fe40000000000 */
[----:B------:R-:W-:-:S02]  /*2590*/  ISETP.GT.U32.AND.EX P3, PT, R9, -0x1, PT, P3 ;  /* 0xffffffff0900780c */ /* 0x000fc40003f64130 */
[----:B------:R-:W-:Y:S02]  /*25a0*/  IADD3 R16, P4, P5, R16, R18, -R17 ;  /* 0x0000001210107210 */ /* 0x000fe40007d9e811 */
[----:B------:R-:W-:Y:S02]  /*25b0*/  ISETP.LT.U32.OR.EX P1, PT, R9, R15, P3, P1 ;  /* 0x0000000f0900720c */ /* 0x000fe40001f21510 */
[----:B------:R-:W-:Y:S02]  /*25c0*/  SEL R18, RZ, 0xffffffff, P0 ;  /* 0xffffffffff127807 */ /* 0x000fe40000000000 */
[----:B------:R-:W-:Y:S02]  /*25d0*/  SEL R21, RZ, 0x1, !P1 ;  /* 0x00000001ff157807 */ /* 0x000fe40004800000 */
[----:B------:R-:W-:Y:S02]  /*25e0*/  IADD3.X R17, R18, R19, ~R15, P4, P5 ;  /* 0x0000001312117210 */ /* 0x000fe400027eac0f */
[----:B------:R-:W-:-:S02]  /*25f0*/  IADD3 R20, P0, -R21, R20, RZ ;  /* 0x0000001415147210 */ /* 0x000fc40007f1e1ff */
[----:B------:R-:W-:Y:S02]  /*2600*/  SEL R18, RZ, 0xffffffff, !P1 ;  /* 0xffffffffff127807 */ /* 0x000fe40004800000 */
[----:B------:R-:W-:-:S03]  /*2610*/  LEA R14, P3, R10, UR12, 0x3 ;  /* 0x0000000c0a0e7c11 */ /* 0x000fc6000f8618ff */
[----:B------:R-:W-:Y:S01]  /*2620*/  IMAD.X R21, R9, 0x1, ~R18, P0 ;  /* 0x0000000109157824 */ /* 0x000fe200000e0e12 */
[----:B------:R-:W-:-:S04]  /*2630*/  LEA.HI.X R15, R10, UR13, R11, 0x3, P3 ;  /* 0x0000000d0a0f7c11 */ /* 0x000fc800098f1c0b */
[----:B------:R-:W-:Y:S04]  /*2640*/  STG.E.64 desc[UR22][R24.64], R20 ;  /* 0x0000001418007986 */ /* 0x000fe8000c101b16 */
[----:B------:R0:W-:Y:S04]  /*2650*/  STG.E.64 desc[UR22][R22.64], R16 ;  /* 0x0000001016007986 */ /* 0x0001e8000c101b16 */
        /* <DEDUP_REMOVED lines=21> */
[----:B------:R-:W-:-:S03]  /*27b0*/  VIADD R8, R12, 0x3 ;  /* 0x000000030c087836 */ /* 0x000fc60000000000 */
[----:B------:R-:W-:Y:S02]  /*27c0*/  IADD3.X R27, R13, -0x1, R27, P0, P1 ;  /* 0xffffffff0d1b7810 */ /* 0x000fe400007e241b */
[----:B------:R-:W-:-:S04]  /*27d0*/  ISETP.LT.U32.AND P0, PT, R16, R9, PT ;  /* 0x000000091000720c */ /* 0x000fc80003f01070 */
[----:B------:R-:W-:-:S04]  /*27e0*/  ISETP.LT.U32.AND.EX P0, PT, R17, R27, PT, P0 ;  /* 0x0000001b1100720c */ /* 0x000fc80003f01100 */
[----:B------:R-:W-:Y:S02]  /*27f0*/  SEL R25, RZ, 0x1, !P0 ;  /* 0x00000001ff197807 */ /* 0x000fe40004000000 */
[----:B------:R-:W-:Y:S02]  /*2800*/  SEL R23, RZ, 0xffffffff, !P0 ;  /* 0xffffffffff177807 */ /* 0x000fe40004000000 */
[----:B------:R-:W-:Y:S01]  /*2810*/  IADD3 R25, P0, P1, R25, R16, -R9 ;  /* 0x0000001019197210 */ /* 0x000fe2000791e809 */
[----:B------:R-:W-:-:S03]  /*2820*/  VIADD R16, R8, UR10 ;  /* 0x0000000a08107c36 */ /* 0x000fc60008000000 */
[----:B------:R-:W-:Y:S01]  /*2830*/  IADD3.X R23, R23, R17, ~R27, P0, P1 ;  /* 0x0000001117177210 */ /* 0x000fe200007e2c1b */
[----:B------:R-:W-:Y:S01]  /*2840*/  IMAD.MOV.U32 R17, RZ, RZ, RZ ;  /* 0x000000ffff117224 */ /* 0x000fe200078e00ff */
[CC--:B---3--:R-:W-:Y:S02]  /*2850*/  ISETP.GE.U32.AND P0, PT, R20.reuse, R25.reuse, PT ;  /* 0x000000191400720c */ /* 0x0c8fe40003f06070 */
[----:B------:R-:W-:Y:S01]  /*2860*/  IADD3 R22, P1, R20, R25, RZ ;  /* 0x0000001914167210 */ /* 0x000fe20007f3e0ff */
[----:B------:R-:W-:Y:S01]  /*2870*/  IMAD.WIDE.U32 R16, R6, UR24, R16 ;  /* 0x0000001806107c25 */ /* 0x000fe2000f8e0010 */
[C---:B------:R-:W-:Y:S02]  /*2880*/  ISETP.GE.U32.AND.EX P0, PT, R21.reuse, R23, PT, P0 ;  /* 0x000000171500720c */ /* 0x040fe40003f06100 */
[C---:B------:R-:W-:Y:S01]  /*2890*/  ISETP.GT.U32.AND P3, PT, R22.reuse, RZ, PT ;  /* 0x000000ff1600720c */ /* 0x040fe20003f64070 */
[----:B------:R-:W-:Y:S01]  /*28a0*/  IMAD.X R9, R21, 0x1, R23, P1 ;  /* 0x0000000115097824 */ /* 0x000fe200008e0617 */
[----:B------:R-:W-:Y:S01]  /*28b0*/  SEL R12, RZ, 0x1, P0 ;  /* 0x00000001ff0c7807 */ /* 0x000fe20000000000 */
[----:B------:R-:W-:Y:S01]  /*28c0*/  IMAD.IADD R17, R7, 0x1, R17 ;  /* 0x0000000107117824 */ /* 0x000fe200078e0211 */
[----:B------:R-:W-:-:S02]  /*28d0*/  ISETP.LT.U32.AND P1, PT, R22, R25, PT ;  /* 0x000000191600720c */ /* 0x000fc40003f21070 */
[C---:B------:R-:W-:Y:S02]  /*28e0*/  ISETP.GT.U32.AND.EX P3, PT, R9.reuse, -0x1, PT, P3 ;  /* 0xffffffff0900780c */ /* 0x040fe40003f64130 */
[----:B------:R-:W-:Y:S02]  /*28f0*/  IADD3 R20, P4, P5, R12, R20, -R25 ;  /* 0x000000140c147210 */ /* 0x000fe40007d9e819 */
[----:B------:R-:W-:Y:S02]  /*2900*/  SEL R12, RZ, 0xffffffff, P0 ;  /* 0xffffffffff0c7807 */ /* 0x000fe40000000000 */
[----:B------:R-:W-:Y:S02]  /*2910*/  ISETP.LT.U32.OR.EX P1, PT, R9, R23, P3, P1 ;  /* 0x000000170900720c */ /* 0x000fe40001f21510 */
[----:B------:R-:W-:Y:S02]  /*2920*/  IADD3.X R21, R12, R21, ~R23, P4, P5 ;  /* 0x000000150c157210 */ /* 0x000fe400027eac17 */
[----:B------:R-:W-:-:S02]  /*2930*/  SEL R23, RZ, 0x1, !P1 ;  /* 0x00000001ff177807 */ /* 0x000fc40004800000 */
[----:B------:R-:W-:Y:S02]  /*2940*/  SEL R12, RZ, 0xffffffff, !P1 ;  /* 0xffffffffff0c7807 */ /* 0x000fe40004800000 */
[----:B------:R-:W-:Y:S02]  /*2950*/  IADD3 R22, P0, -R23, R22, RZ ;  /* 0x0000001617167210 */ /* 0x000fe40007f1e1ff */
[----:B------:R-:W-:-:S03]  /*2960*/  LEA R24, P3, R16, UR12, 0x3 ;  /* 0x0000000c10187c11 */ /* 0x000fc6000f8618ff */
[----:B------:R-:W-:Y:S01]  /*2970*/  IMAD.X R23, R9, 0x1, ~R12, P0 ;  /* 0x0000000109177824 */ /* 0x000fe200000e0e0c */
[----:B------:R-:W-:-:S04]  /*2980*/  LEA.HI.X R25, R16, UR13, R17, 0x3, P3 ;  /* 0x0000000d10197c11 */ /* 0x000fc800098f1c11 */
[----:B------:R0:W-:Y:S04]  /*2990*/  STG.E.64 desc[UR22][R18.64], R22 ;  /* 0x0000001612007986 */ /* 0x0001e8000c101b16 */
[----:B------:R1:W-:Y:S04]  /*29a0*/  STG.E.64 desc[UR22][R14.64], R20 ;  /* 0x000000140e007986 */ /* 0x0003e8000c101b16 */
[----:B------:R-:W2:Y:S01]  /*29b0*/  LDG.E.64 R16, desc[UR22][R24.64] ;  /* 0x0000001618107981 */ /* 0x000ea2000c1e1b00 */
        /* <DEDUP_REMOVED lines=10> */
[----:B0-----:R-:W-:Y:S01]  /*2a60*/  IMAD.WIDE.U32 R18, P3, R17, R10, R28 ;  /* 0x0000000a11127225 */ /* 0x001fe2000786001c */
[----:B-1----:R-:W-:-:S03]  /*2a70*/  IADD3 R21, P1, RZ, R26, RZ ;  /* 0x0000001aff157210 */ /* 0x002fc60007f3e0ff */
[----:B------:R-:W-:Y:S01]  /*2a80*/  IMAD.MOV.U32 R14, RZ, RZ, R19 ;  /* 0x000000ffff0e7224 */ /* 0x000fe200078e0013 */
        /* <DEDUP_REMOVED lines=35> */
.L_x_316:
[----:B------:R-:W-:-:S06]  /*2cc0*/  ULOP3.LUT UR9, UR10, 0x3, URZ, 0xc0, !UPT ;  /* 0x000000030a097892 */ /* 0x000fcc000f8ec03f */
[----:B------:R-:W-:-:S13]  /*2cd0*/  ISETP.NE.AND P0, PT, RZ, UR9, PT ;  /* 0x00000009ff007c0c */ /* 0x000fda000bf05270 */
[----:B------:R-:W-:Y:S05]  /*2ce0*/  @!P0 BRA `(.L_x_318) ;  /* 0x0000000800b48947 */ /* 0x000fea0003800000 */
[----:B-1----:R-:W1:Y:S01]  /*2cf0*/  LDC.64 R8, c[0x0][0x220] ;  /* 0x00008800ff087b82 */ /* 0x002e620000000a00 */
[----:B------:R-:W-:Y:S01]  /*2d00*/  IMAD.IADD R10, R5, 0x1, R0 ;  /* 0x00000001050a7824 */ /* 0x000fe200078e0200 */
[----:B------:R-:W-:Y:S01]  /*2d10*/  ULDC.64 UR14, c[0x0][0x210] ;  /* 0x00008400000e7ab9 */ /* 0x000fe20000000a00 */
[----:B------:R-:W-:Y:S02]  /*2d20*/  IMAD.MOV.U32 R7, RZ, RZ, RZ ;  /* 0x000000ffff077224 */ /* 0x000fe400078e00ff */
[----:B------:R-:W-:Y:S02]  /*2d30*/  VIADD R6, R10, UR10 ;  /* 0x0000000a0a067c36 */ /* 0x000fe40008000000 */
[----:B-1----:R-:W-:Y:S02]  /*2d40*/  IMAD R9, R9, UR24, RZ ;  /* 0x0000001809097c24 */ /* 0x002fe4000f8e02ff */
[----:B------:R-:W-:-:S04]  /*2d50*/  IMAD.WIDE.U32 R6, R8, UR24, R6 ;  /* 0x0000001808067c25 */ /* 0x000fc8000f8e0006 */
[----:B------:R-:W-:Y:S01]  /*2d60*/  IMAD.IADD R7, R9, 0x1, R7 ;  /* 0x0000000109077824 */ /* 0x000fe200078e0207 */
[----:B0-----:R-:W-:-:S04]  /*2d70*/  LEA R12, P0, R6, UR14, 0x3 ;  /* 0x0000000e060c7c11 */ /* 0x001fc8000f8018ff */
        /* <DEDUP_REMOVED lines=11> */
[----:B------:R-:W-:-:S04]  /*2e30*/  UIADD3 UR6, UR6, 0x2000, URZ ;  /* 0x0000200006067890 */ /* 0x000fc8000fffe03f */
        /* <DEDUP_REMOVED lines=44> */
[----:B--2---:R-:W-:Y:S02]  /*3100*/  VIADD R14, R10, 0x1 ;  /* 0x000000010a0e7836 */ /* 0x004fe40000000000 */
[----:B------:R-:W-:Y:S02]  /*3110*/  IMAD.MOV.U32 R17, RZ, RZ, RZ ;  /* 0x000000ffff117224 */ /* 0x000fe400078e00ff */
[----:B------:R-:W-:-:S04]  /*3120*/  VIADD R16, R14, UR10 ;  /* 0x0000000a0e107c36 */ /* 0x000fc80008000000 */
        /* <DEDUP_REMOVED lines=52> */
[----:B---3--:R-:W-:Y:S01]  /*3470*/  VIADD R12, R10, 0x2 ;  /* 0x000000020a0c7836 */ /* 0x008fe20000000000 */
[----:B------:R-:W0:Y:S01]  /*3480*/  LDS.64 R14, [R2+0x10] ;  /* 0x00001000020e7984 */ /* 0x000e220000000a00 */
        /* <DEDUP_REMOVED lines=51> */
.L_x_318:
[----:B------:R-:W-:Y:S01]  /*37c0*/  IMAD.IADD R0, R3, 0x1, R0 ;  /* 0x0000000103007824 */ /* 0x000fe200078e0200 */
[----:B------:R-:W-:-:S04]  /*37d0*/  ULDC.64 UR8, c[0x0][0x220] ;  /* 0x0000880000087ab9 */ /* 0x000fc80000000a00 */
[----:B------:R-:W-:-:S04]  /*37e0*/  ISETP.GE.U32.AND P0, PT, R0, UR8, PT ;  /* 0x0000000800007c0c */ /* 0x000fc8000bf06070 */
[----:B------:R-:W-:-:S13]  /*37f0*/  ISETP.GE.U32.AND.EX P0, PT, RZ, UR9, PT, P0 ;  /* 0x00000009ff007c0c */ /* 0x000fda000bf06100 */
[----:B------:R-:W-:Y:S05]  /*3800*/  @!P0 BRA `(.L_x_319) ;  /* 0xffffffe4009c8947 */ /* 0x000fea000383ffff */
.L_x_315:
[----:B------:R-:W-:Y:S05]  /*3810*/  BSYNC B0 ;  /* 0x0000000000007941 */ /* 0x000fea0003800000 */
.L_x_314:
[----:B------:R-:W-:Y:S01]  /*3820*/  UIADD3 UR5, UR5, 0x1, URZ ;  /* 0x0000000105057890 */ /* 0x000fe2000fffe03f */
[----:B------:R-:W-:Y:S03]  /*3830*/  BAR.SYNC.DEFER_BLOCKING 0x0 ;  /* 0x0000000000007b1d */ /* 0x000fe60000010000 */
[----:B------:R-:W-:-:S06]  /*3840*/  UISETP.GE.U32.AND UP0, UPT, UR5, UR4, UPT ;  /* 0x000000040500728c */ /* 0x000fcc000bf06070 */
[----:B------:R-:W-:-:S13]  /*3850*/  PLOP3.LUT P0, PT, PT, PT, UP0, 0x80, 0x0 ;  /* 0x000000000000781c */ /* 0x000fda0003f0f008 */
[----:B------:R-:W-:Y:S05]  /*3860*/  @!P0 BRA `(.L_x_320) ;  /* 0xffffffd8002c8947 */ /* 0x000fea000383ffff */
.L_x_309:
[----:B------:R-:W-:Y:S02]  /*3870*/  ULDC UR6, c[0x0][0x230] ;  /* 0x00008c0000067ab9 */ /* 0x000fe40000000800 */
[----:B------:R-:W-:-:S06]  /*3880*/  UISETP.GE.U32.AND UP0, UPT, UR4, UR6, UPT ;  /* 0x000000060400728c */ /* 0x000fcc000bf06070 */
[----:B------:R-:W-:-:S13]  /*3890*/  PLOP3.LUT P0, PT, PT, PT, UP0, 0x80, 0x0 ;  /* 0x000000000000781c */ /* 0x000fda0003f0f008 */
[----:B------:R-:W-:Y:S05]  /*38a0*/  @P0 EXIT ;  /* 0x000000000000094d */ /* 0x000fea0003800000 */
[----:B------:R-:W5:Y:S01]  /*38b0*/  S2R R0, SR_TID.X ;  /* 0x0000000000007919 */ /* 0x000f620000002100 */
[----:B------:R-:W0:Y:S01]  /*38c0*/  S2UR UR8, SR_CgaCtaId ;  /* 0x00000000000879c3 */ /* 0x000e220000008800 */
[----:B------:R-:W-:Y:S01]  /*38d0*/  UMOV UR5, 0x400 ;  /* 0x0000040000057882 */ /* 0x000fe20000000000 */
[----:B------:R-:W-:Y:S02]  /*38e0*/  UIADD3 UR9, UR25, -0x1, URZ ;  /* 0xffffffff19097890 */ /* 0x000fe4000fffe03f */
[----:B------:R-:W-:Y:S02]  /*38f0*/  UIADD3 UR6, UR5, 0x2000, URZ ;  /* 0x0000200005067890 */ /* 0x000fe4000fffe03f */
[----:B------:R-:W-:Y:S02]  /*3900*/  UIADD3 UR5, UR5, 0x4000, URZ ;  /* 0x0000400005057890 */ /* 0x000fe4000fffe03f */
[----:B------:R-:W-:Y:S02]  /*3910*/  ULOP3.LUT UR16, UR25, 0x3, URZ, 0xc0, !UPT ;  /* 0x0000000319107892 */ /* 0x000fe4000f8ec03f */
[----:B------:R-:W-:-:S02]  /*3920*/  UISETP.GE.U32.AND UP1, UPT, UR9, 0x3, UPT ;  /* 0x000000030900788c */ /* 0x000fc4000bf26070 */
[----:B------:R-:W-:Y:S02]  /*3930*/  UIADD3 UR17, -UR16, UR25, URZ ;  /* 0x0000001910117290 */ /* 0x000fe4000fffe13f */
[----:B0-----:R-:W-:Y:S02]  /*3940*/  ULEA UR6, UR8, UR6, 0x18 ;  /* 0x0000000608067291 */ /* 0x001fe4000f8ec03f */
[----:B------:R-:W-:-:S04]  /*3950*/  ULEA UR5, UR8, UR5, 0x18 ;  /* 0x0000000508057291 */ /* 0x000fc8000f8ec03f */
[C---:B-----5:R-:W-:Y:S02]  /*3960*/  LEA R22, R0.reuse, UR6, 0x3 ;  /* 0x0000000600167c11 */ /* 0x060fe4000f8e18ff */
[----:B--23--:R-:W-:-:S07]  /*3970*/  LEA R17, R0, UR5, 0x3 ;  /* 0x0000000500117c11 */ /* 0x00cfce000f8e18ff */
.L_x_337:
[----:B------:R-:W-:Y:S02]  /*3980*/  ULDC.64 UR8, c[0x0][0x228] ;  /* 0x00008a0000087ab9 */ /* 0x000fe40000000a00 */
[----:B------:R-:W-:-:S06]  /*3990*/  UIMAD.WIDE.U32 UR8, UR4, 0x8, UR8 ;  /* 0x00000008040878a5 */ /* 0x000fcc000f8e0008 */
[----:B-1----:R-:W-:Y:S02]  /*39a0*/  IMAD.U32 R2, RZ, RZ, UR8 ;  /* 0x00000008ff027e24 */ /* 0x002fe4000f8e00ff */
[----:B------:R-:W-:-:S06]  /*39b0*/  IMAD.U32 R3, RZ, RZ, UR9 ;  /* 0x00000009ff037e24 */ /* 0x000fcc000f8e00ff */
[----:B--2---:R-:W2:Y:S01]  /*39c0*/  LDG.E.64 R2, desc[UR22][R2.64] ;  /* 0x0000001602027981 */ /* 0x004ea2000c1e1b00 */
        /* <DEDUP_REMOVED lines=24> */
.L_x_323:
        /* <DEDUP_REMOVED lines=84> */
.L_x_322:
        /* <DEDUP_REMOVED lines=68> */
.L_x_321:
[----:B------:R-:W-:Y:S01]  /*44d0*/  BAR.SYNC.DEFER_BLOCKING 0x0 ;  /* 0x0000000000007b1d */ /* 0x000fe20000010000 */
[----:B------:R-:W-:-:S05]  /*44e0*/  ISETP.GE.U32.AND P0, PT, R0, UR25, PT ;  /* 0x0000001900007c0c */ /* 0x000fca000bf06070 */
[----:B------:R-:W-:Y:S08]  /*44f0*/  BSSY B0, `(.L_x_324) ;  /* 0x00000b1000007945 */ /* 0x000ff00003800000 */
[----:B------:R-:W-:Y:S05]  /*4500*/  @P0 BRA `(.L_x_325) ;  /* 0x0000000800bc0947 */ /* 0x000fea0003800000 */
[----:B------:R-:W-:-:S07]  /*4510*/  IMAD.MOV.U32 R2, RZ, RZ, R0 ;  /* 0x000000ffff027224 */ /* 0x000fce00078e0000 */
.L_x_331:
[----:B------:R-:W-:Y:S01]  /*4520*/  ISETP.NE.AND P0, PT, R2, RZ, PT ;  /* 0x000000ff0200720c */ /* 0x000fe20003f05270 */
[----:B------:R-:W-:Y:S01]  /*4530*/  BSSY B1, `(.L_x_326) ;  /* 0x00000a6000017945 */ /* 0x000fe20003800000 */
[----:B----4-:R-:W-:Y:S02]  /*4540*/  IMAD.U32 R4, RZ, RZ, UR5 ;  /* 0x00000005ff047e24 */ /* 0x010fe4000f8e00ff */
        /* <DEDUP_REMOVED lines=13> */
.L_x_330:
        /* <DEDUP_REMOVED lines=84> */
.L_x_329:
[----:B------:R-:W-:Y:S05]  /*4b60*/  BSYNC B2 ;  /* 0x0000000000027941 */ /* 0x000fea0003800000 */
.L_x_328:
[----:B------:R-:W-:Y:S05]  /*4b70*/  @!P1 BRA `(.L_x_327) ;  /* 0x0000000400049947 */ /* 0x000fea0003800000 */
[----:B------:R-:W-:-:S04]  /*4b80*/  IMAD.WIDE.U32 R8, R5, UR14, RZ ;  /* 0x0000000e05087c25 */ /* 0x000fc8000f8e00ff */
[----:B------:R-:W-:-:S04]  /*4b90*/  IMAD.WIDE.U32 R6, R4, UR14, RZ ;  /* 0x0000000e04067c25 */ /* 0x000fc8000f8e00ff */
[----:B------:R-:W-:Y:S01]  /*4ba0*/  IMAD.WIDE.U32 R8, P2, R4, UR15, R8 ;  /* 0x0000000f04087c25 */ /* 0x000fe2000f840008 */
[----:B------:R-:W-:-:S03]  /*4bb0*/  IADD3 R12, P1, RZ, R6, RZ ;  /* 0x00000006ff0c7210 */ /* 0x000fc60007f3e0ff */
[----:B------:R-:W-:Y:S01]  /*4bc0*/  IMAD.X R11, RZ, RZ, RZ, P2 ;  /* 0x000000ffff0b7224 */ /* 0x000fe200010e06ff */
[----:B------:R-:W-:Y:S01]  /*4bd0*/  IADD3 R4, P3, R7, R8, RZ ;  /* 0x0000000807047210 */ /* 0x000fe20007f7e0ff */
[----:B------:R-:W-:Y:S01]  /*4be0*/  IMAD.MOV.U32 R10, RZ, RZ, R9 ;  /* 0x000000ffff0a7224 */ /* 0x000fe200078e0009 */
[----:B------:R-:W-:-:S03]  /*4bf0*/  ISETP.LT.U32.AND P0, PT, R12, R6, PT ;  /* 0x000000060c00720c */ /* 0x000fc60003f01070 */
[----:B------:R-:W-:Y:S02]  /*4c00*/  IMAD.X R13, R4, 0x1, R6, P1 ;  /* 0x00000001040d7824 */ /* 0x000fe400008e0606 */
[----:B------:R-:W-:-:S03]  /*4c10*/  IMAD.MOV.U32 R6, RZ, RZ, -0x1 ;  /* 0xffffffffff067424 */ /* 0x000fc600078e00ff */
        /* <DEDUP_REMOVED lines=55> */
.L_x_327:
[----:B------:R-:W-:Y:S05]  /*4f90*/  BSYNC B1 ;  /* 0x0000000000017941 */ /* 0x000fea0003800000 */
.L_x_326:
[C---:B------:R-:W-:Y:S01]  /*4fa0*/  LEA R3, R2.reuse, UR6, 0x3 ;  /* 0x0000000602037c11 */ /* 0x040fe2000f8e18ff */
[----:B------:R-:W-:-:S04]  /*4fb0*/  VIADD R7, R2, UR25 ;  /* 0x0000001902077c36 */ /* 0x000fc80008000000 */
[----:B------:R0:W-:Y:S01]  /*4fc0*/  STS.64 [R3], R4 ;  /* 0x0000000403007388 */ /* 0x0001e20000000a00 */
[----:B------:R-:W-:Y:S01]  /*4fd0*/  ISETP.GE.U32.AND P0, PT, R7, R2, PT ;  /* 0x000000020700720c */ /* 0x000fe20003f06070 */
[----:B------:R-:W-:-:S12]  /*4fe0*/  IMAD.MOV.U32 R2, RZ, RZ, R7 ;  /* 0x000000ffff027224 */ /* 0x000fd800078e0007 */
[----:B0-----:R-:W-:Y:S05]  /*4ff0*/  @!P0 BRA `(.L_x_331) ;  /* 0xfffffff400488947 */ /* 0x001fea000383ffff */
.L_x_325:
[----:B------:R-:W-:Y:S05]  /*5000*/  BSYNC B0 ;  /* 0x0000000000007941 */ /* 0x000fea0003800000 */
.L_x_324:
[----:B------:R-:W-:Y:S01]  /*5010*/  ULDC.64 UR10, c[0x0][0x220] ;  /* 0x00008800000a7ab9 */ /* 0x000fe20000000a00 */
[----:B------:R-:W-:Y:S01]  /*5020*/  BAR.SYNC.DEFER_BLOCKING 0x0 ;  /* 0x0000000000007b1d */ /* 0x000fe20000010000 */
[----:B------:R-:W-:-:S04]  /*5030*/  ISETP.NE.U32.AND P0, PT, RZ, UR10, PT ;  /* 0x0000000aff007c0c */ /* 0x000fc8000bf05070 */
[----:B------:R-:W-:-:S13]  /*5040*/  ISETP.NE.AND.EX P0, PT, RZ, UR11, PT, P0 ;  /* 0x0000000bff007c0c */ /* 0x000fda000bf05300 */
[----:B------:R-:W-:Y:S05]  /*5050*/  @!P0 BRA `(.L_x_332) ;  /* 0x00000004007c8947 */ /* 0x000fea0003800000 */
[----:B------:R-:W-:-:S05]  /*5060*/  UMOV UR5, URZ ;  /* 0x0000003f00057c82 */ /* 0x000fca0008000000 */
.L_x_336:
[----:B0-2-4-:R-:W0:Y:S01]  /*5070*/  LDS.64 R10, [R22] ;  /* 0x00000000160a7984 */ /* 0x015e220000000a00 */
[----:B------:R-:W-:Y:S01]  /*5080*/  ISETP.GE.U32.AND P0, PT, R0, UR7, PT ;  /* 0x0000000700007c0c */ /* 0x000fe2000bf06070 */
[----:B------:R-:W-:Y:S01]  /*5090*/  ULDC.64 UR10, c[0x0][0x210] ;  /* 0x00008400000a7ab9 */ /* 0x000fe20000000a00 */
[----:B------:R-:W-:Y:S01]  /*50a0*/  BSSY B0, `(.L_x_333) ;  /* 0x0000053000007945 */ /* 0x000fe20003800000 */
[----:B0-----:R0:W-:Y:S10]  /*50b0*/  STS.64 [R17], R10 ;  /* 0x0000000a11007388 */ /* 0x0011f40000000a00 */
[----:B------:R-:W-:Y:S05]  /*50c0*/  @P0 BRA `(.L_x_334) ;  /* 0x0000000400400947 */ /* 0x000fea0003800000 */
[----:B------:R-:W1:Y:S01]  /*50d0*/  LDC.64 R2, c[0x0][0x220] ;  /* 0x00008800ff027b82 */ /* 0x000e620000000a00 */
[----:B------:R-:W-:-:S07]  /*50e0*/  IMAD.MOV.U32 R16, RZ, RZ, R0 ;  /* 0x000000ffff107224 */ /* 0x000fce00078e0000 */
.L_x_335:
[----:B--2---:R-:W-:Y:S02]  /*50f0*/  VIADD R8, R16, UR5 ;  /* 0x0000000510087c36 */ /* 0x004fe40008000000 */
        /* <DEDUP_REMOVED lines=34> */
[----:B------:R-:W-:-:S04]  /*5320*/  SEL R21, RZ, 0x1, !P0 ;  /* 0x00000001ff157807 */ /* 0x000fc80004000000 */
[----:B------:R-:W-:Y:S01]  /*5330*/  IADD3 R21, P2, P3, R21, R18, -R15 ;  /* 0x0000001215157210 */ /* 0x000fe20007b5e80f */
[----:B------:R-:W-:Y:S01]  /*5340*/  IMAD.WIDE.U32 R14, R10, UR18, RZ ;  /* 0x000000120a0e7c25 */ /* 0x000fe2000f8e00ff */
[----:B------:R-:W-:-:S04]  /*5350*/  SEL R18, RZ, 0xffffffff, !P0 ;  /* 0xffffffffff127807 */ /* 0x000fc80004000000 */
        /* <DEDUP_REMOVED lines=9> */
[----:B------:R-:W-:Y:S02]  /*53f0*/  ISETP.LT.U32.AND.EX P0, PT, R25, R10, PT, P0 ;  /* 0x0000000a1900720c */ /* 0x000fe40003f01100 */
[----:B------:R-:W-:Y:S02]  /*5400*/  SEL R18, RZ, 0x1, P1 ;  /* 0x00000001ff127807 */ /* 0x000fe40000800000 */
[----:B------:R-:W-:Y:S02]  /*5410*/  SEL R10, RZ, 0x1, !P0 ;  /* 0x00000001ff0a7807 */ /* 0x000fe40004000000 */
[----:B------:R-:W-:Y:S02]  /*5420*/  IADD3 R12, P0, R8, R21, RZ ;  /* 0x00000015080c7210 */ /* 0x000fe40007f1e0ff */
[----:B------:R-:W-:Y:S01]  /*5430*/  IADD3 R13, P3, P4, -R10, R23, -R25 ;  /* 0x000000170a0d7210 */ /* 0x000fe20007c7e919 */
[----:B------:R-:W-:Y:S01]  /*5440*/  IMAD.WIDE.U32.X R10, R11, UR9, R14, P2 ;  /* 0x000000090b0a7c25 */ /* 0x000fe200090e040e */
[----:B------:R-:W-:-:S02]  /*5450*/  ISETP.LT.U32.AND P2, PT, R12, R21, PT ;  /* 0x000000150c00720c */ /* 0x000fc40003f41070 */
[----:B------:R-:W-:Y:S01]  /*5460*/  IADD3.X R15, R20, -0x1, R25, P3, P4 ;  /* 0xffffffff140f7810 */ /* 0x000fe20001fe8419 */
[----:B------:R-:W-:Y:S01]  /*5470*/  IMAD.X R14, R9, 0x1, R19, P0 ;  /* 0x00000001090e7824 */ /* 0x000fe200000e0613 */
[----:B------:R-:W-:Y:S02]  /*5480*/  ISETP.GT.U32.AND P3, PT, R12, RZ, PT ;  /* 0x000000ff0c00720c */ /* 0x000fe40003f64070 */
[----:B------:R-:W-:Y:S02]  /*5490*/  ISETP.LT.U32.AND P0, PT, R10, R13, PT ;  /* 0x0000000d0a00720c */ /* 0x000fe40003f01070 */
[----:B------:R-:W-:Y:S02]  /*54a0*/  ISETP.GT.U32.AND.EX P3, PT, R14, -0x1, PT, P3 ;  /* 0xffffffff0e00780c */ /* 0x000fe40003f64130 */
[----:B------:R-:W-:Y:S02]  /*54b0*/  ISETP.LT.U32.AND.EX P0, PT, R11, R15, PT, P0 ;  /* 0x0000000f0b00720c */ /* 0x000fe40003f01100 */
[----:B------:R-:W-:-:S02]  /*54c0*/  IADD3 R8, P4, P5, R18, R8, -R21 ;  /* 0x0000000812087210 */ /* 0x000fc40007d9e815 */
[----:B------:R-:W-:Y:S02]  /*54d0*/  SEL R20, RZ, 0xffffffff, P1 ;  /* 0xffffffffff147807 */ /* 0x000fe40000800000 */
        /* <DEDUP_REMOVED lines=15> */
.L_x_334:
[----:B------:R-:W-:Y:S05]  /*55d0*/  BSYNC B0 ;  /* 0x0000000000007941 */ /* 0x000fea0003800000 */
.L_x_333:
[----:B------:R-:W-:Y:S01]  /*55e0*/  ULEA UR5, UR7, UR5, 0x1 ;  /* 0x0000000507057291 */ /* 0x000fe2000f8e083f */
[----:B------:R-:W-:Y:S06]  /*55f0*/  BAR.SYNC.DEFER_BLOCKING 0x0 ;  /* 0x0000000000007b1d */ /* 0x000fec0000010000 */
[----:B------:R-:W-:Y:S02]  /*5600*/  ULDC.64 UR10, c[0x0][0x220] ;  /* 0x00008800000a7ab9 */ /* 0x000fe40000000a00 */
[----:B------:R-:W-:-:S04]  /*5610*/  UISETP.GE.U32.AND UP0, UPT, UR5, UR10, UPT ;  /* 0x0000000a0500728c */ /* 0x000fc8000bf06070 */
[----:B------:R-:W-:-:S06]  /*5620*/  UISETP.GE.U32.AND.EX UP0, UPT, URZ, UR11, UPT, UP0 ;  /* 0x0000000b3f00728c */ /* 0x000fcc000bf06100 */
[----:B------:R-:W-:-:S13]  /*5630*/  PLOP3.LUT P0, PT, PT, PT, UP0, 0x80, 0x0 ;  /* 0x000000000000781c */ /* 0x000fda0003f0f008 */
[----:B------:R-:W-:Y:S05]  /*5640*/  @!P0 BRA `(.L_x_336) ;  /* 0xfffffff800888947 */ /* 0x000fea000383ffff */
.L_x_332:
        /* <DEDUP_REMOVED lines=8> */
.L_x_338:
        /* <DEDUP_REMOVED lines=11> */
.L_x_419:


//--------------------- .text.intt_bfield         --------------------------
	.section	.text.intt_bfield,"ax",@progbits
	.align	128
        .global         intt_bfield
        .type           intt_bfield,@function
        .size           intt_bfield,(.L_x_420 - intt_bfield)
        .other          intt_bfield,@"STO_CUDA_ENTRY STV_DEFAULT"
intt_bfield:
.text.intt_bfield:
[----:B------:R-:W-:Y:S01]  /*0000*/  LDC R1, c[0x0][0x28] ;  /* 0x00000a00ff017b82 */ /* 0x000fe20000000800 */
[----:B------:R-:W0:Y:S01]  /*0010*/  S2R R4, SR_TID.X ;  /* 0x0000000000047919 */ /* 0x000e220000002100 */
[----:B------:R-:W-:Y:S01]  /*0020*/  ULDC.64 UR4, c[0x0][0x218] ;  /* 0x0000860000047ab9 */ /* 0x000fe20000000a00 */
[----:B------:R-:W-:-:S05]  /*0030*/  ULDC.64 UR22, c[0x0][0x208] ;  /* 0x0000820000167ab9 */ /* 0x000fca0000000a00 */
[----:B------:R-:W1:Y:S01]  /*0040*/  S2UR UR24, SR_CTAID.X ;  /* 0x00000000001879c3 */ /* 0x000e620000002500 */
[----:B------:R-:W-:Y:S01]  /*0050*/  BSSY B0, `(.L_x_339) ;  /* 0x0000024000007945 */ /* 0x000fe20003800000 */
[----:B0-----:R-:W-:-:S04]  /*0060*/  ISETP.GE.U32.AND P0, PT, R4, UR4, PT ;  /* 0x0000000404007c0c */ /* 0x001fc8000bf06070 */
[----:B------:R-:W-:-:S13]  /*0070*/  ISETP.GE.U32.AND.EX P0, PT, RZ, UR5, PT, P0 ;  /* 0x00000005ff007c0c */ /* 0x000fda000bf06100 */
[----:B-1----:R-:W-:Y:S05]  /*0080*/  @P0 BRA `(.L_x_340) ;  /* 0x0000000000800947 */ /* 0x002fea0003800000 */
[----:B------:R-:W0:Y:S01]  /*0090*/  LDC R14, c[0x0][0x228] ;  /* 0x00008a00ff0e7b82 */ /* 0x000e220000000800 */
[----:B------:R-:W-:Y:S02]  /*00a0*/  IMAD.MOV.U32 R15, RZ, RZ, R4 ;  /* 0x000000ffff0f7224 */ /* 0x000fe400078e0004 */
[----:B------:R-:W-:-:S05]  /*00b0*/  IMAD.MOV.U32 R16, RZ, RZ, RZ ;  /* 0x000000ffff107224 */ /* 0x000fca00078e00ff */
[----:B------:R-:W1:Y:S08]  /*00c0*/  LDC R0, c[0x0][RZ] ;  /* 0x00000000ff007b82 */ /* 0x000e700000000800 */
[----:B------:R-:W2:Y:S01]  /*00d0*/  LDC.64 R2, c[0x0][0x218] ;  /* 0x00008600ff027b82 */ /* 0x000ea20000000a00 */
[----:B0-----:R-:W-:-:S07]  /*00e0*/  IADD3 R14, -R14, 0x20, RZ ;  /* 0x000000200e0e7810 */ /* 0x001fce0007ffe1ff */
.L_x_341:
        /* <DEDUP_REMOVED lines=23> */
[----:B------:R-:W-:-:S04]  /*0260*/  ISETP.GE.U32.AND P0, PT, R15, R2, PT ;  /* 0x000000020f00720c */ /* 0x000fc80003f06070 */
[----:B------:R-:W-:-:S13]  /*0270*/  ISETP.GE.U32.AND.EX P0, PT, R16, R3, PT, P0 ;  /* 0x000000031000720c */ /* 0x000fda0003f06100 */
[----:B0-----:R-:W-:Y:S05]  /*0280*/  @!P0 BRA `(.L_x_341) ;  /* 0xfffffffc00988947 */ /* 0x001fea000383ffff */
.L_x_340:
[----:B------:R-:W-:Y:S05]  /*0290*/  BSYNC B0 ;  /* 0x0000000000007941 */ /* 0x000fea0003800000 */
.L_x_339:
        /* <DEDUP_REMOVED lines=8> */
.L_x_343:
[----:B------:R-:W-:Y:S01]  /*0320*/  SHF.R.U32.HI R0, RZ, 0x1, R0 ;  /* 0x00000001ff007819 */ /* 0x000fe20000011600 */
[----:B------:R-:W-:-:S03]  /*0330*/  UIADD3 UR4, UR4, 0x1, URZ ;  /* 0x0000000104047890 */ /* 0x000fc6000fffe03f */
[----:B------:R-:W-:-:S13]  /*0340*/  ISETP.NE.AND P0, PT, R0, RZ, PT ;  /* 0x000000ff0000720c */ /* 0x000fda0003f05270 */
[----:B------:R-:W-:Y:S05]  /*0350*/  @P0 BRA `(.L_x_343) ;  /* 0xfffffffc00f00947 */ /* 0x000fea000383ffff */
.L_x_342:
[----:B------:R-:W-:Y:S01]  /*0360*/  ISETP.NE.AND P0, PT, RZ, UR4, PT ;  /* 0x00000004ff007c0c */ /* 0x000fe2000bf05270 */
[----:B------:R-:W-:-:S12]  /*0370*/  UMOV UR7, 0x1 ;  /* 0x0000000100077882 */ /* 0x000fd80000000000 */
[----:B------:R-:W-:Y:S05]  /*0380*/  @!P0 BRA `(.L_x_344) ;  /* 0x0000002400cc8947 */ /* 0x000fea0003800000 */
[----:B------:R-:W-:Y:S01]  /*0390*/  UMOV UR5, URZ ;  /* 0x0000003f00057c82 */ /* 0x000fe20008000000 */
[----:B------:R-:W-:-:S05]  /*03a0*/  UMOV UR7, 0x1 ;  /* 0x0000000100077882 */ /* 0x000fca0000000000 */
.L_x_355:
        /* <DEDUP_REMOVED lines=30> */
[----:B------:R-:W0:Y:S01]  /*0590*/  S2UR UR6, SR_CgaCtaId ;  /* 0x00000000000679c3 */ /* 0x000e220000008800 */
[----:B------:R-:W-:Y:S01]  /*05a0*/  UIADD3 UR14, -UR26, UR7, URZ ;  /* 0x000000071a0e7290 */ /* 0x000fe2000fffe13f */
[----:B------:R-:W-:-:S05]  /*05b0*/  UMOV UR13, 0x400 ;  /* 0x00000400000d7882 */ /* 0x000fca0000000000 */
[----:B------:R-:W-:Y:S01]  /*05c0*/  IMAD.U32 R0, RZ, RZ, UR14 ;  /* 0x0000000eff007e24 */ /* 0x000fe2000f8e00ff */
[----:B0-----:R-:W-:-:S03]  /*05d0*/  ULEA UR13, UR6, UR13, 0x18 ;  /* 0x0000000d060d7291 */ /* 0x001fc6000f8ec03f */
[----:B------:R-:W-:-:S09]  /*05e0*/  UMOV UR6, URZ ;  /* 0x0000003f00067c82 */ /* 0x000fd20008000000 */
.L_x_348:
        /* <DEDUP_REMOVED lines=100> */
.L_x_347:
        /* <DEDUP_REMOVED lines=60> */
.L_x_346:
[----:B------:R-:W-:Y:S05]  /*0ff0*/  BSYNC B0 ;  /* 0x0000000000007941 */ /* 0x000fea0003800000 */
.L_x_345:
        /* <DEDUP_REMOVED lines=15> */
.L_x_354:
        /* <DEDUP_REMOVED lines=9> */
.L_x_352:
        /* <DEDUP_REMOVED lines=218> */
.L_x_351:
[----:B------:R-:W-:-:S06]  /*1f20*/  ULOP3.LUT UR9, UR10, 0x3, URZ, 0xc0, !UPT ;  /* 0x000000030a097892 */ /* 0x000fcc000f8ec03f */
[----:B------:R-:W-:-:S13]  /*1f30*/  ISETP.NE.AND P0, PT, RZ, UR9, PT ;  /* 0x00000009ff007c0c */ /* 0x000fda000bf05270 */
[----:B------:R-:W-:Y:S05]  /*1f40*/  @!P0 BRA `(.L_x_353) ;  /* 0x0000000800b08947 */ /* 0x000fea0003800000 */
[----:B0-----:R-:W0:Y:S01]  /*1f50*/  LDC.64 R8, c[0x0][0x218] ;  /* 0x00008600ff087b82 */ /* 0x001e220000000a00 */
[----:B------:R-:W-:Y:S01]  /*1f60*/  IMAD.IADD R10, R5, 0x1, R0 ;  /* 0x00000001050a7824 */ /* 0x000fe200078e0200 */
[----:B------:R-:W-:Y:S01]  /*1f70*/  ULDC.64 UR14, c[0x0][0x210] ;  /* 0x00008400000e7ab9 */ /* 0x000fe20000000a00 */
        /* <DEDUP_REMOVED lines=116> */
[----:B--2---:R-:W-:Y:S01]  /*26c0*/  VIADD R12, R10, 0x2 ;  /* 0x000000020a0c7836 */ /* 0x004fe20000000000 */
        /* <DEDUP_REMOVED lines=52> */
.L_x_353:
[----:B------:R-:W-:Y:S01]  /*2a10*/  IMAD.IADD R0, R3, 0x1, R0 ;  /* 0x0000000103007824 */ /* 0x000fe200078e0200 */
[----:B------:R-:W-:-:S04]  /*2a20*/  ULDC.64 UR8, c[0x0][0x218] ;  /* 0x0000860000087ab9 */ /* 0x000fc80000000a00 */
[----:B------:R-:W-:-:S04]  /*2a30*/  ISETP.GE.U32.AND P0, PT, R0, UR8, PT ;  /* 0x0000000800007c0c */ /* 0x000fc8000bf06070 */
[----:B------:R-:W-:-:S13]  /*2a40*/  ISETP.GE.U32.AND.EX P0, PT, RZ, UR9, PT, P0 ;  /* 0x00000009ff007c0c */ /* 0x000fda000bf06100 */
[----:B------:R-:W-:Y:S05]  /*2a50*/  @!P0 BRA `(.L_x_354) ;  /* 0xffffffe400a48947 */ /* 0x000fea000383ffff */
.L_x_350:
[----:B------:R-:W-:Y:S05]  /*2a60*/  BSYNC B0 ;  /* 0x0000000000007941 */ /* 0x000fea0003800000 */
.L_x_349:
[----:B------:R-:W-:Y:S01]  /*2a70*/  UIADD3 UR5, UR5, 0x1, URZ ;  /* 0x0000000105057890 */ /* 0x000fe2000fffe03f */
[----:B------:R-:W-:Y:S03]  /*2a80*/  BAR.SYNC.DEFER_BLOCKING 0x0 ;  /* 0x0000000000007b1d */ /* 0x000fe60000010000 */
[----:B------:R-:W-:-:S06]  /*2a90*/  UISETP.GE.U32.AND UP0, UPT, UR5, UR4, UPT ;  /* 0x000000040500728c */ /* 0x000fcc000bf06070 */
[----:B------:R-:W-:-:S13]  /*2aa0*/  PLOP3.LUT P0, PT, PT, PT, UP0, 0x80, 0x0 ;  /* 0x000000000000781c */ /* 0x000fda0003f0f008 */
[----:B------:R-:W-:Y:S05]  /*2ab0*/  @!P0 BRA `(.L_x_355) ;  /* 0xffffffd8003c8947 */ /* 0x000fea000383ffff */
.L_x_344:
[----:B------:R-:W-:Y:S02]  /*2ac0*/  ULDC UR6, c[0x0][0x228] ;  /* 0x00008a0000067ab9 */ /* 0x000fe40000000800 */
[----:B------:R-:W-:-:S06]  /*2ad0*/  UISETP.GE.U32.AND UP0, UPT, UR4, UR6, UPT ;  /* 0x000000060400728c */ /* 0x000fcc000bf06070 */
[----:B------:R-:W-:-:S13]  /*2ae0*/  PLOP3.LUT P0, PT, PT, PT, UP0, 0x80, 0x0 ;  /* 0x000000000000781c */ /* 0x000fda0003f0f008 */
[----:B------:R-:W-:Y:S05]  /*2af0*/  @P0 EXIT ;  /* 0x000000000000094d */ /* 0x000fea0003800000 */
[----:B------:R-:W4:Y:S01]  /*2b00*/  S2R R0, SR_TID.X ;  /* 0x0000000000007919 */ /* 0x000f220000002100 */
[----:B------:R-:W5:Y:S01]  /*2b10*/  S2UR UR8, SR_CgaCtaId ;  /* 0x00000000000879c3 */ /* 0x000f620000008800 */
[----:B------:R-:W-:Y:S01]  /*2b20*/  UMOV UR6, 0x400 ;  /* 0x0000040000067882 */ /* 0x000fe20000000000 */
[----:B------:R-:W-:Y:S02]  /*2b30*/  UIADD3 UR9, UR25, -0x1, URZ ;  /* 0xffffffff19097890 */ /* 0x000fe4000fffe03f */
[----:B------:R-:W-:Y:S02]  /*2b40*/  UIADD3 UR5, UR6, 0x2000, URZ ;  /* 0x0000200006057890 */ /* 0x000fe4000fffe03f */
[----:B------:R-:W-:Y:S02]  /*2b50*/  ULOP3.LUT UR16, UR25, 0x3, URZ, 0xc0, !UPT ;  /* 0x0000000319107892 */ /* 0x000fe4000f8ec03f */
[----:B------:R-:W-:Y:S02]  /*2b60*/  UISETP.GE.U32.AND UP1, UPT, UR9, 0x3, UPT ;  /* 0x000000030900788c */ /* 0x000fe4000bf26070 */
[----:B------:R-:W-:-:S02]  /*2b70*/  UIADD3 UR17, -UR16, UR25, URZ ;  /* 0x0000001910117290 */ /* 0x000fc4000fffe13f */
[----:B-----5:R-:W-:Y:S02]  /*2b80*/  ULEA UR6, UR8, UR6, 0x18 ;  /* 0x0000000608067291 */ /* 0x020fe4000f8ec03f */
[----:B------:R-:W-:-:S04]  /*2b90*/  ULEA UR5, UR8, UR5, 0x18 ;  /* 0x0000000508057291 */ /* 0x000fc8000f8ec03f */
[C---:B----4-:R-:W-:Y:S02]  /*2ba0*/  LEA R22, R0.reuse, UR6, 0x3 ;  /* 0x0000000600167c11 */ /* 0x050fe4000f8e18ff */
[----:B-12---:R-:W-:-:S07]  /*2bb0*/  LEA R17, R0, UR5, 0x3 ;  /* 0x0000000500117c11 */ /* 0x006fce000f8e18ff */
.L_x_372:
[----:B------:R-:W-:Y:S02]  /*2bc0*/  ULDC.64 UR8, c[0x0][0x220] ;  /* 0x0000880000087ab9 */ /* 0x000fe40000000a00 */
[----:B------:R-:W-:-:S06]  /*2bd0*/  UIMAD.WIDE.U32 UR8, UR4, 0x8, UR8 ;  /* 0x00000008040878a5 */ /* 0x000fcc000f8e0008 */
[----:B0-----:R-:W-:Y:S02]  /*2be0*/  IMAD.U32 R2, RZ, RZ, UR8 ;  /* 0x00000008ff027e24 */ /* 0x001fe4000f8e00ff */
        /* <DEDUP_REMOVED lines=17> */
[----:B------:R-:W-:-:S14]  /*2d00*/  @!P0 BRA `(.L_x_356) ;  /* 0x0000000800808947 */ /* 0x000fdc0003800000 */
        /* <DEDUP_REMOVED lines=8> */
.L_x_358:
        /* <DEDUP_REMOVED lines=84> */
.L_x_357:
        /* <DEDUP_REMOVED lines=68> */
.L_x_356:
[----:B------:R-:W-:Y:S01]  /*3710*/  BAR.SYNC.DEFER_BLOCKING 0x0 ;  /* 0x0000000000007b1d */ /* 0x000fe20000010000 */
[----:B------:R-:W-:-:S05]  /*3720*/  ISETP.GE.U32.AND P0, PT, R0, UR25, PT ;  /* 0x0000001900007c0c */ /* 0x000fca000bf06070 */
[----:B------:R-:W-:Y:S08]  /*3730*/  BSSY B0, `(.L_x_359) ;  /* 0x00000b1000007945 */ /* 0x000ff00003800000 */
[----:B------:R-:W-:Y:S05]  /*3740*/  @P0 BRA `(.L_x_360) ;  /* 0x0000000800bc0947 */ /* 0x000fea0003800000 */
[----:B------:R-:W-:-:S07]  /*3750*/  IMAD.MOV.U32 R2, RZ, RZ, R0 ;  /* 0x000000ffff027224 */ /* 0x000fce00078e0000 */
.L_x_366:
[----:B------:R-:W-:Y:S01]  /*3760*/  ISETP.NE.AND P0, PT, R2, RZ, PT ;  /* 0x000000ff0200720c */ /* 0x000fe20003f05270 */
[----:B------:R-:W-:Y:S01]  /*3770*/  BSSY B1, `(.L_x_361) ;  /* 0x00000a6000017945 */ /* 0x000fe20003800000 */
[----:B---3--:R-:W-:Y:S02]  /*3780*/  IMAD.U32 R4, RZ, RZ, UR5 ;  /* 0x00000005ff047e24 */ /* 0x008fe4000f8e00ff */
        /* <DEDUP_REMOVED lines=13> */
.L_x_365:
        /* <DEDUP_REMOVED lines=84> */
.L_x_364:
[----:B------:R-:W-:Y:S05]  /*3da0*/  BSYNC B2 ;  /* 0x0000000000027941 */ /* 0x000fea0003800000 */
.L_x_363:
        /* <DEDUP_REMOVED lines=66> */
.L_x_362:
[----:B------:R-:W-:Y:S05]  /*41d0*/  BSYNC B1 ;  /* 0x0000000000017941 */ /* 0x000fea0003800000 */
.L_x_361:
[C---:B------:R-:W-:Y:S01]  /*41e0*/  LEA R3, R2.reuse, UR6, 0x3 ;  /* 0x0000000602037c11 */ /* 0x040fe2000f8e18ff */
[----:B------:R-:W-:-:S04]  /*41f0*/  VIADD R7, R2, UR25 ;  /* 0x0000001902077c36 */ /* 0x000fc80008000000 */
[----:B------:R0:W-:Y:S01]  /*4200*/  STS.64 [R3], R4 ;  /* 0x0000000403007388 */ /* 0x0001e20000000a00 */
[----:B------:R-:W-:Y:S01]  /*4210*/  ISETP.GE.U32.AND P0, PT, R7, R2, PT ;  /* 0x000000020700720c */ /* 0x000fe20003f06070 */
[----:B------:R-:W-:-:S12]  /*4220*/  IMAD.MOV.U32 R2, RZ, RZ, R7 ;  /* 0x000000ffff027224 */ /* 0x000fd800078e0007 */
[----:B0-----:R-:W-:Y:S05]  /*4230*/  @!P0 BRA `(.L_x_366) ;  /* 0xfffffff400488947 */ /* 0x001fea000383ffff */
.L_x_360:
[----:B------:R-:W-:Y:S05]  /*4240*/  BSYNC B0 ;  /* 0x0000000000007941 */ /* 0x000fea0003800000 */
.L_x_359:
[----:B------:R-:W-:Y:S01]  /*4250*/  ULDC.64 UR10, c[0x0][0x218] ;  /* 0x00008600000a7ab9 */ /* 0x000fe20000000a00 */
[----:B------:R-:W-:Y:S01]  /*4260*/  BAR.SYNC.DEFER_BLOCKING 0x0 ;  /* 0x0000000000007b1d */ /* 0x000fe20000010000 */
[----:B------:R-:W-:-:S04]  /*4270*/  ISETP.NE.U32.AND P0, PT, RZ, UR10, PT ;  /* 0x0000000aff007c0c */ /* 0x000fc8000bf05070 */
[----:B------:R-:W-:-:S13]  /*4280*/  ISETP.NE.AND.EX P0, PT, RZ, UR11, PT, P0 ;  /* 0x0000000bff007c0c */ /* 0x000fda000bf05300 */
[----:B------:R-:W-:Y:S05]  /*4290*/  @!P0 BRA `(.L_x_367) ;  /* 0x00000004007c8947 */ /* 0x000fea0003800000 */
[----:B------:R-:W-:-:S05]  /*42a0*/  UMOV UR5, URZ ;  /* 0x0000003f00057c82 */ /* 0x000fca0008000000 */
.L_x_371:
[----:B0-23--:R-:W0:Y:S01]  /*42b0*/  LDS.64 R10, [R22] ;  /* 0x00000000160a7984 */ /* 0x00de220000000a00 */
[----:B------:R-:W-:Y:S01]  /*42c0*/  ISETP.GE.U32.AND P0, PT, R0, UR7, PT ;  /* 0x0000000700007c0c */ /* 0x000fe2000bf06070 */
[----:B------:R-:W-:Y:S01]  /*42d0*/  ULDC.64 UR10, c[0x0][0x210] ;  /* 0x00008400000a7ab9 */ /* 0x000fe20000000a00 */
[----:B------:R-:W-:Y:S01]  /*42e0*/  BSSY B0, `(.L_x_368) ;  /* 0x0000053000007945 */ /* 0x000fe20003800000 */
[----:B0-----:R0:W-:Y:S10]  /*42f0*/  STS.64 [R17], R10 ;  /* 0x0000000a11007388 */ /* 0x0011f40000000a00 */
[----:B------:R-:W-:Y:S05]  /*4300*/  @P0 BRA `(.L_x_369) ;  /* 0x0000000400400947 */ /* 0x000fea0003800000 */
[----:B------:R-:W1:Y:S01]  /*4310*/  LDC.64 R2, c[0x0][0x218] ;  /* 0x00008600ff027b82 */ /* 0x000e620000000a00 */
[----:B------:R-:W-:-:S07]  /*4320*/  IMAD.MOV.U32 R16, RZ, RZ, R0 ;  /* 0x000000ffff107224 */ /* 0x000fce00078e0000 */
.L_x_370:
        /* <DEDUP_REMOVED lines=78> */
.L_x_369:
[----:B------:R-:W-:Y:S05]  /*4810*/  BSYNC B0 ;  /* 0x0000000000007941 */ /* 0x000fea0003800000 */
.L_x_368:
[----:B------:R-:W-:Y:S01]  /*4820*/  ULEA UR5, UR7, UR5, 0x1 ;  /* 0x0000000507057291 */ /* 0x000fe2000f8e083f */
[----:B------:R-:W-:Y:S06]  /*4830*/  BAR.SYNC.DEFER_BLOCKING 0x0 ;  /* 0x0000000000007b1d */ /* 0x000fec0000010000 */
[----:B------:R-:W-:Y:S02]  /*4840*/  ULDC.64 UR10, c[0x0][0x218] ;  /* 0x00008600000a7ab9 */ /* 0x000fe40000000a00 */
[----:B------:R-:W-:-:S04]  /*4850*/  UISETP.GE.U32.AND UP0, UPT, UR5, UR10, UPT ;  /* 0x0000000a0500728c */ /* 0x000fc8000bf06070 */
[----:B------:R-:W-:-:S06]  /*4860*/  UISETP.GE.U32.AND.EX UP0, UPT, URZ, UR11, UPT, UP0 ;  /* 0x0000000b3f00728c */ /* 0x000fcc000bf06100 */
[----:B------:R-:W-:-:S13]  /*4870*/  PLOP3.LUT P0, PT, PT, PT, UP0, 0x80, 0x0 ;  /* 0x000000000000781c */ /* 0x000fda0003f0f008 */
[----:B------:R-:W-:Y:S05]  /*4880*/  @!P0 BRA `(.L_x_371) ;  /* 0xfffffff800888947 */ /* 0x000fea000383ffff */
.L_x_367:
        /* <DEDUP_REMOVED lines=8> */
.L_x_373:
        /* <DEDUP_REMOVED lines=15> */
.L_x_420:


//--------------------- .text.ntt_bfield          --------------------------
	.section	.text.ntt_bfield,"ax",@progbits
	.align	128
        .global         ntt_bfield
        .type           ntt_bfield,@function
        .size           ntt_bfield,(.L_x_421 - ntt_bfield)
        .other          ntt_bfield,@"STO_CUDA_ENTRY STV_DEFAULT"
ntt_bfield:
.text.ntt_bfield:
        /* <DEDUP_REMOVED lines=15> */
.L_x_376:
        /* <DEDUP_REMOVED lines=26> */
.L_x_375:
[----:B------:R-:W-:Y:S05]  /*0290*/  BSYNC B0 ;  /* 0x0000000000007941 */ /* 0x000fea0003800000 */
.L_x_374:
        /* <DEDUP_REMOVED lines=8> */
.L_x_378:
[----:B------:R-:W-:Y:S01]  /*0320*/  SHF.R.U32.HI R0, RZ, 0x1, R0 ;  /* 0x00000001ff007819 */ /* 0x000fe20000011600 */
[----:B------:R-:W-:-:S03]  /*0330*/  UIADD3 UR4, UR4, 0x1, URZ ;  /* 0x0000000104047890 */ /* 0x000fc6000fffe03f */
[----:B------:R-:W-:-:S13]  /*0340*/  ISETP.NE.AND P0, PT, R0, RZ, PT ;  /* 0x000000ff0000720c */ /* 0x000fda0003f05270 */
[----:B------:R-:W-:Y:S05]  /*0350*/  @P0 BRA `(.L_x_378) ;  /* 0xfffffffc00f00947 */ /* 0x000fea000383ffff */
.L_x_377:
[----:B------:R-:W-:Y:S01]  /*0360*/  ISETP.NE.AND P0, PT, RZ, UR4, PT ;  /* 0x00000004ff007c0c */ /* 0x000fe2000bf05270 */
[----:B------:R-:W-:-:S12]  /*0370*/  UMOV UR7, 0x1 ;  /* 0x0000000100077882 */ /* 0x000fd80000000000 */
[----:B------:R-:W-:Y:S05]  /*0380*/  @!P0 BRA `(.L_x_379) ;  /* 0x0000002400cc8947 */ /* 0x000fea0003800000 */
[----:B------:R-:W-:Y:S01]  /*0390*/  UMOV UR5, URZ ;  /* 0x0000003f00057c82 */ /* 0x000fe20008000000 */
[----:B------:R-:W-:-:S05]  /*03a0*/  UMOV UR7, 0x1 ;  /* 0x0000000100077882 */ /* 0x000fca0000000000 */
.L_x_390:
        /* <DEDUP_REMOVED lines=36> */
.L_x_383:
        /* <DEDUP_REMOVED lines=100> */
.L_x_382:
        /* <DEDUP_REMOVED lines=60> */
.L_x_381:
[----:B------:R-:W-:Y:S05]  /*0ff0*/  BSYNC B0 ;  /* 0x0000000000007941 */ /* 0x000fea0003800000 */
.L_x_380:
        /* <DEDUP_REMOVED lines=15> */
.L_x_389:
        /* <DEDUP_REMOVED lines=9> */
.L_x_387:
        /* <DEDUP_REMOVED lines=218> */
.L_x_386:
        /* <DEDUP_REMOVED lines=175> */
.L_x_388:
[----:B------:R-:W-:Y:S01]  /*2a10*/  IMAD.IADD R0, R3, 0x1, R0 ;  /* 0x0000000103007824 */ /* 0x000fe200078e0200 */
[----:B------:R-:W-:-:S04]  /*2a20*/  ULDC.64 UR8, c[0x0][0x218] ;  /* 0x0000860000087ab9 */ /* 0x000fc80000000a00 */
[----:B------:R-:W-:-:S04]  /*2a30*/  ISETP.GE.U32.AND P0, PT, R0, UR8, PT ;  /* 0x0000000800007c0c */ /* 0x000fc8000bf06070 */
[----:B------:R-:W-:-:S13]  /*2a40*/  ISETP.GE.U32.AND.EX P0, PT, RZ, UR9, PT, P0 ;  /* 0x00000009ff007c0c */ /* 0x000fda000bf06100 */
[----:B------:R-:W-:Y:S05]  /*2a50*/  @!P0 BRA `(.L_x_389) ;  /* 0xffffffe400a48947 */ /* 0x000fea000383ffff */
.L_x_385:
[----:B------:R-:W-:Y:S05]  /*2a60*/  BSYNC B0 ;  /* 0x0000000000007941 */ /* 0x000fea0003800000 */
.L_x_384:
[----:B------:R-:W-:Y:S01]  /*2a70*/  UIADD3 UR5, UR5, 0x1, URZ ;  /* 0x0000000105057890 */ /* 0x000fe2000fffe03f */
[----:B------:R-:W-:Y:S03]  /*2a80*/  BAR.SYNC.DEFER_BLOCKING 0x0 ;  /* 0x0000000000007b1d */ /* 0x000fe60000010000 */
[----:B------:R-:W-:-:S06]  /*2a90*/  UISETP.GE.U32.AND UP0, UPT, UR5, UR4, UPT ;  /* 0x000000040500728c */ /* 0x000fcc000bf06070 */
[----:B------:R-:W-:-:S13]  /*2aa0*/  PLOP3.LUT P0, PT, PT, PT, UP0, 0x80, 0x0 ;  /* 0x000000000000781c */ /* 0x000fda0003f0f008 */
[----:B------:R-:W-:Y:S05]  /*2ab0*/  @!P0 BRA `(.L_x_390) ;  /* 0xffffffd8003c8947 */ /* 0x000fea000383ffff */
.L_x_379:
        /* <DEDUP_REMOVED lines=16> */
.L_x_407:
        /* <DEDUP_REMOVED lines=29> */
.L_x_393:
        /* <DEDUP_REMOVED lines=84> */
.L_x_392:
        /* <DEDUP_REMOVED lines=68> */
.L_x_391:
[----:B------:R-:W-:Y:S01]  /*3710*/  BAR.SYNC.DEFER_BLOCKING 0x0 ;  /* 0x0000000000007b1d */ /* 0x000fe20000010000 */
[----:B------:R-:W-:-:S05]  /*3720*/  ISETP.GE.U32.AND P0, PT, R0, UR25, PT ;  /* 0x0000001900007c0c */ /* 0x000fca000bf06070 */
[----:B------:R-:W-:Y:S08]  /*3730*/  BSSY B0, `(.L_x_394) ;  /* 0x00000b1000007945 */ /* 0x000ff00003800000 */
[----:B------:R-:W-:Y:S05]  /*3740*/  @P0 BRA `(.L_x_395) ;  /* 0x0000000800bc0947 */ /* 0x000fea0003800000 */
[----:B------:R-:W-:-:S07]  /*3750*/  IMAD.MOV.U32 R2, RZ, RZ, R0 ;  /* 0x000000ffff027224 */ /* 0x000fce00078e0000 */
.L_x_401:
        /* <DEDUP_REMOVED lines=16> */
.L_x_400:
        /* <DEDUP_REMOVED lines=84> */
.L_x_399:
[----:B------:R-:W-:Y:S05]  /*3da0*/  BSYNC B2 ;  /* 0x0000000000027941 */ /* 0x000fea0003800000 */
.L_x_398:
        /* <DEDUP_REMOVED lines=66> */
.L_x_397:
[----:B------:R-:W-:Y:S05]  /*41d0*/  BSYNC B1 ;  /* 0x0000000000017941 */ /* 0x000fea0003800000 */
.L_x_396:
[C---:B------:R-:W-:Y:S01]  /*41e0*/  LEA R3, R2.reuse, UR6, 0x3 ;  /* 0x0000000602037c11 */ /* 0x040fe2000f8e18ff */
[----:B------:R-:W-:-:S04]  /*41f0*/  VIADD R7, R2, UR25 ;  /* 0x0000001902077c36 */ /* 0x000fc80008000000 */
[----:B------:R0:W-:Y:S01]  /*4200*/  STS.64 [R3], R4 ;  /* 0x0000000403007388 */ /* 0x0001e20000000a00 */
[----:B------:R-:W-:Y:S01]  /*4210*/  ISETP.GE.U32.AND P0, PT, R7, R2, PT ;  /* 0x000000020700720c */ /* 0x000fe20003f06070 */
[----:B------:R-:W-:-:S12]  /*4220*/  IMAD.MOV.U32 R2, RZ, RZ, R7 ;  /* 0x000000ffff027224 */ /* 0x000fd800078e0007 */
[----:B0-----:R-:W-:Y:S05]  /*4230*/  @!P0 BRA `(.L_x_401) ;  /* 0xfffffff400488947 */ /* 0x001fea000383ffff */
.L_x_395:
[----:B------:R-:W-:Y:S05]  /*4240*/  BSYNC B0 ;  /* 0x0000000000007941 */ /* 0x000fea0003800000 */
.L_x_394:
[----:B------:R-:W-:Y:S01]  /*4250*/  ULDC.64 UR10, c[0x0][0x218] ;  /* 0x00008600000a7ab9 */ /* 0x000fe20000000a00 */
[----:B------:R-:W-:Y:S01]  /*4260*/  BAR.SYNC.DEFER_BLOCKING 0x0 ;  /* 0x0000000000007b1d */ /* 0x000fe20000010000 */
[----:B------:R-:W-:-:S04]  /*4270*/  ISETP.NE.U32.AND P0, PT, RZ, UR10, PT ;  /* 0x0000000aff007c0c */ /* 0x000fc8000bf05070 */
[----:B------:R-:W-:-:S13]  /*4280*/  ISETP.NE.AND.EX P0, PT, RZ, UR11, PT, P0 ;  /* 0x0000000bff007c0c */ /* 0x000fda000bf05300 */
[----:B------:R-:W-:Y:S05]  /*4290*/  @!P0 BRA `(.L_x_402) ;  /* 0x00000004007c8947 */ /* 0x000fea0003800000 */
[----:B------:R-:W-:-:S05]  /*42a0*/  UMOV UR5, URZ ;  /* 0x0000003f00057c82 */ /* 0x000fca0008000000 */
.L_x_406:
        /* <DEDUP_REMOVED lines=8> */
.L_x_405:
        /* <DEDUP_REMOVED lines=78> */
.L_x_404:
[----:B------:R-:W-:Y:S05]  /*4810*/  BSYNC B0 ;  /* 0x0000000000007941 */ /* 0x000fea0003800000 */
.L_x_403:
[----:B------:R-:W-:Y:S01]  /*4820*/  ULEA UR5, UR7, UR5, 0x1 ;  /* 0x0000000507057291 */ /* 0x000fe2000f8e083f */
[----:B------:R-:W-:Y:S06]  /*4830*/  BAR.SYNC.DEFER_BLOCKING 0x0 ;  /* 0x0000000000007b1d */ /* 0x000fec0000010000 */
[----:B------:R-:W-:Y:S02]  /*4840*/  ULDC.64 UR10, c[0x0][0x218] ;  /* 0x00008600000a7ab9 */ /* 0x000fe40000000a00 */
[----:B------:R-:W-:-:S04]  /*4850*/  UISETP.GE.U32.AND UP0, UPT, UR5, UR10, UPT ;  /* 0x0000000a0500728c */ /* 0x000fc8000bf06070 */
[----:B------:R-:W-:-:S06]  /*4860*/  UISETP.GE.U32.AND.EX UP0, UPT, URZ, UR11, UPT, UP0 ;  /* 0x0000000b3f00728c */ /* 0x000fcc000bf06100 */
[----:B------:R-:W-:-:S13]  /*4870*/  PLOP3.LUT P0, PT, PT, PT, UP0, 0x80, 0x0 ;  /* 0x000000000000781c */ /* 0x000fda0003f0f008 */
[----:B------:R-:W-:Y:S05]  /*4880*/  @!P0 BRA `(.L_x_406) ;  /* 0xfffffff800888947 */ /* 0x000fea000383ffff */
.L_x_402:
        /* <DEDUP_REMOVED lines=8> */
.L_x_408:
        /* <DEDUP_REMOVED lines=15> */
.L_x_421:


//--------------------- .nv.global.init           --------------------------
	.section	.nv.global.init,"aw",@progbits
.nv.global.init:
	.type		$str$2,@object
	.size		$str$2,($str$1 - $str$2)
$str$2:
        /*0000*/ 	.byte	0x69, 0x6e, 0x5f, 0x6b, 0x65, 0x72, 0x6e, 0x65, 0x6c, 0x5f, 0x6d, 0x6f, 0x64, 0x20, 0x46, 0x49
        /*0010*/ 	.byte	0x4e, 0x49, 0x53, 0x48, 0x45, 0x44, 0x20, 0x25, 0x64, 0x20, 0x25, 0x64, 0x0a, 0x00
	.type		$str$1,@object
	.size		$str$1,($str - $str$1)
$str$1:
        /*001e*/ 	.byte	0x73, 0x74, 0x61, 0x72, 0x74, 0x5f, 0x6e, 0x74, 0x74, 0x5f, 0x63, 0x6f, 0x72, 0x65, 0x20, 0x25
        /*002e*/ 	.byte	0x6c, 0x6c, 0x75, 0x20, 0x73, 0x74, 0x72, 0x69, 0x64, 0x65, 0x3d, 0x25, 0x6c, 0x6c, 0x75, 0x0a
        /*003e*/ 	.byte	0x00
	.type		$str,@object
	.size		$str,(.L_0 - $str)
$str:
        /*003f*/ 	.byte	0x69, 0x6e, 0x5f, 0x6b, 0x65, 0x72, 0x6e, 0x65, 0x6c, 0x5f, 0x6d, 0x6f, 0x64, 0x20, 0x6e, 0x74
        /*004f*/ 	.byte	0x74, 0x5f, 0x62, 0x66, 0x69, 0x65, 0x6c, 0x64, 0x5f, 0x66, 0x75, 0x73, 0x65, 0x64, 0x5f, 0x63
        /*005f*/ 	.byte	0x6f, 0x73, 0x65, 0x74, 0x5f, 0x73, 0x74, 0x72, 0x69, 0x64, 0x65, 0x64, 0x20, 0x25, 0x64, 0x20
        /*006f*/ 	.byte	0x25, 0x64, 0x0a, 0x00
.L_0:


//--------------------- .nv.shared.intt_bfield_fused_unscale_randomize --------------------------
	.section	.nv.shared.intt_bfield_fused_unscale_randomize,"aw",@nobits
	.sectionflags	@""
	.align	8
.nv.shared.intt_bfield_fused_unscale_randomize:
	.zero		17408


//--------------------- .nv.shared.reserved.0     --------------------------
	.section	.nv.shared.reserved.0,"aw",@nobits
	.weak		__nv_reservedSMEM_offset_0_alias
	.size		__nv_reservedSMEM_offset_0_alias, 0, 0
	.other		__nv_reservedSMEM_offset_0_alias,@"STO_CUDA_RESERVED_SHARED STV_DEFAULT"
__nv_reservedSMEM_offset_0_alias:
	.zero		0


//--------------------- .nv.shared.intt_bfield_fused_unscale --------------------------
	.section	.nv.shared.intt_bfield_fused_unscale,"aw",@nobits
	.sectionflags	@""
	.align	8
.nv.shared.intt_bfield_fused_unscale:
	.zero		17408


//--------------------- .nv.shared.intt_bfield_strided --------------------------
	.section	.nv.shared.intt_bfield_strided,"aw",@nobits
	.sectionflags	@""
	.align	8
.nv.shared.intt_bfield_strided:
	.zero		17408


//--------------------- .nv.shared.ntt_bfield_fused_coset_strided --------------------------
	.section	.nv.shared.ntt_bfield_fused_coset_strided,"aw",@nobits
	.sectionflags	@""
	.align	8
.nv.shared.ntt_bfield_fused_coset_strided:
	.zero		17408


//--------------------- .nv.shared.ntt_bfield_fused_coset_strided_old --------------------------
	.section	.nv.shared.ntt_bfield_fused_coset_strided_old,"aw",@nobits
	.sectionflags	@""
	.align	8
.nv.shared.ntt_bfield_fused_coset_strided_old:
	.zero		17408


//--------------------- .nv.shared.ntt_bfield_fused_coset --------------------------
	.section	.nv.shared.ntt_bfield_fused_coset,"aw",@nobits
	.sectionflags	@""
	.align	8
.nv.shared.ntt_bfield_fused_coset:
	.zero		25600


//--------------------- .nv.shared.intt_bfield    --------------------------
	.section	.nv.shared.intt_bfield,"aw",@nobits
	.sectionflags	@""
	.align	8
.nv.shared.intt_bfield:
	.zero		17408


//--------------------- .nv.shared.ntt_bfield     --------------------------
	.section	.nv.shared.ntt_bfield,"aw",@nobits
	.sectionflags	@""
	.align	8
.nv.shared.ntt_bfield:
	.zero		17408


//--------------------- .nv.constant0.intt_bfield_fused_unscale_randomize --------------------------
	.section	.nv.constant0.intt_bfield_fused_unscale_randomize,"a",@progbits
	.sectionflags	@""
	.align	4
.nv.constant0.intt_bfield_fused_unscale_randomize:
	.zero		588


//--------------------- .nv.constant0.intt_bfield_fused_unscale --------------------------
	.section	.nv.constant0.intt_bfield_fused_unscale,"a",@progbits
	.sectionflags	@""
	.align	4
.nv.constant0.intt_bfield_fused_unscale:
	.zero		564


//--------------------- .nv.constant0.intt_bfield_strided --------------------------
	.section	.nv.constant0.intt_bfield_strided,"a",@progbits
	.sectionflags	@""
	.align	4
.nv.constant0.intt_bfield_strided:
	.zero		564


//--------------------- .nv.constant0.ntt_bfield_fused_coset_strided --------------------------
	.section	.nv.constant0.ntt_bfield_fused_coset_strided,"a",@progbits
	.sectionflags	@""
	.align	4
.nv.constant0.ntt_bfield_fused_coset_strided:
	.zero		572


//--------------------- .nv.constant0.ntt_bfield_fused_coset_single --------------------------
	.section	.nv.constant0.ntt_bfield_fused_coset_single,"a",@progbits
	.sectionflags	@""
	.align	4
.nv.constant0.ntt_bfield_fused_coset_single:
	.zero		584


//--------------------- .nv.constant0.ntt_bfield_init_omegas --------------------------
	.section	.nv.constant0.ntt_bfield_init_omegas,"a",@progbits
	.sectionflags	@""
	.align	4
.nv.constant0.ntt_bfield_init_omegas:
	.zero		552


//--------------------- .nv.constant0.poly_fill_table_bfield --------------------------
	.section	.nv.constant0.poly_fill_table_bfield,"a",@progbits
	.sectionflags	@""
	.align	4
.nv.constant0.poly_fill_table_bfield:
	.zero		592


//--------------------- .nv.constant0.ntt_bfield_restore --------------------------
	.section	.nv.constant0.ntt_bfield_restore,"a",@progbits
	.sectionflags	@""
	.align	4
.nv.constant0.ntt_bfield_restore:
	.zero		568


//--------------------- .nv.constant0.ntt_bfield_extract --------------------------
	.section	.nv.constant0.ntt_bfield_extract,"a",@progbits
	.sectionflags	@""
	.align	4
.nv.constant0.ntt_bfield_extract:
	.zero		568


//--------------------- .nv.constant0.ntt_bfield_fused_coset_strided_old --------------------------
	.section	.nv.constant0.ntt_bfield_fused_coset_strided_old,"a",@progbits
	.sectionflags	@""
	.align	4
.nv.constant0.ntt_bfield_fused_coset_strided_old:
	.zero		572


//--------------------- .nv.constant0.ntt_bfield_fused_coset --------------------------
	.section	.nv.constant0.ntt_bfield_fused_coset,"a",@progbits
	.sectionflags	@""
	.align	4
.nv.constant0.ntt_bfield_fused_coset:
	.zero		564


//--------------------- .nv.constant0.intt_bfield --------------------------
	.section	.nv.constant0.intt_bfield,"a",@progbits
	.sectionflags	@""
	.align	4
.nv.constant0.intt_bfield:
	.zero		556


//--------------------- .nv.constant0.ntt_bfield  --------------------------
	.section	.nv.constant0.ntt_bfield,"a",@progbits
	.sectionflags	@""
	.align	4
.nv.constant0.ntt_bfield:
	.zero		556


//--------------------- SYMBOLS --------------------------

	.type		.nv.reservedSmem.offset0,@object
	.size		.nv.reservedSmem.offset0,0x4
	.type		vprintf,@function
